// Copyright (c) 2024, Jay Shah, Ganesh Bikshandi, Ying Zhang, Vijay Thakkar, Pradeep Ramani, Tri Dao.
// Splitting the different template instantiations to different files to speed up compilation.
// This file is auto-generated. See "generate_kernels.py"

#include "flash_bwd_launch_template.h"

#ifndef FLASHATTENTION_DISABLE_HDIM192
template<>
void run_mha_bwd_<90, cutlass::half_t, 192, false>(Flash_bwd_params &params, cudaStream_t stream) {
    run_mha_bwd_hdim192<90, cutlass::half_t, false>(params, stream);
}
#endif


// ===== COMPILED SASS (sm_90a) =====

	.target	sm_90a

	.elftype	@"ET_EXEC"


//--------------------- .note.nv.tkinfo           --------------------------
	.section	.note.nv.tkinfo,"",@"SHT_NOTE"
	.sectionflags	@"SHF_NOTE_NV_TKINFO"
	.tkinfo
        /*0018*/ 	.word	0x00000002
        /*0030*/ 	.string	""
        /*0030*/ 	.string	"ptxas"
        /*0030*/ 	.string	"Cuda compilation tools, release 13.0, V13.0.88"
        /*0030*/ 	.string	"Build cuda_13.0.r13.0/compiler.36424714_0"
        /*0030*/ 	.string	"-arch sm_90a -m 64 "



//--------------------- .note.nv.cuinfo           --------------------------
	.section	.note.nv.cuinfo,"",@"SHT_NOTE"
	.sectionflags	@"SHF_NOTE_NV_CUINFO"
        /*0018*/ 	.short	0x0002
        /*001a*/ 	.short	0x005a
        /*001c*/ 	.short	0x0082
	.zero		2


//--------------------- .nv.info                  --------------------------
	.section	.nv.info,"",@"SHT_CUDA_INFO"
	.align	4


	//----- nvinfo : EIATTR_REGCOUNT
	.align		4
        /*0000*/ 	.byte	0x04, 0x2f
        /*0002*/ 	.short	(.L_18 - .L_17)
	.align		4
.L_17:
        /*0004*/ 	.word	index@(_ZN7cutlass13device_kernelIN5flash22FlashAttnBwdPreprocessIN4cute5tupleIJNS3_1CILi64EEENS5_ILi192EEEEEENS_6half_tEfNS_4arch4Sm90ELb1ELb1EEEEEvNT_6ParamsE)
        /*0008*/ 	.word	0x0000004a


	//----- nvinfo : EIATTR_FRAME_SIZE
	.align		4
.L_18:
        /*000c*/ 	.byte	0x04, 0x11
        /*000e*/ 	.short	(.L_20 - .L_19)
	.align		4
.L_19:
        /*0010*/ 	.word	index@(_ZN7cutlass13device_kernelIN5flash22FlashAttnBwdPreprocessIN4cute5tupleIJNS3_1CILi64EEENS5_ILi192EEEEEENS_6half_tEfNS_4arch4Sm90ELb1ELb1EEEEEvNT_6ParamsE)
        /*0014*/ 	.word	0x00000000


	//----- nvinfo : EIATTR_REGCOUNT
	.align		4
.L_20:
        /*0018*/ 	.byte	0x04, 0x2f
        /*001a*/ 	.short	(.L_22 - .L_21)
	.align		4
.L_21:
        /*001c*/ 	.word	index@(_ZN7cutlass13device_kernelIN5flash11enable_sm90INS1_16FlashAttnBwdSm90INS1_25CollectiveMainloopBwdSm90ILi2ELi1ELi1EN4cute5tupleIJNS5_1CILi1EEES8_S8_EEENS6_IJNS7_ILi64EEENS7_ILi96EEENS7_ILi192EEEEEENS_6half_tEfNS_4arch4Sm90ELb1ELb0ELb0ELb1ELb1ELb0ELb1ELb0ELi3ELi1ELi1ELi1ELb0EEENS1_24CollectiveEpilogueBwdGQAISD_fSG_Li384ELb1ELb1EEENS1_25SingleTileBwdLPTSchedulerILb1ELi96ELb1EEEEEEEEEvNT_6ParamsE)
        /*0020*/ 	.word	0x00000080


	//----- nvinfo : EIATTR_FRAME_SIZE
	.align		4
.L_22:
        /*0024*/ 	.byte	0x04, 0x11
        /*0026*/ 	.short	(.L_24 - .L_23)
	.align		4
.L_23:
        /*0028*/ 	.word	index@(_ZN7cutlass13device_kernelIN5flash11enable_sm90INS1_16FlashAttnBwdSm90INS1_25CollectiveMainloopBwdSm90ILi2ELi1ELi1EN4cute5tupleIJNS5_1CILi1EEES8_S8_EEENS6_IJNS7_ILi64EEENS7_ILi96EEENS7_ILi192EEEEEENS_6half_tEfNS_4arch4Sm90ELb1ELb0ELb0ELb1ELb1ELb0ELb1ELb0ELi3ELi1ELi1ELi1ELb0EEENS1_24CollectiveEpilogueBwdGQAISD_fSG_Li384ELb1ELb1EEENS1_25SingleTileBwdLPTSchedulerILb1ELi96ELb1EEEEEEEEEvNT_6ParamsE)
        /*002c*/ 	.word	0x00000008


	//----- nvinfo : EIATTR_REGCOUNT
	.align		4
.L_24:
        /*0030*/ 	.byte	0x04, 0x2f
        /*0032*/ 	.short	(.L_26 - .L_25)
	.align		4
.L_25:
        /*0034*/ 	.word	index@(_ZN7cutlass13device_kernelIN5flash32FlashAttnBwdPostprocessConvertdQIN4cute5tupleIJNS3_1CILi64EEENS5_ILi192EEEEEENS_6half_tEfNS_4arch4Sm90ELi384ENS3_8TiledMMAINS3_8MMA_AtomIJNS3_4SM904GMMA25MMA_64x64x16_F32F16F16_SSILNSF_5MajorE0ELSH_1ELNSF_7ScaleInE1ELSI_1EEEEEENS3_6LayoutINS4_IJNS5_ILi1EEENS5_ILi3EEESM_EEENS4_IJNS5_ILi0EEESM_SP_EEEEENS4_IJNS3_10UnderscoreESS_SS_EEEEELb0EEEEEvNT_6ParamsE)
        /*0038*/ 	.word	0x00000038


	//----- nvinfo : EIATTR_FRAME_SIZE
	.align		4
.L_26:
        /*003c*/ 	.byte	0x04, 0x11
        /*003e*/ 	.short	(.L_28 - .L_27)
	.align		4
.L_27:
        /*0040*/ 	.word	index@(_ZN7cutlass13device_kernelIN5flash32FlashAttnBwdPostprocessConvertdQIN4cute5tupleIJNS3_1CILi64EEENS5_ILi192EEEEEENS_6half_tEfNS_4arch4Sm90ELi384ENS3_8TiledMMAINS3_8MMA_AtomIJNS3_4SM904GMMA25MMA_64x64x16_F32F16F16_SSILNSF_5MajorE0ELSH_1ELNSF_7ScaleInE1ELSI_1EEEEEENS3_6LayoutINS4_IJNS5_ILi1EEENS5_ILi3EEESM_EEENS4_IJNS5_ILi0EEESM_SP_EEEEENS4_IJNS3_10UnderscoreESS_SS_EEEEELb0EEEEEvNT_6ParamsE)
        /*0044*/ 	.word	0x00000000


	//----- nvinfo : EIATTR_REGCOUNT
	.align		4
.L_28:
        /*0048*/ 	.byte	0x04, 0x2f
        /*004a*/ 	.short	(.L_30 - .L_29)
	.align		4
.L_29:
        /*004c*/ 	.word	index@(_ZN7cutlass13device_kernelIN5flash32FlashAttnBwdPostprocessConvertdQIN4cute5tupleIJNS3_1CILi96EEENS5_ILi192EEEEEENS_6half_tEfNS_4arch4Sm90ELi384ENS3_8TiledMMAINS3_8MMA_AtomIJNS3_4SM904GMMA25MMA_64x96x16_F32F16F16_SSILNSF_5MajorE1ELSH_1ELNSF_7ScaleInE1ELSI_1EEEEEENS3_6LayoutINS4_IJNS5_ILi3EEENS5_ILi1EEESN_EEENS4_IJSN_NS5_ILi0EEESP_EEEEENS4_IJNS3_10UnderscoreESS_SS_EEEEELb1EEEEEvNT_6ParamsE)
        /*0050*/ 	.word	0x00000048


	//----- nvinfo : EIATTR_FRAME_SIZE
	.align		4
.L_30:
        /*0054*/ 	.byte	0x04, 0x11
        /*0056*/ 	.short	(.L_32 - .L_31)
	.align		4
.L_31:
        /*0058*/ 	.word	index@(_ZN7cutlass13device_kernelIN5flash32FlashAttnBwdPostprocessConvertdQIN4cute5tupleIJNS3_1CILi96EEENS5_ILi192EEEEEENS_6half_tEfNS_4arch4Sm90ELi384ENS3_8TiledMMAINS3_8MMA_AtomIJNS3_4SM904GMMA25MMA_64x96x16_F32F16F16_SSILNSF_5MajorE1ELSH_1ELNSF_7ScaleInE1ELSI_1EEEEEENS3_6LayoutINS4_IJNS5_ILi3EEENS5_ILi1EEESN_EEENS4_IJSN_NS5_ILi0EEESP_EEEEENS4_IJNS3_10UnderscoreESS_SS_EEEEELb1EEEEEvNT_6ParamsE)
        /*005c*/ 	.word	0x00000000


	//----- nvinfo : EIATTR_REGCOUNT
	.align		4
.L_32:
        /*0060*/ 	.byte	0x04, 0x2f
        /*0062*/ 	.short	(.L_34 - .L_33)
	.align		4
.L_33:
        /*0064*/ 	.word	index@(_ZN7cutlass13device_kernelIN5flash11enable_sm90INS1_16FlashAttnBwdSm90INS1_25CollectiveMainloopBwdSm90ILi2ELi1ELi1EN4cute5tupleIJNS5_1CILi1EEES8_S8_EEENS6_IJNS7_ILi64EEENS7_ILi96EEENS7_ILi192EEEEEENS_6half_tEfNS_4arch4Sm90ELb1ELb0ELb0ELb1ELb0ELb0ELb1ELb0ELi3ELi1ELi1ELi1ELb0EEENS1_24CollectiveEpilogueBwdGQAISD_fSG_Li384ELb1ELb0EEENS1_25SingleTileBwdLPTSchedulerILb1ELi96ELb0EEEEEEEEEvNT_6ParamsE)
        /*0068*/ 	.word	0x00000080


	//----- nvinfo : EIATTR_FRAME_SIZE
	.align		4
.L_34:
        /*006c*/ 	.byte	0x04, 0x11
        /*006e*/ 	.short	(.L_36 - .L_35)
	.align		4
.L_35:
        /*0070*/ 	.word	index@(_ZN7cutlass13device_kernelIN5flash11enable_sm90INS1_16FlashAttnBwdSm90INS1_25CollectiveMainloopBwdSm90ILi2ELi1ELi1EN4cute5tupleIJNS5_1CILi1EEES8_S8_EEENS6_IJNS7_ILi64EEENS7_ILi96EEENS7_ILi192EEEEEENS_6half_tEfNS_4arch4Sm90ELb1ELb0ELb0ELb1ELb0ELb0ELb1ELb0ELi3ELi1ELi1ELi1ELb0EEENS1_24CollectiveEpilogueBwdGQAISD_fSG_Li384ELb1ELb0EEENS1_25SingleTileBwdLPTSchedulerILb1ELi96ELb0EEEEEEEEEvNT_6ParamsE)
        /*0074*/ 	.word	0x00000008


	//----- nvinfo : EIATTR_REGCOUNT
	.align		4
.L_36:
        /*0078*/ 	.byte	0x04, 0x2f
        /*007a*/ 	.short	(.L_38 - .L_37)
	.align		4
.L_37:
        /*007c*/ 	.word	index@(_ZN7cutlass13device_kernelIN5flash11enable_sm90INS1_16FlashAttnBwdSm90INS1_25CollectiveMainloopBwdSm90ILi2ELi1ELi1EN4cute5tupleIJNS5_1CILi1EEES8_S8_EEENS6_IJNS7_ILi64EEENS7_ILi96EEENS7_ILi192EEEEEENS_6half_tEfNS_4arch4Sm90ELb1ELb0ELb0ELb1ELb1ELb0ELb1ELb0ELi3ELi1ELi1ELi1ELb0EEENS1_21CollectiveEpilogueBwdISD_SE_SG_Li384ELb1ELb1ELi3EEENS1_25SingleTileBwdLPTSchedulerILb1ELi96ELb1EEEEEEEEEvNT_6ParamsE)
        /*0080*/ 	.word	0x00000080


	//----- nvinfo : EIATTR_FRAME_SIZE
	.align		4
.L_38:
        /*0084*/ 	.byte	0x04, 0x11
        /*0086*/ 	.short	(.L_40 - .L_39)
	.align		4
.L_39:
        /*0088*/ 	.word	index@(_ZN7cutlass13device_kernelIN5flash11enable_sm90INS1_16FlashAttnBwdSm90INS1_25CollectiveMainloopBwdSm90ILi2ELi1ELi1EN4cute5tupleIJNS5_1CILi1EEES8_S8_EEENS6_IJNS7_ILi64EEENS7_ILi96EEENS7_ILi192EEEEEENS_6half_tEfNS_4arch4Sm90ELb1ELb0ELb0ELb1ELb1ELb0ELb1ELb0ELi3ELi1ELi1ELi1ELb0EEENS1_21CollectiveEpilogueBwdISD_SE_SG_Li384ELb1ELb1ELi3EEENS1_25SingleTileBwdLPTSchedulerILb1ELi96ELb1EEEEEEEEEvNT_6ParamsE)
        /*008c*/ 	.word	0x00000008


	//----- nvinfo : EIATTR_REGCOUNT
	.align		4
.L_40:
        /*0090*/ 	.byte	0x04, 0x2f
        /*0092*/ 	.short	(.L_42 - .L_41)
	.align		4
.L_41:
        /*0094*/ 	.word	index@(_ZN7cutlass13device_kernelIN5flash11enable_sm90INS1_16FlashAttnBwdSm90INS1_25CollectiveMainloopBwdSm90ILi2ELi1ELi1EN4cute5tupleIJNS5_1CILi1EEES8_S8_EEENS6_IJNS7_ILi64EEENS7_ILi96EEENS7_ILi192EEEEEENS_6half_tEfNS_4arch4Sm90ELb1ELb0ELb0ELb1ELb0ELb0ELb1ELb0ELi3ELi1ELi1ELi1ELb0EEENS1_21CollectiveEpilogueBwdISD_SE_SG_Li384ELb1ELb1ELi3EEENS1_25SingleTileBwdLPTSchedulerILb1ELi96ELb0EEEEEEEEEvNT_6ParamsE)
        /*0098*/ 	.word	0x00000080


	//----- nvinfo : EIATTR_FRAME_SIZE
	.align		4
.L_42:
        /*009c*/ 	.byte	0x04, 0x11
        /*009e*/ 	.short	(.L_44 - .L_43)
	.align		4
.L_43:
        /*00a0*/ 	.word	index@(_ZN7cutlass13device_kernelIN5flash11enable_sm90INS1_16FlashAttnBwdSm90INS1_25CollectiveMainloopBwdSm90ILi2ELi1ELi1EN4cute5tupleIJNS5_1CILi1EEES8_S8_EEENS6_IJNS7_ILi64EEENS7_ILi96EEENS7_ILi192EEEEEENS_6half_tEfNS_4arch4Sm90ELb1ELb0ELb0ELb1ELb0ELb0ELb1ELb0ELi3ELi1ELi1ELi1ELb0EEENS1_21CollectiveEpilogueBwdISD_SE_SG_Li384ELb1ELb1ELi3EEENS1_25SingleTileBwdLPTSchedulerILb1ELi96ELb0EEEEEEEEEvNT_6ParamsE)
        /*00a4*/ 	.word	0x00000008


	//----- nvinfo : EIATTR_REGCOUNT
	.align		4
.L_44:
        /*00a8*/ 	.byte	0x04, 0x2f
        /*00aa*/ 	.short	(.L_46 - .L_45)
	.align		4
.L_45:
        /*00ac*/ 	.word	index@(_ZN7cutlass13device_kernelIN5flash22FlashAttnBwdPreprocessIN4cute5tupleIJNS3_1CILi64EEENS5_ILi192EEEEEENS_6half_tEfNS_4arch4Sm90ELb1ELb0EEEEEvNT_6ParamsE)
        /*00b0*/ 	.word	0x0000004c


	//----- nvinfo : EIATTR_FRAME_SIZE
	.align		4
.L_46:
        /*00b4*/ 	.byte	0x04, 0x11
        /*00b6*/ 	.short	(.L_48 - .L_47)
	.align		4
.L_47:
        /*00b8*/ 	.word	index@(_ZN7cutlass13device_kernelIN5flash22FlashAttnBwdPreprocessIN4cute5tupleIJNS3_1CILi64EEENS5_ILi192EEEEEENS_6half_tEfNS_4arch4Sm90ELb1ELb0EEEEEvNT_6ParamsE)
        /*00bc*/ 	.word	0x00000000


	//----- nvinfo : EIATTR_REGCOUNT
	.align		4
.L_48:
        /*00c0*/ 	.byte	0x04, 0x2f
        /*00c2*/ 	.short	(.L_50 - .L_49)
	.align		4
.L_49:
        /*00c4*/ 	.word	index@(_ZN7cutlass13device_kernelIN5flash11enable_sm90INS1_16FlashAttnBwdSm90INS1_25CollectiveMainloopBwdSm90ILi2ELi1ELi1EN4cute5tupleIJNS5_1CILi1EEES8_S8_EEENS6_IJNS7_ILi64EEENS7_ILi96EEENS7_ILi192EEEEEENS_6half_tEfNS_4arch4Sm90ELb1ELb0ELb0ELb0ELb1ELb0ELb1ELb0ELi3ELi1ELi1ELi1ELb0EEENS1_24CollectiveEpilogueBwdGQAISD_fSG_Li384ELb0ELb1EEENS1_25SingleTileBwdLPTSchedulerILb0ELi96ELb1EEEEEEEEEvNT_6ParamsE)
        /*00c8*/ 	.word	0x00000080


	//----- nvinfo : EIATTR_FRAME_SIZE
	.align		4
.L_50:
        /*00cc*/ 	.byte	0x04, 0x11
        /*00ce*/ 	.short	(.L_52 - .L_51)
	.align		4
.L_51:
        /*00d0*/ 	.word	index@(_ZN7cutlass13device_kernelIN5flash11enable_sm90INS1_16FlashAttnBwdSm90INS1_25CollectiveMainloopBwdSm90ILi2ELi1ELi1EN4cute5tupleIJNS5_1CILi1EEES8_S8_EEENS6_IJNS7_ILi64EEENS7_ILi96EEENS7_ILi192EEEEEENS_6half_tEfNS_4arch4Sm90ELb1ELb0ELb0ELb0ELb1ELb0ELb1ELb0ELi3ELi1ELi1ELi1ELb0EEENS1_24CollectiveEpilogueBwdGQAISD_fSG_Li384ELb0ELb1EEENS1_25SingleTileBwdLPTSchedulerILb0ELi96ELb1EEEEEEEEEvNT_6ParamsE)
        /*00d4*/ 	.word	0x00000018


	//----- nvinfo : EIATTR_REGCOUNT
	.align		4
.L_52:
        /*00d8*/ 	.byte	0x04, 0x2f
        /*00da*/ 	.short	(.L_54 - .L_53)
	.align		4
.L_53:
        /*00dc*/ 	.word	index@(_ZN7cutlass13device_kernelIN5flash11enable_sm90INS1_16FlashAttnBwdSm90INS1_25CollectiveMainloopBwdSm90ILi2ELi1ELi1EN4cute5tupleIJNS5_1CILi1EEES8_S8_EEENS6_IJNS7_ILi64EEENS7_ILi96EEENS7_ILi192EEEEEENS_6half_tEfNS_4arch4Sm90ELb1ELb0ELb0ELb0ELb0ELb0ELb1ELb0ELi3ELi1ELi1ELi1ELb0EEENS1_24CollectiveEpilogueBwdGQAISD_fSG_Li384ELb0ELb0EEENS1_25SingleTileBwdLPTSchedulerILb0ELi96ELb0EEEEEEEEEvNT_6ParamsE)
        /*00e0*/ 	.word	0x00000080


	//----- nvinfo : EIATTR_FRAME_SIZE
	.align		4
.L_54:
        /*00e4*/ 	.byte	0x04, 0x11
        /*00e6*/ 	.short	(.L_56 - .L_55)
	.align		4
.L_55:
        /*00e8*/ 	.word	index@(_ZN7cutlass13device_kernelIN5flash11enable_sm90INS1_16FlashAttnBwdSm90INS1_25CollectiveMainloopBwdSm90ILi2ELi1ELi1EN4cute5tupleIJNS5_1CILi1EEES8_S8_EEENS6_IJNS7_ILi64EEENS7_ILi96EEENS7_ILi192EEEEEENS_6half_tEfNS_4arch4Sm90ELb1ELb0ELb0ELb0ELb0ELb0ELb1ELb0ELi3ELi1ELi1ELi1ELb0EEENS1_24CollectiveEpilogueBwdGQAISD_fSG_Li384ELb0ELb0EEENS1_25SingleTileBwdLPTSchedulerILb0ELi96ELb0EEEEEEEEEvNT_6ParamsE)
        /*00ec*/ 	.word	0x00000018


	//----- nvinfo : EIATTR_REGCOUNT
	.align		4
.L_56:
        /*00f0*/ 	.byte	0x04, 0x2f
        /*00f2*/ 	.short	(.L_58 - .L_57)
	.align		4
.L_57:
        /*00f4*/ 	.word	index@(_ZN7cutlass13device_kernelIN5flash11enable_sm90INS1_16FlashAttnBwdSm90INS1_25CollectiveMainloopBwdSm90ILi2ELi1ELi1EN4cute5tupleIJNS5_1CILi1EEES8_S8_EEENS6_IJNS7_ILi64EEENS7_ILi96EEENS7_ILi192EEEEEENS_6half_tEfNS_4arch4Sm90ELb1ELb0ELb0ELb0ELb1ELb0ELb1ELb0ELi3ELi1ELi1ELi1ELb0EEENS1_21CollectiveEpilogueBwdISD_SE_SG_Li384ELb0ELb1ELi3EEENS1_25SingleTileBwdLPTSchedulerILb0ELi96ELb1EEEEEEEEEvNT_6ParamsE)
        /*00f8*/ 	.word	0x00000080


	//----- nvinfo : EIATTR_FRAME_SIZE
	.align		4
.L_58:
        /*00fc*/ 	.byte	0x04, 0x11
        /*00fe*/ 	.short	(.L_60 - .L_59)
	.align		4
.L_59:
        /*0100*/ 	.word	index@(_ZN7cutlass13device_kernelIN5flash11enable_sm90INS1_16FlashAttnBwdSm90INS1_25CollectiveMainloopBwdSm90ILi2ELi1ELi1EN4cute5tupleIJNS5_1CILi1EEES8_S8_EEENS6_IJNS7_ILi64EEENS7_ILi96EEENS7_ILi192EEEEEENS_6half_tEfNS_4arch4Sm90ELb1ELb0ELb0ELb0ELb1ELb0ELb1ELb0ELi3ELi1ELi1ELi1ELb0EEENS1_21CollectiveEpilogueBwdISD_SE_SG_Li384ELb0ELb1ELi3EEENS1_25SingleTileBwdLPTSchedulerILb0ELi96ELb1EEEEEEEEEvNT_6ParamsE)
        /*0104*/ 	.word	0x00000018


	//----- nvinfo : EIATTR_REGCOUNT
	.align		4
.L_60:
        /*0108*/ 	.byte	0x04, 0x2f
        /*010a*/ 	.short	(.L_62 - .L_61)
	.align		4
.L_61:
        /*010c*/ 	.word	index@(_ZN7cutlass13device_kernelIN5flash11enable_sm90INS1_16FlashAttnBwdSm90INS1_25CollectiveMainloopBwdSm90ILi2ELi1ELi1EN4cute5tupleIJNS5_1CILi1EEES8_S8_EEENS6_IJNS7_ILi64EEENS7_ILi96EEENS7_ILi192EEEEEENS_6half_tEfNS_4arch4Sm90ELb1ELb0ELb0ELb0ELb0ELb0ELb1ELb0ELi3ELi1ELi1ELi1ELb0EEENS1_21CollectiveEpilogueBwdISD_SE_SG_Li384ELb0ELb1ELi3EEENS1_25SingleTileBwdLPTSchedulerILb0ELi96ELb0EEEEEEEEEvNT_6ParamsE)
        /*0110*/ 	.word	0x00000080


	//----- nvinfo : EIATTR_FRAME_SIZE
	.align		4
.L_62:
        /*0114*/ 	.byte	0x04, 0x11
        /*0116*/ 	.short	(.L_64 - .L_63)
	.align		4
.L_63:
        /*0118*/ 	.word	index@(_ZN7cutlass13device_kernelIN5flash11enable_sm90INS1_16FlashAttnBwdSm90INS1_25CollectiveMainloopBwdSm90ILi2ELi1ELi1EN4cute5tupleIJNS5_1CILi1EEES8_S8_EEENS6_IJNS7_ILi64EEENS7_ILi96EEENS7_ILi192EEEEEENS_6half_tEfNS_4arch4Sm90ELb1ELb0ELb0ELb0ELb0ELb0ELb1ELb0ELi3ELi1ELi1ELi1ELb0EEENS1_21CollectiveEpilogueBwdISD_SE_SG_Li384ELb0ELb1ELi3EEENS1_25SingleTileBwdLPTSchedulerILb0ELi96ELb0EEEEEEEEEvNT_6ParamsE)
        /*011c*/ 	.word	0x00000018


	//----- nvinfo : EIATTR_REGCOUNT
	.align		4
.L_64:
        /*0120*/ 	.byte	0x04, 0x2f
        /*0122*/ 	.short	(.L_66 - .L_65)
	.align		4
.L_65:
        /*0124*/ 	.word	index@(_ZN7cutlass13device_kernelIN5flash11enable_sm90INS1_16FlashAttnBwdSm90INS1_25CollectiveMainloopBwdSm90ILi2ELi1ELi1EN4cute5tupleIJNS5_1CILi1EEES8_S8_EEENS6_IJNS7_ILi64EEENS7_ILi96EEENS7_ILi192EEEEEENS_6half_tEfNS_4arch4Sm90ELb0ELb1ELb0ELb1ELb1ELb0ELb1ELb0ELi3ELi1ELi1ELi1ELb0EEENS1_24CollectiveEpilogueBwdGQAISD_fSG_Li384ELb1ELb1EEENS1_19SingleTileSchedulerILb1ELb0ELb0ELi96EEEEEEEEEvNT_6ParamsE)
        /*0128*/ 	.word	0x00000080


	//----- nvinfo : EIATTR_FRAME_SIZE
	.align		4
.L_66:
        /*012c*/ 	.byte	0x04, 0x11
        /*012e*/ 	.short	(.L_68 - .L_67)
	.align		4
.L_67:
        /*0130*/ 	.word	index@(_ZN7cutlass13device_kernelIN5flash11enable_sm90INS1_16FlashAttnBwdSm90INS1_25CollectiveMainloopBwdSm90ILi2ELi1ELi1EN4cute5tupleIJNS5_1CILi1EEES8_S8_EEENS6_IJNS7_ILi64EEENS7_ILi96EEENS7_ILi192EEEEEENS_6half_tEfNS_4arch4Sm90ELb0ELb1ELb0ELb1ELb1ELb0ELb1ELb0ELi3ELi1ELi1ELi1ELb0EEENS1_24CollectiveEpilogueBwdGQAISD_fSG_Li384ELb1ELb1EEENS1_19SingleTileSchedulerILb1ELb0ELb0ELi96EEEEEEEEEvNT_6ParamsE)
        /*0134*/ 	.word	0x00000000


	//----- nvinfo : EIATTR_REGCOUNT
	.align		4
.L_68:
        /*0138*/ 	.byte	0x04, 0x2f
        /*013a*/ 	.short	(.L_70 - .L_69)
	.align		4
.L_69:
        /*013c*/ 	.word	index@(_ZN7cutlass13device_kernelIN5flash11enable_sm90INS1_16FlashAttnBwdSm90INS1_25CollectiveMainloopBwdSm90ILi2ELi1ELi1EN4cute5tupleIJNS5_1CILi1EEES8_S8_EEENS6_IJNS7_ILi64EEENS7_ILi96EEENS7_ILi192EEEEEENS_6half_tEfNS_4arch4Sm90ELb0ELb1ELb0ELb1ELb0ELb0ELb1ELb0ELi3ELi1ELi1ELi1ELb0EEENS1_24CollectiveEpilogueBwdGQAISD_fSG_Li384ELb1ELb0EEENS1_19SingleTileSchedulerILb1ELb0ELb0ELi96EEEEEEEEEvNT_6ParamsE)
        /*0140*/ 	.word	0x00000080


	//----- nvinfo : EIATTR_FRAME_SIZE
	.align		4
.L_70:
        /*0144*/ 	.byte	0x04, 0x11
        /*0146*/ 	.short	(.L_72 - .L_71)
	.align		4
.L_71:
        /*0148*/ 	.word	index@(_ZN7cutlass13device_kernelIN5flash11enable_sm90INS1_16FlashAttnBwdSm90INS1_25CollectiveMainloopBwdSm90ILi2ELi1ELi1EN4cute5tupleIJNS5_1CILi1EEES8_S8_EEENS6_IJNS7_ILi64EEENS7_ILi96EEENS7_ILi192EEEEEENS_6half_tEfNS_4arch4Sm90ELb0ELb1ELb0ELb1ELb0ELb0ELb1ELb0ELi3ELi1ELi1ELi1ELb0EEENS1_24CollectiveEpilogueBwdGQAISD_fSG_Li384ELb1ELb0EEENS1_19SingleTileSchedulerILb1ELb0ELb0ELi96EEEEEEEEEvNT_6ParamsE)
        /*014c*/ 	.word	0x00000000


	//----- nvinfo : EIATTR_REGCOUNT
	.align		4
.L_72:
        /*0150*/ 	.byte	0x04, 0x2f
        /*0152*/ 	.short	(.L_74 - .L_73)
	.align		4
.L_73:
        /*0154*/ 	.word	index@(_ZN7cutlass13device_kernelIN5flash11enable_sm90INS1_16FlashAttnBwdSm90INS1_25CollectiveMainloopBwdSm90ILi2ELi1ELi1EN4cute5tupleIJNS5_1CILi1EEES8_S8_EEENS6_IJNS7_ILi64EEENS7_ILi96EEENS7_ILi192EEEEEENS_6half_tEfNS_4arch4Sm90ELb0ELb1ELb0ELb1ELb1ELb0ELb1ELb0ELi3ELi1ELi1ELi1ELb0EEENS1_21CollectiveEpilogueBwdISD_SE_SG_Li384ELb1ELb1ELi3EEENS1_19SingleTileSchedulerILb1ELb0ELb0ELi96EEEEEEEEEvNT_6ParamsE)
        /*0158*/ 	.word	0x00000080


	//----- nvinfo : EIATTR_FRAME_SIZE
	.align		4
.L_74:
        /*015c*/ 	.byte	0x04, 0x11
        /*015e*/ 	.short	(.L_76 - .L_75)
	.align		4
.L_75:
        /*0160*/ 	.word	index@(_ZN7cutlass13device_kernelIN5flash11enable_sm90INS1_16FlashAttnBwdSm90INS1_25CollectiveMainloopBwdSm90ILi2ELi1ELi1EN4cute5tupleIJNS5_1CILi1EEES8_S8_EEENS6_IJNS7_ILi64EEENS7_ILi96EEENS7_ILi192EEEEEENS_6half_tEfNS_4arch4Sm90ELb0ELb1ELb0ELb1ELb1ELb0ELb1ELb0ELi3ELi1ELi1ELi1ELb0EEENS1_21CollectiveEpilogueBwdISD_SE_SG_Li384ELb1ELb1ELi3EEENS1_19SingleTileSchedulerILb1ELb0ELb0ELi96EEEEEEEEEvNT_6ParamsE)
        /*0164*/ 	.word	0x00000000


	//----- nvinfo : EIATTR_REGCOUNT
	.align		4
.L_76:
        /*0168*/ 	.byte	0x04, 0x2f
        /*016a*/ 	.short	(.L_78 - .L_77)
	.align		4
.L_77:
        /*016c*/ 	.word	index@(_ZN7cutlass13device_kernelIN5flash11enable_sm90INS1_16FlashAttnBwdSm90INS1_25CollectiveMainloopBwdSm90ILi2ELi1ELi1EN4cute5tupleIJNS5_1CILi1EEES8_S8_EEENS6_IJNS7_ILi64EEENS7_ILi96EEENS7_ILi192EEEEEENS_6half_tEfNS_4arch4Sm90ELb0ELb1ELb0ELb1ELb0ELb0ELb1ELb0ELi3ELi1ELi1ELi1ELb0EEENS1_21CollectiveEpilogueBwdISD_SE_SG_Li384ELb1ELb1ELi3EEENS1_19SingleTileSchedulerILb1ELb0ELb0ELi96EEEEEEEEEvNT_6ParamsE)
        /*0170*/ 	.word	0x00000080


	//----- nvinfo : EIATTR_FRAME_SIZE
	.align		4
.L_78:
        /*0174*/ 	.byte	0x04, 0x11
        /*0176*/ 	.short	(.L_80 - .L_79)
	.align		4
.L_79:
        /*0178*/ 	.word	index@(_ZN7cutlass13device_kernelIN5flash11enable_sm90INS1_16FlashAttnBwdSm90INS1_25CollectiveMainloopBwdSm90ILi2ELi1ELi1EN4cute5tupleIJNS5_1CILi1EEES8_S8_EEENS6_IJNS7_ILi64EEENS7_ILi96EEENS7_ILi192EEEEEENS_6half_tEfNS_4arch4Sm90ELb0ELb1ELb0ELb1ELb0ELb0ELb1ELb0ELi3ELi1ELi1ELi1ELb0EEENS1_21CollectiveEpilogueBwdISD_SE_SG_Li384ELb1ELb1ELi3EEENS1_19SingleTileSchedulerILb1ELb0ELb0ELi96EEEEEEEEEvNT_6ParamsE)
        /*017c*/ 	.word	0x00000000


	//----- nvinfo : EIATTR_REGCOUNT
	.align		4
.L_80:
        /*0180*/ 	.byte	0x04, 0x2f
        /*0182*/ 	.short	(.L_82 - .L_81)
	.align		4
.L_81:
        /*0184*/ 	.word	index@(_ZN7cutlass13device_kernelIN5flash11enable_sm90INS1_16FlashAttnBwdSm90INS1_25CollectiveMainloopBwdSm90ILi2ELi1ELi1EN4cute5tupleIJNS5_1CILi1EEES8_S8_EEENS6_IJNS7_ILi64EEENS7_ILi96EEENS7_ILi192EEEEEENS_6half_tEfNS_4arch4Sm90ELb0ELb1ELb0ELb0ELb1ELb0ELb1ELb0ELi3ELi1ELi1ELi1ELb0EEENS1_24CollectiveEpilogueBwdGQAISD_fSG_Li384ELb0ELb1EEENS1_19SingleTileSchedulerILb0ELb0ELb0ELi96EEEEEEEEEvNT_6ParamsE)
        /*0188*/ 	.word	0x00000080


	//----- nvinfo : EIATTR_FRAME_SIZE
	.align		4
.L_82:
        /*018c*/ 	.byte	0x04, 0x11
        /*018e*/ 	.short	(.L_84 - .L_83)
	.align		4
.L_83:
        /*0190*/ 	.word	index@(_ZN7cutlass13device_kernelIN5flash11enable_sm90INS1_16FlashAttnBwdSm90INS1_25CollectiveMainloopBwdSm90ILi2ELi1ELi1EN4cute5tupleIJNS5_1CILi1EEES8_S8_EEENS6_IJNS7_ILi64EEENS7_ILi96EEENS7_ILi192EEEEEENS_6half_tEfNS_4arch4Sm90ELb0ELb1ELb0ELb0ELb1ELb0ELb1ELb0ELi3ELi1ELi1ELi1ELb0EEENS1_24CollectiveEpilogueBwdGQAISD_fSG_Li384ELb0ELb1EEENS1_19SingleTileSchedulerILb0ELb0ELb0ELi96EEEEEEEEEvNT_6ParamsE)
        /*0194*/ 	.word	0x00000000


	//----- nvinfo : EIATTR_REGCOUNT
	.align		4
.L_84:
        /*0198*/ 	.byte	0x04, 0x2f
        /*019a*/ 	.short	(.L_86 - .L_85)
	.align		4
.L_85:
        /*019c*/ 	.word	index@(_ZN7cutlass13device_kernelIN5flash11enable_sm90INS1_16FlashAttnBwdSm90INS1_25CollectiveMainloopBwdSm90ILi2ELi1ELi1EN4cute5tupleIJNS5_1CILi1EEES8_S8_EEENS6_IJNS7_ILi64EEENS7_ILi96EEENS7_ILi192EEEEEENS_6half_tEfNS_4arch4Sm90ELb0ELb1ELb0ELb0ELb0ELb0ELb1ELb0ELi3ELi1ELi1ELi1ELb0EEENS1_24CollectiveEpilogueBwdGQAISD_fSG_Li384ELb0ELb0EEENS1_19SingleTileSchedulerILb0ELb0ELb0ELi96EEEEEEEEEvNT_6ParamsE)
        /*01a0*/ 	.word	0x00000080


	//----- nvinfo : EIATTR_FRAME_SIZE
	.align		4
.L_86:
        /*01a4*/ 	.byte	0x04, 0x11
        /*01a6*/ 	.short	(.L_88 - .L_87)
	.align		4
.L_87:
        /*01a8*/ 	.word	index@(_ZN7cutlass13device_kernelIN5flash11enable_sm90INS1_16FlashAttnBwdSm90INS1_25CollectiveMainloopBwdSm90ILi2ELi1ELi1EN4cute5tupleIJNS5_1CILi1EEES8_S8_EEENS6_IJNS7_ILi64EEENS7_ILi96EEENS7_ILi192EEEEEENS_6half_tEfNS_4arch4Sm90ELb0ELb1ELb0ELb0ELb0ELb0ELb1ELb0ELi3ELi1ELi1ELi1ELb0EEENS1_24CollectiveEpilogueBwdGQAISD_fSG_Li384ELb0ELb0EEENS1_19SingleTileSchedulerILb0ELb0ELb0ELi96EEEEEEEEEvNT_6ParamsE)
        /*01ac*/ 	.word	0x00000000


	//----- nvinfo : EIATTR_REGCOUNT
	.align		4
.L_88:
        /*01b0*/ 	.byte	0x04, 0x2f
        /*01b2*/ 	.short	(.L_90 - .L_89)
	.align		4
.L_89:
        /*01b4*/ 	.word	index@(_ZN7cutlass13device_kernelIN5flash11enable_sm90INS1_16FlashAttnBwdSm90INS1_25CollectiveMainloopBwdSm90ILi2ELi1ELi1EN4cute5tupleIJNS5_1CILi1EEES8_S8_EEENS6_IJNS7_ILi64EEENS7_ILi96EEENS7_ILi192EEEEEENS_6half_tEfNS_4arch4Sm90ELb0ELb1ELb0ELb0ELb1ELb0ELb1ELb0ELi3ELi1ELi1ELi1ELb0EEENS1_21CollectiveEpilogueBwdISD_SE_SG_Li384ELb0ELb1ELi3EEENS1_19SingleTileSchedulerILb0ELb0ELb0ELi96EEEEEEEEEvNT_6ParamsE)
        /*01b8*/ 	.word	0x00000080


	//----- nvinfo : EIATTR_FRAME_SIZE
	.align		4
.L_90:
        /*01bc*/ 	.byte	0x04, 0x11
        /*01be*/ 	.short	(.L_92 - .L_91)
	.align		4
.L_91:
        /*01c0*/ 	.word	index@(_ZN7cutlass13device_kernelIN5flash11enable_sm90INS1_16FlashAttnBwdSm90INS1_25CollectiveMainloopBwdSm90ILi2ELi1ELi1EN4cute5tupleIJNS5_1CILi1EEES8_S8_EEENS6_IJNS7_ILi64EEENS7_ILi96EEENS7_ILi192EEEEEENS_6half_tEfNS_4arch4Sm90ELb0ELb1ELb0ELb0ELb1ELb0ELb1ELb0ELi3ELi1ELi1ELi1ELb0EEENS1_21CollectiveEpilogueBwdISD_SE_SG_Li384ELb0ELb1ELi3EEENS1_19SingleTileSchedulerILb0ELb0ELb0ELi96EEEEEEEEEvNT_6ParamsE)
        /*01c4*/ 	.word	0x00000000


	//----- nvinfo : EIATTR_REGCOUNT
	.align		4
.L_92:
        /*01c8*/ 	.byte	0x04, 0x2f
        /*01ca*/ 	.short	(.L_94 - .L_93)
	.align		4
.L_93:
        /*01cc*/ 	.word	index@(_ZN7cutlass13device_kernelIN5flash11enable_sm90INS1_16FlashAttnBwdSm90INS1_25CollectiveMainloopBwdSm90ILi2ELi1ELi1EN4cute5tupleIJNS5_1CILi1EEES8_S8_EEENS6_IJNS7_ILi64EEENS7_ILi96EEENS7_ILi192EEEEEENS_6half_tEfNS_4arch4Sm90ELb0ELb1ELb0ELb0ELb0ELb0ELb1ELb0ELi3ELi1ELi1ELi1ELb0EEENS1_21CollectiveEpilogueBwdISD_SE_SG_Li384ELb0ELb1ELi3EEENS1_19SingleTileSchedulerILb0ELb0ELb0ELi96EEEEEEEEEvNT_6ParamsE)
        /*01d0*/ 	.word	0x00000080


	//----- nvinfo : EIATTR_FRAME_SIZE
	.align		4
.L_94:
        /*01d4*/ 	.byte	0x04, 0x11
        /*01d6*/ 	.short	(.L_96 - .L_95)
	.align		4
.L_95:
        /*01d8*/ 	.word	index@(_ZN7cutlass13device_kernelIN5flash11enable_sm90INS1_16FlashAttnBwdSm90INS1_25CollectiveMainloopBwdSm90ILi2ELi1ELi1EN4cute5tupleIJNS5_1CILi1EEES8_S8_EEENS6_IJNS7_ILi64EEENS7_ILi96EEENS7_ILi192EEEEEENS_6half_tEfNS_4arch4Sm90ELb0ELb1ELb0ELb0ELb0ELb0ELb1ELb0ELi3ELi1ELi1ELi1ELb0EEENS1_21CollectiveEpilogueBwdISD_SE_SG_Li384ELb0ELb1ELi3EEENS1_19SingleTileSchedulerILb0ELb0ELb0ELi96EEEEEEEEEvNT_6ParamsE)
        /*01dc*/ 	.word	0x00000000


	//----- nvinfo : EIATTR_REGCOUNT
	.align		4
.L_96:
        /*01e0*/ 	.byte	0x04, 0x2f
        /*01e2*/ 	.short	(.L_98 - .L_97)
	.align		4
.L_97:
        /*01e4*/ 	.word	index@(_ZN7cutlass13device_kernelIN5flash11enable_sm90INS1_16FlashAttnBwdSm90INS1_25CollectiveMainloopBwdSm90ILi2ELi1ELi1EN4cute5tupleIJNS5_1CILi1EEES8_S8_EEENS6_IJNS7_ILi64EEENS7_ILi96EEENS7_ILi192EEEEEENS_6half_tEfNS_4arch4Sm90ELb0ELb0ELb0ELb1ELb1ELb0ELb1ELb0ELi3ELi1ELi1ELi1ELb0EEENS1_24CollectiveEpilogueBwdGQAISD_fSG_Li384ELb1ELb1EEENS1_19SingleTileSchedulerILb1ELb0ELb0ELi96EEEEEEEEEvNT_6ParamsE)
        /*01e8*/ 	.word	0x00000080


	//----- nvinfo : EIATTR_FRAME_SIZE
	.align		4
.L_98:
        /*01ec*/ 	.byte	0x04, 0x11
        /*01ee*/ 	.short	(.L_100 - .L_99)
	.align		4
.L_99:
        /*01f0*/ 	.word	index@(_ZN7cutlass13device_kernelIN5flash11enable_sm90INS1_16FlashAttnBwdSm90INS1_25CollectiveMainloopBwdSm90ILi2ELi1ELi1EN4cute5tupleIJNS5_1CILi1EEES8_S8_EEENS6_IJNS7_ILi64EEENS7_ILi96EEENS7_ILi192EEEEEENS_6half_tEfNS_4arch4Sm90ELb0ELb0ELb0ELb1ELb1ELb0ELb1ELb0ELi3ELi1ELi1ELi1ELb0EEENS1_24CollectiveEpilogueBwdGQAISD_fSG_Li384ELb1ELb1EEENS1_19SingleTileSchedulerILb1ELb0ELb0ELi96EEEEEEEEEvNT_6ParamsE)
        /*01f4*/ 	.word	0x00000000


	//----- nvinfo : EIATTR_REGCOUNT
	.align		4
.L_100:
        /*01f8*/ 	.byte	0x04, 0x2f
        /*01fa*/ 	.short	(.L_102 - .L_101)
	.align		4
.L_101:
        /*01fc*/ 	.word	index@(_ZN7cutlass13device_kernelIN5flash11enable_sm90INS1_16FlashAttnBwdSm90INS1_25CollectiveMainloopBwdSm90ILi2ELi1ELi1EN4cute5tupleIJNS5_1CILi1EEES8_S8_EEENS6_IJNS7_ILi64EEENS7_ILi96EEENS7_ILi192EEEEEENS_6half_tEfNS_4arch4Sm90ELb0ELb0ELb0ELb1ELb0ELb0ELb1ELb0ELi3ELi1ELi1ELi1ELb0EEENS1_24CollectiveEpilogueBwdGQAISD_fSG_Li384ELb1ELb0EEENS1_19SingleTileSchedulerILb1ELb0ELb0ELi96EEEEEEEEEvNT_6ParamsE)
        /*0200*/ 	.word	0x00000080


	//----- nvinfo : EIATTR_FRAME_SIZE
	.align		4
.L_102:
        /*0204*/ 	.byte	0x04, 0x11
        /*0206*/ 	.short	(.L_104 - .L_103)
	.align		4
.L_103:
        /*0208*/ 	.word	index@(_ZN7cutlass13device_kernelIN5flash11enable_sm90INS1_16FlashAttnBwdSm90INS1_25CollectiveMainloopBwdSm90ILi2ELi1ELi1EN4cute5tupleIJNS5_1CILi1EEES8_S8_EEENS6_IJNS7_ILi64EEENS7_ILi96EEENS7_ILi192EEEEEENS_6half_tEfNS_4arch4Sm90ELb0ELb0ELb0ELb1ELb0ELb0ELb1ELb0ELi3ELi1ELi1ELi1ELb0EEENS1_24CollectiveEpilogueBwdGQAISD_fSG_Li384ELb1ELb0EEENS1_19SingleTileSchedulerILb1ELb0ELb0ELi96EEEEEEEEEvNT_6ParamsE)
        /*020c*/ 	.word	0x00000000


	//----- nvinfo : EIATTR_REGCOUNT
	.align		4
.L_104:
        /*0210*/ 	.byte	0x04, 0x2f
        /*0212*/ 	.short	(.L_106 - .L_105)
	.align		4
.L_105:
        /*0214*/ 	.word	index@(_ZN7cutlass13device_kernelIN5flash11enable_sm90INS1_16FlashAttnBwdSm90INS1_25CollectiveMainloopBwdSm90ILi2ELi1ELi1EN4cute5tupleIJNS5_1CILi1EEES8_S8_EEENS6_IJNS7_ILi64EEENS7_ILi96EEENS7_ILi192EEEEEENS_6half_tEfNS_4arch4Sm90ELb0ELb0ELb0ELb1ELb1ELb0ELb1ELb0ELi3ELi1ELi1ELi1ELb0EEENS1_21CollectiveEpilogueBwdISD_SE_SG_Li384ELb1ELb1ELi3EEENS1_19SingleTileSchedulerILb1ELb0ELb0ELi96EEEEEEEEEvNT_6ParamsE)
        /*0218*/ 	.word	0x00000080


	//----- nvinfo : EIATTR_FRAME_SIZE
	.align		4
.L_106:
        /*021c*/ 	.byte	0x04, 0x11
        /*021e*/ 	.short	(.L_108 - .L_107)
	.align		4
.L_107:
        /*0220*/ 	.word	index@(_ZN7cutlass13device_kernelIN5flash11enable_sm90INS1_16FlashAttnBwdSm90INS1_25CollectiveMainloopBwdSm90ILi2ELi1ELi1EN4cute5tupleIJNS5_1CILi1EEES8_S8_EEENS6_IJNS7_ILi64EEENS7_ILi96EEENS7_ILi192EEEEEENS_6half_tEfNS_4arch4Sm90ELb0ELb0ELb0ELb1ELb1ELb0ELb1ELb0ELi3ELi1ELi1ELi1ELb0EEENS1_21CollectiveEpilogueBwdISD_SE_SG_Li384ELb1ELb1ELi3EEENS1_19SingleTileSchedulerILb1ELb0ELb0ELi96EEEEEEEEEvNT_6ParamsE)
        /*0224*/ 	.word	0x00000000


	//----- nvinfo : EIATTR_REGCOUNT
	.align		4
.L_108:
        /*0228*/ 	.byte	0x04, 0x2f
        /*022a*/ 	.short	(.L_110 - .L_109)
	.align		4
.L_109:
        /*022c*/ 	.word	index@(_ZN7cutlass13device_kernelIN5flash11enable_sm90INS1_16FlashAttnBwdSm90INS1_25CollectiveMainloopBwdSm90ILi2ELi1ELi1EN4cute5tupleIJNS5_1CILi1EEES8_S8_EEENS6_IJNS7_ILi64EEENS7_ILi96EEENS7_ILi192EEEEEENS_6half_tEfNS_4arch4Sm90ELb0ELb0ELb0ELb1ELb0ELb0ELb1ELb0ELi3ELi1ELi1ELi1ELb0EEENS1_21CollectiveEpilogueBwdISD_SE_SG_Li384ELb1ELb1ELi3EEENS1_19SingleTileSchedulerILb1ELb0ELb0ELi96EEEEEEEEEvNT_6ParamsE)
        /*0230*/ 	.word	0x00000080


	//----- nvinfo : EIATTR_FRAME_SIZE
	.align		4
.L_110:
        /*0234*/ 	.byte	0x04, 0x11
        /*0236*/ 	.short	(.L_112 - .L_111)
	.align		4
.L_111:
        /*0238*/ 	.word	index@(_ZN7cutlass13device_kernelIN5flash11enable_sm90INS1_16FlashAttnBwdSm90INS1_25CollectiveMainloopBwdSm90ILi2ELi1ELi1EN4cute5tupleIJNS5_1CILi1EEES8_S8_EEENS6_IJNS7_ILi64EEENS7_ILi96EEENS7_ILi192EEEEEENS_6half_tEfNS_4arch4Sm90ELb0ELb0ELb0ELb1ELb0ELb0ELb1ELb0ELi3ELi1ELi1ELi1ELb0EEENS1_21CollectiveEpilogueBwdISD_SE_SG_Li384ELb1ELb1ELi3EEENS1_19SingleTileSchedulerILb1ELb0ELb0ELi96EEEEEEEEEvNT_6ParamsE)
        /*023c*/ 	.word	0x00000000


	//----- nvinfo : EIATTR_REGCOUNT
	.align		4
.L_112:
        /*0240*/ 	.byte	0x04, 0x2f
        /*0242*/ 	.short	(.L_114 - .L_113)
	.align		4
.L_113:
        /*0244*/ 	.word	index@(_ZN7cutlass13device_kernelIN5flash11enable_sm90INS1_16FlashAttnBwdSm90INS1_25CollectiveMainloopBwdSm90ILi2ELi1ELi1EN4cute5tupleIJNS5_1CILi1EEES8_S8_EEENS6_IJNS7_ILi64EEENS7_ILi96EEENS7_ILi192EEEEEENS_6half_tEfNS_4arch4Sm90ELb0ELb0ELb0ELb0ELb1ELb0ELb1ELb0ELi3ELi1ELi1ELi1ELb0EEENS1_24CollectiveEpilogueBwdGQAISD_fSG_Li384ELb0ELb1EEENS1_19SingleTileSchedulerILb0ELb0ELb0ELi96EEEEEEEEEvNT_6ParamsE)
        /*0248*/ 	.word	0x00000080


	//----- nvinfo : EIATTR_FRAME_SIZE
	.align		4
.L_114:
        /*024c*/ 	.byte	0x04, 0x11
        /*024e*/ 	.short	(.L_116 - .L_115)
	.align		4
.L_115:
        /*0250*/ 	.word	index@(_ZN7cutlass13device_kernelIN5flash11enable_sm90INS1_16FlashAttnBwdSm90INS1_25CollectiveMainloopBwdSm90ILi2ELi1ELi1EN4cute5tupleIJNS5_1CILi1EEES8_S8_EEENS6_IJNS7_ILi64EEENS7_ILi96EEENS7_ILi192EEEEEENS_6half_tEfNS_4arch4Sm90ELb0ELb0ELb0ELb0ELb1ELb0ELb1ELb0ELi3ELi1ELi1ELi1ELb0EEENS1_24CollectiveEpilogueBwdGQAISD_fSG_Li384ELb0ELb1EEENS1_19SingleTileSchedulerILb0ELb0ELb0ELi96EEEEEEEEEvNT_6ParamsE)
        /*0254*/ 	.word	0x00000000


	//----- nvinfo : EIATTR_REGCOUNT
	.align		4
.L_116:
        /*0258*/ 	.byte	0x04, 0x2f
        /*025a*/ 	.short	(.L_118 - .L_117)
	.align		4
.L_117:
        /*025c*/ 	.word	index@(_ZN7cutlass13device_kernelIN5flash11enable_sm90INS1_16FlashAttnBwdSm90INS1_25CollectiveMainloopBwdSm90ILi2ELi1ELi1EN4cute5tupleIJNS5_1CILi1EEES8_S8_EEENS6_IJNS7_ILi64EEENS7_ILi96EEENS7_ILi192EEEEEENS_6half_tEfNS_4arch4Sm90ELb0ELb0ELb0ELb0ELb0ELb0ELb1ELb0ELi3ELi1ELi1ELi1ELb0EEENS1_24CollectiveEpilogueBwdGQAISD_fSG_Li384ELb0ELb0EEENS1_19SingleTileSchedulerILb0ELb0ELb0ELi96EEEEEEEEEvNT_6ParamsE)
        /*0260*/ 	.word	0x00000080


	//----- nvinfo : EIATTR_FRAME_SIZE
	.align		4
.L_118:
        /*0264*/ 	.byte	0x04, 0x11
        /*0266*/ 	.short	(.L_120 - .L_119)
	.align		4
.L_119:
        /*0268*/ 	.word	index@(_ZN7cutlass13device_kernelIN5flash11enable_sm90INS1_16FlashAttnBwdSm90INS1_25CollectiveMainloopBwdSm90ILi2ELi1ELi1EN4cute5tupleIJNS5_1CILi1EEES8_S8_EEENS6_IJNS7_ILi64EEENS7_ILi96EEENS7_ILi192EEEEEENS_6half_tEfNS_4arch4Sm90ELb0ELb0ELb0ELb0ELb0ELb0ELb1ELb0ELi3ELi1ELi1ELi1ELb0EEENS1_24CollectiveEpilogueBwdGQAISD_fSG_Li384ELb0ELb0EEENS1_19SingleTileSchedulerILb0ELb0ELb0ELi96EEEEEEEEEvNT_6ParamsE)
        /*026c*/ 	.word	0x00000000


	//----- nvinfo : EIATTR_REGCOUNT
	.align		4
.L_120:
        /*0270*/ 	.byte	0x04, 0x2f
        /*0272*/ 	.short	(.L_122 - .L_121)
	.align		4
.L_121:
        /*0274*/ 	.word	index@(_ZN7cutlass13device_kernelIN5flash11enable_sm90INS1_16FlashAttnBwdSm90INS1_25CollectiveMainloopBwdSm90ILi2ELi1ELi1EN4cute5tupleIJNS5_1CILi1EEES8_S8_EEENS6_IJNS7_ILi64EEENS7_ILi96EEENS7_ILi192EEEEEENS_6half_tEfNS_4arch4Sm90ELb0ELb0ELb0ELb0ELb1ELb0ELb1ELb0ELi3ELi1ELi1ELi1ELb0EEENS1_21CollectiveEpilogueBwdISD_SE_SG_Li384ELb0ELb1ELi3EEENS1_19SingleTileSchedulerILb0ELb0ELb0ELi96EEEEEEEEEvNT_6ParamsE)
        /*0278*/ 	.word	0x00000080


	//----- nvinfo : EIATTR_FRAME_SIZE
	.align		4
.L_122:
        /*027c*/ 	.byte	0x04, 0x11
        /*027e*/ 	.short	(.L_124 - .L_123)
	.align		4
.L_123:
        /*0280*/ 	.word	index@(_ZN7cutlass13device_kernelIN5flash11enable_sm90INS1_16FlashAttnBwdSm90INS1_25CollectiveMainloopBwdSm90ILi2ELi1ELi1EN4cute5tupleIJNS5_1CILi1EEES8_S8_EEENS6_IJNS7_ILi64EEENS7_ILi96EEENS7_ILi192EEEEEENS_6half_tEfNS_4arch4Sm90ELb0ELb0ELb0ELb0ELb1ELb0ELb1ELb0ELi3ELi1ELi1ELi1ELb0EEENS1_21CollectiveEpilogueBwdISD_SE_SG_Li384ELb0ELb1ELi3EEENS1_19SingleTileSchedulerILb0ELb0ELb0ELi96EEEEEEEEEvNT_6ParamsE)
        /*0284*/ 	.word	0x00000000


	//----- nvinfo : EIATTR_REGCOUNT
	.align		4
.L_124:
        /*0288*/ 	.byte	0x04, 0x2f
        /*028a*/ 	.short	(.L_126 - .L_125)
	.align		4
.L_125:
        /*028c*/ 	.word	index@(_ZN7cutlass13device_kernelIN5flash11enable_sm90INS1_16FlashAttnBwdSm90INS1_25CollectiveMainloopBwdSm90ILi2ELi1ELi1EN4cute5tupleIJNS5_1CILi1EEES8_S8_EEENS6_IJNS7_ILi64EEENS7_ILi96EEENS7_ILi192EEEEEENS_6half_tEfNS_4arch4Sm90ELb0ELb0ELb0ELb0ELb0ELb0ELb1ELb0ELi3ELi1ELi1ELi1ELb0EEENS1_21CollectiveEpilogueBwdISD_SE_SG_Li384ELb0ELb1ELi3EEENS1_19SingleTileSchedulerILb0ELb0ELb0ELi96EEEEEEEEEvNT_6ParamsE)
        /*0290*/ 	.word	0x00000080


	//----- nvinfo : EIATTR_FRAME_SIZE
	.align		4
.L_126:
        /*0294*/ 	.byte	0x04, 0x11
        /*0296*/ 	.short	(.L_128 - .L_127)
	.align		4
.L_127:
        /*0298*/ 	.word	index@(_ZN7cutlass13device_kernelIN5flash11enable_sm90INS1_16FlashAttnBwdSm90INS1_25CollectiveMainloopBwdSm90ILi2ELi1ELi1EN4cute5tupleIJNS5_1CILi1EEES8_S8_EEENS6_IJNS7_ILi64EEENS7_ILi96EEENS7_ILi192EEEEEENS_6half_tEfNS_4arch4Sm90ELb0ELb0ELb0ELb0ELb0ELb0ELb1ELb0ELi3ELi1ELi1ELi1ELb0EEENS1_21CollectiveEpilogueBwdISD_SE_SG_Li384ELb0ELb1ELi3EEENS1_19SingleTileSchedulerILb0ELb0ELb0ELi96EEEEEEEEEvNT_6ParamsE)
        /*029c*/ 	.word	0x00000000


	//----- nvinfo : EIATTR_MIN_STACK_SIZE
	.align		4
.L_128:
        /*02a0*/ 	.byte	0x04, 0x12
        /*02a2*/ 	.short	(.L_130 - .L_129)
	.align		4
.L_129:
        /*02a4*/ 	.word	index@(_ZN7cutlass13device_kernelIN5flash11enable_sm90INS1_16FlashAttnBwdSm90INS1_25CollectiveMainloopBwdSm90ILi2ELi1ELi1EN4cute5tupleIJNS5_1CILi1EEES8_S8_EEENS6_IJNS7_ILi64EEENS7_ILi96EEENS7_ILi192EEEEEENS_6half_tEfNS_4arch4Sm90ELb0ELb0ELb0ELb0ELb0ELb0ELb1ELb0ELi3ELi1ELi1ELi1ELb0EEENS1_21CollectiveEpilogueBwdISD_SE_SG_Li384ELb0ELb1ELi3EEENS1_19SingleTileSchedulerILb0ELb0ELb0ELi96EEEEEEEEEvNT_6ParamsE)
        /*02a8*/ 	.word	0x00000000


	//----- nvinfo : EIATTR_MIN_STACK_SIZE
	.align		4
.L_130:
        /*02ac*/ 	.byte	0x04, 0x12
        /*02ae*/ 	.short	(.L_132 - .L_131)
	.align		4
.L_131:
        /*02b0*/ 	.word	index@(_ZN7cutlass13device_kernelIN5flash11enable_sm90INS1_16FlashAttnBwdSm90INS1_25CollectiveMainloopBwdSm90ILi2ELi1ELi1EN4cute5tupleIJNS5_1CILi1EEES8_S8_EEENS6_IJNS7_ILi64EEENS7_ILi96EEENS7_ILi192EEEEEENS_6half_tEfNS_4arch4Sm90ELb0ELb0ELb0ELb0ELb1ELb0ELb1ELb0ELi3ELi1ELi1ELi1ELb0EEENS1_21CollectiveEpilogueBwdISD_SE_SG_Li384ELb0ELb1ELi3EEENS1_19SingleTileSchedulerILb0ELb0ELb0ELi96EEEEEEEEEvNT_6ParamsE)
        /*02b4*/ 	.word	0x00000000


	//----- nvinfo : EIATTR_MIN_STACK_SIZE
	.align		4
.L_132:
        /*02b8*/ 	.byte	0x04, 0x12
        /*02ba*/ 	.short	(.L_134 - .L_133)
	.align		4
.L_133:
        /*02bc*/ 	.word	index@(_ZN7cutlass13device_kernelIN5flash11enable_sm90INS1_16FlashAttnBwdSm90INS1_25CollectiveMainloopBwdSm90ILi2ELi1ELi1EN4cute5tupleIJNS5_1CILi1EEES8_S8_EEENS6_IJNS7_ILi64EEENS7_ILi96EEENS7_ILi192EEEEEENS_6half_tEfNS_4arch4Sm90ELb0ELb0ELb0ELb0ELb0ELb0ELb1ELb0ELi3ELi1ELi1ELi1ELb0EEENS1_24CollectiveEpilogueBwdGQAISD_fSG_Li384ELb0ELb0EEENS1_19SingleTileSchedulerILb0ELb0ELb0ELi96EEEEEEEEEvNT_6ParamsE)
        /*02c0*/ 	.word	0x00000000


	//----- nvinfo : EIATTR_MIN_STACK_SIZE
	.align		4
.L_134:
        /*02c4*/ 	.byte	0x04, 0x12
        /*02c6*/ 	.short	(.L_136 - .L_135)
	.align		4
.L_135:
        /*02c8*/ 	.word	index@(_ZN7cutlass13device_kernelIN5flash11enable_sm90INS1_16FlashAttnBwdSm90INS1_25CollectiveMainloopBwdSm90ILi2ELi1ELi1EN4cute5tupleIJNS5_1CILi1EEES8_S8_EEENS6_IJNS7_ILi64EEENS7_ILi96EEENS7_ILi192EEEEEENS_6half_tEfNS_4arch4Sm90ELb0ELb0ELb0ELb0ELb1ELb0ELb1ELb0ELi3ELi1ELi1ELi1ELb0EEENS1_24CollectiveEpilogueBwdGQAISD_fSG_Li384ELb0ELb1EEENS1_19SingleTileSchedulerILb0ELb0ELb0ELi96EEEEEEEEEvNT_6ParamsE)
        /*02cc*/ 	.word	0x00000000


	//----- nvinfo : EIATTR_MIN_STACK_SIZE
	.align		4
.L_136:
        /*02d0*/ 	.byte	0x04, 0x12
        /*02d2*/ 	.short	(.L_138 - .L_137)
	.align		4
.L_137:
        /*02d4*/ 	.word	index@(_ZN7cutlass13device_kernelIN5flash11enable_sm90INS1_16FlashAttnBwdSm90INS1_25CollectiveMainloopBwdSm90ILi2ELi1ELi1EN4cute5tupleIJNS5_1CILi1EEES8_S8_EEENS6_IJNS7_ILi64EEENS7_ILi96EEENS7_ILi192EEEEEENS_6half_tEfNS_4arch4Sm90ELb0ELb0ELb0ELb1ELb0ELb0ELb1ELb0ELi3ELi1ELi1ELi1ELb0EEENS1_21CollectiveEpilogueBwdISD_SE_SG_Li384ELb1ELb1ELi3EEENS1_19SingleTileSchedulerILb1ELb0ELb0ELi96EEEEEEEEEvNT_6ParamsE)
        /*02d8*/ 	.word	0x00000000


	//----- nvinfo : EIATTR_MIN_STACK_SIZE
	.align		4
.L_138:
        /*02dc*/ 	.byte	0x04, 0x12
        /*02de*/ 	.short	(.L_140 - .L_139)
	.align		4
.L_139:
        /*02e0*/ 	.word	index@(_ZN7cutlass13device_kernelIN5flash11enable_sm90INS1_16FlashAttnBwdSm90INS1_25CollectiveMainloopBwdSm90ILi2ELi1ELi1EN4cute5tupleIJNS5_1CILi1EEES8_S8_EEENS6_IJNS7_ILi64EEENS7_ILi96EEENS7_ILi192EEEEEENS_6half_tEfNS_4arch4Sm90ELb0ELb0ELb0ELb1ELb1ELb0ELb1ELb0ELi3ELi1ELi1ELi1ELb0EEENS1_21CollectiveEpilogueBwdISD_SE_SG_Li384ELb1ELb1ELi3EEENS1_19SingleTileSchedulerILb1ELb0ELb0ELi96EEEEEEEEEvNT_6ParamsE)
        /*02e4*/ 	.word	0x00000000


	//----- nvinfo : EIATTR_MIN_STACK_SIZE
	.align		4
.L_140:
        /*02e8*/ 	.byte	0x04, 0x12
        /*02ea*/ 	.short	(.L_142 - .L_141)
	.align		4
.L_141:
        /*02ec*/ 	.word	index@(_ZN7cutlass13device_kernelIN5flash11enable_sm90INS1_16FlashAttnBwdSm90INS1_25CollectiveMainloopBwdSm90ILi2ELi1ELi1EN4cute5tupleIJNS5_1CILi1EEES8_S8_EEENS6_IJNS7_ILi64EEENS7_ILi96EEENS7_ILi192EEEEEENS_6half_tEfNS_4arch4Sm90ELb0ELb0ELb0ELb1ELb0ELb0ELb1ELb0ELi3ELi1ELi1ELi1ELb0EEENS1_24CollectiveEpilogueBwdGQAISD_fSG_Li384ELb1ELb0EEENS1_19SingleTileSchedulerILb1ELb0ELb0ELi96EEEEEEEEEvNT_6ParamsE)
        /*02f0*/ 	.word	0x00000000


	//----- nvinfo : EIATTR_MIN_STACK_SIZE
	.align		4
.L_142:
        /*02f4*/ 	.byte	0x04, 0x12
        /*02f6*/ 	.short	(.L_144 - .L_143)
	.align		4
.L_143:
        /*02f8*/ 	.word	index@(_ZN7cutlass13device_kernelIN5flash11enable_sm90INS1_16FlashAttnBwdSm90INS1_25CollectiveMainloopBwdSm90ILi2ELi1ELi1EN4cute5tupleIJNS5_1CILi1EEES8_S8_EEENS6_IJNS7_ILi64EEENS7_ILi96EEENS7_ILi192EEEEEENS_6half_tEfNS_4arch4Sm90ELb0ELb0ELb0ELb1ELb1ELb0ELb1ELb0ELi3ELi1ELi1ELi1ELb0EEENS1_24CollectiveEpilogueBwdGQAISD_fSG_Li384ELb1ELb1EEENS1_19SingleTileSchedulerILb1ELb0ELb0ELi96EEEEEEEEEvNT_6ParamsE)
        /*02fc*/ 	.word	0x00000000


	//----- nvinfo : EIATTR_MIN_STACK_SIZE
	.align		4
.L_144:
        /*0300*/ 	.byte	0x04, 0x12
        /*0302*/ 	.short	(.L_146 - .L_145)
	.align		4
.L_145:
        /*0304*/ 	.word	index@(_ZN7cutlass13device_kernelIN5flash11enable_sm90INS1_16FlashAttnBwdSm90INS1_25CollectiveMainloopBwdSm90ILi2ELi1ELi1EN4cute5tupleIJNS5_1CILi1EEES8_S8_EEENS6_IJNS7_ILi64EEENS7_ILi96EEENS7_ILi192EEEEEENS_6half_tEfNS_4arch4Sm90ELb0ELb1ELb0ELb0ELb0ELb0ELb1ELb0ELi3ELi1ELi1ELi1ELb0EEENS1_21CollectiveEpilogueBwdISD_SE_SG_Li384ELb0ELb1ELi3EEENS1_19SingleTileSchedulerILb0ELb0ELb0ELi96EEEEEEEEEvNT_6ParamsE)
        /*0308*/ 	.word	0x00000000


	//----- nvinfo : EIATTR_MIN_STACK_SIZE
	.align		4
.L_146:
        /*030c*/ 	.byte	0x04, 0x12
        /*030e*/ 	.short	(.L_148 - .L_147)
	.align		4
.L_147:
        /*0310*/ 	.word	index@(_ZN7cutlass13device_kernelIN5flash11enable_sm90INS1_16FlashAttnBwdSm90INS1_25CollectiveMainloopBwdSm90ILi2ELi1ELi1EN4cute5tupleIJNS5_1CILi1EEES8_S8_EEENS6_IJNS7_ILi64EEENS7_ILi96EEENS7_ILi192EEEEEENS_6half_tEfNS_4arch4Sm90ELb0ELb1ELb0ELb0ELb1ELb0ELb1ELb0ELi3ELi1ELi1ELi1ELb0EEENS1_21CollectiveEpilogueBwdISD_SE_SG_Li384ELb0ELb1ELi3EEENS1_19SingleTileSchedulerILb0ELb0ELb0ELi96EEEEEEEEEvNT_6ParamsE)
        /*0314*/ 	.word	0x00000000


	//----- nvinfo : EIATTR_MIN_STACK_SIZE
	.align		4
.L_148:
        /*0318*/ 	.byte	0x04, 0x12
        /*031a*/ 	.short	(.L_150 - .L_149)
	.align		4
.L_149:
        /*031c*/ 	.word	index@(_ZN7cutlass13device_kernelIN5flash11enable_sm90INS1_16FlashAttnBwdSm90INS1_25CollectiveMainloopBwdSm90ILi2ELi1ELi1EN4cute5tupleIJNS5_1CILi1EEES8_S8_EEENS6_IJNS7_ILi64EEENS7_ILi96EEENS7_ILi192EEEEEENS_6half_tEfNS_4arch4Sm90ELb0ELb1ELb0ELb0ELb0ELb0ELb1ELb0ELi3ELi1ELi1ELi1ELb0EEENS1_24CollectiveEpilogueBwdGQAISD_fSG_Li384ELb0ELb0EEENS1_19SingleTileSchedulerILb0ELb0ELb0ELi96EEEEEEEEEvNT_6ParamsE)
        /*0320*/ 	.word	0x00000000


	//----- nvinfo : EIATTR_MIN_STACK_SIZE
	.align		4
.L_150:
        /*0324*/ 	.byte	0x04, 0x12
        /*0326*/ 	.short	(.L_152 - .L_151)
	.align		4
.L_151:
        /*0328*/ 	.word	index@(_ZN7cutlass13device_kernelIN5flash11enable_sm90INS1_16FlashAttnBwdSm90INS1_25CollectiveMainloopBwdSm90ILi2ELi1ELi1EN4cute5tupleIJNS5_1CILi1EEES8_S8_EEENS6_IJNS7_ILi64EEENS7_ILi96EEENS7_ILi192EEEEEENS_6half_tEfNS_4arch4Sm90ELb0ELb1ELb0ELb0ELb1ELb0ELb1ELb0ELi3ELi1ELi1ELi1ELb0EEENS1_24CollectiveEpilogueBwdGQAISD_fSG_Li384ELb0ELb1EEENS1_19SingleTileSchedulerILb0ELb0ELb0ELi96EEEEEEEEEvNT_6ParamsE)
        /*032c*/ 	.word	0x00000000


	//----- nvinfo : EIATTR_MIN_STACK_SIZE
	.align		4
.L_152:
        /*0330*/ 	.byte	0x04, 0x12
        /*0332*/ 	.short	(.L_154 - .L_153)
	.align		4
.L_153:
        /*0334*/ 	.word	index@(_ZN7cutlass13device_kernelIN5flash11enable_sm90INS1_16FlashAttnBwdSm90INS1_25CollectiveMainloopBwdSm90ILi2ELi1ELi1EN4cute5tupleIJNS5_1CILi1EEES8_S8_EEENS6_IJNS7_ILi64EEENS7_ILi96EEENS7_ILi192EEEEEENS_6half_tEfNS_4arch4Sm90ELb0ELb1ELb0ELb1ELb0ELb0ELb1ELb0ELi3ELi1ELi1ELi1ELb0EEENS1_21CollectiveEpilogueBwdISD_SE_SG_Li384ELb1ELb1ELi3EEENS1_19SingleTileSchedulerILb1ELb0ELb0ELi96EEEEEEEEEvNT_6ParamsE)
        /*0338*/ 	.word	0x00000000


	//----- nvinfo : EIATTR_MIN_STACK_SIZE
	.align		4
.L_154:
        /*033c*/ 	.byte	0x04, 0x12
        /*033e*/ 	.short	(.L_156 - .L_155)
	.align		4
.L_155:
        /*0340*/ 	.word	index@(_ZN7cutlass13device_kernelIN5flash11enable_sm90INS1_16FlashAttnBwdSm90INS1_25CollectiveMainloopBwdSm90ILi2ELi1ELi1EN4cute5tupleIJNS5_1CILi1EEES8_S8_EEENS6_IJNS7_ILi64EEENS7_ILi96EEENS7_ILi192EEEEEENS_6half_tEfNS_4arch4Sm90ELb0ELb1ELb0ELb1ELb1ELb0ELb1ELb0ELi3ELi1ELi1ELi1ELb0EEENS1_21CollectiveEpilogueBwdISD_SE_SG_Li384ELb1ELb1ELi3EEENS1_19SingleTileSchedulerILb1ELb0ELb0ELi96EEEEEEEEEvNT_6ParamsE)
        /*0344*/ 	.word	0x00000000


	//----- nvinfo : EIATTR_MIN_STACK_SIZE
	.align		4
.L_156:
        /*0348*/ 	.byte	0x04, 0x12
        /*034a*/ 	.short	(.L_158 - .L_157)
	.align		4
.L_157:
        /*034c*/ 	.word	index@(_ZN7cutlass13device_kernelIN5flash11enable_sm90INS1_16FlashAttnBwdSm90INS1_25CollectiveMainloopBwdSm90ILi2ELi1ELi1EN4cute5tupleIJNS5_1CILi1EEES8_S8_EEENS6_IJNS7_ILi64EEENS7_ILi96EEENS7_ILi192EEEEEENS_6half_tEfNS_4arch4Sm90ELb0ELb1ELb0ELb1ELb0ELb0ELb1ELb0ELi3ELi1ELi1ELi1ELb0EEENS1_24CollectiveEpilogueBwdGQAISD_fSG_Li384ELb1ELb0EEENS1_19SingleTileSchedulerILb1ELb0ELb0ELi96EEEEEEEEEvNT_6ParamsE)
        /*0350*/ 	.word	0x00000000


	//----- nvinfo : EIATTR_MIN_STACK_SIZE
	.align		4
.L_158:
        /*0354*/ 	.byte	0x04, 0x12
        /*0356*/ 	.short	(.L_160 - .L_159)
	.align		4
.L_159:
        /*0358*/ 	.word	index@(_ZN7cutlass13device_kernelIN5flash11enable_sm90INS1_16FlashAttnBwdSm90INS1_25CollectiveMainloopBwdSm90ILi2ELi1ELi1EN4cute5tupleIJNS5_1CILi1EEES8_S8_EEENS6_IJNS7_ILi64EEENS7_ILi96EEENS7_ILi192EEEEEENS_6half_tEfNS_4arch4Sm90ELb0ELb1ELb0ELb1ELb1ELb0ELb1ELb0ELi3ELi1ELi1ELi1ELb0EEENS1_24CollectiveEpilogueBwdGQAISD_fSG_Li384ELb1ELb1EEENS1_19SingleTileSchedulerILb1ELb0ELb0ELi96EEEEEEEEEvNT_6ParamsE)
        /*035c*/ 	.word	0x00000000


	//----- nvinfo : EIATTR_MIN_STACK_SIZE
	.align		4
.L_160:
        /*0360*/ 	.byte	0x04, 0x12
        /*0362*/ 	.short	(.L_162 - .L_161)
	.align		4
.L_161:
        /*0364*/ 	.word	index@(_ZN7cutlass13device_kernelIN5flash11enable_sm90INS1_16FlashAttnBwdSm90INS1_25CollectiveMainloopBwdSm90ILi2ELi1ELi1EN4cute5tupleIJNS5_1CILi1EEES8_S8_EEENS6_IJNS7_ILi64EEENS7_ILi96EEENS7_ILi192EEEEEENS_6half_tEfNS_4arch4Sm90ELb1ELb0ELb0ELb0ELb0ELb0ELb1ELb0ELi3ELi1ELi1ELi1ELb0EEENS1_21CollectiveEpilogueBwdISD_SE_SG_Li384ELb0ELb1ELi3EEENS1_25SingleTileBwdLPTSchedulerILb0ELi96ELb0EEEEEEEEEvNT_6ParamsE)
        /*0368*/ 	.word	0x00000018


	//----- nvinfo : EIATTR_MIN_STACK_SIZE
	.align		4
.L_162:
        /*036c*/ 	.byte	0x04, 0x12
        /*036e*/ 	.short	(.L_164 - .L_163)
	.align		4
.L_163:
        /*0370*/ 	.word	index@(_ZN7cutlass13device_kernelIN5flash11enable_sm90INS1_16FlashAttnBwdSm90INS1_25CollectiveMainloopBwdSm90ILi2ELi1ELi1EN4cute5tupleIJNS5_1CILi1EEES8_S8_EEENS6_IJNS7_ILi64EEENS7_ILi96EEENS7_ILi192EEEEEENS_6half_tEfNS_4arch4Sm90ELb1ELb0ELb0ELb0ELb1ELb0ELb1ELb0ELi3ELi1ELi1ELi1ELb0EEENS1_21CollectiveEpilogueBwdISD_SE_SG_Li384ELb0ELb1ELi3EEENS1_25SingleTileBwdLPTSchedulerILb0ELi96ELb1EEEEEEEEEvNT_6ParamsE)
        /*0374*/ 	.word	0x00000018


	//----- nvinfo : EIATTR_MIN_STACK_SIZE
	.align		4
.L_164:
        /*0378*/ 	.byte	0x04, 0x12
        /*037a*/ 	.short	(.L_166 - .L_165)
	.align		4
.L_165:
        /*037c*/ 	.word	index@(_ZN7cutlass13device_kernelIN5flash11enable_sm90INS1_16FlashAttnBwdSm90INS1_25CollectiveMainloopBwdSm90ILi2ELi1ELi1EN4cute5tupleIJNS5_1CILi1EEES8_S8_EEENS6_IJNS7_ILi64EEENS7_ILi96EEENS7_ILi192EEEEEENS_6half_tEfNS_4arch4Sm90ELb1ELb0ELb0ELb0ELb0ELb0ELb1ELb0ELi3ELi1ELi1ELi1ELb0EEENS1_24CollectiveEpilogueBwdGQAISD_fSG_Li384ELb0ELb0EEENS1_25SingleTileBwdLPTSchedulerILb0ELi96ELb0EEEEEEEEEvNT_6ParamsE)
        /*0380*/ 	.word	0x00000018


	//----- nvinfo : EIATTR_MIN_STACK_SIZE
	.align		4
.L_166:
        /*0384*/ 	.byte	0x04, 0x12
        /*0386*/ 	.short	(.L_168 - .L_167)
	.align		4
.L_167:
        /*0388*/ 	.word	index@(_ZN7cutlass13device_kernelIN5flash11enable_sm90INS1_16FlashAttnBwdSm90INS1_25CollectiveMainloopBwdSm90ILi2ELi1ELi1EN4cute5tupleIJNS5_1CILi1EEES8_S8_EEENS6_IJNS7_ILi64EEENS7_ILi96EEENS7_ILi192EEEEEENS_6half_tEfNS_4arch4Sm90ELb1ELb0ELb0ELb0ELb1ELb0ELb1ELb0ELi3ELi1ELi1ELi1ELb0EEENS1_24CollectiveEpilogueBwdGQAISD_fSG_Li384ELb0ELb1EEENS1_25SingleTileBwdLPTSchedulerILb0ELi96ELb1EEEEEEEEEvNT_6ParamsE)
        /*038c*/ 	.word	0x00000018


	//----- nvinfo : EIATTR_MIN_STACK_SIZE
	.align		4
.L_168:
        /*0390*/ 	.byte	0x04, 0x12
        /*0392*/ 	.short	(.L_170 - .L_169)
	.align		4
.L_169:
        /*0394*/ 	.word	index@(_ZN7cutlass13device_kernelIN5flash22FlashAttnBwdPreprocessIN4cute5tupleIJNS3_1CILi64EEENS5_ILi192EEEEEENS_6half_tEfNS_4arch4Sm90ELb1ELb0EEEEEvNT_6ParamsE)
        /*0398*/ 	.word	0x00000000


	//----- nvinfo : EIATTR_MIN_STACK_SIZE
	.align		4
.L_170:
        /*039c*/ 	.byte	0x04, 0x12
        /*039e*/ 	.short	(.L_172 - .L_171)
	.align		4
.L_171:
        /*03a0*/ 	.word	index@(_ZN7cutlass13device_kernelIN5flash11enable_sm90INS1_16FlashAttnBwdSm90INS1_25CollectiveMainloopBwdSm90ILi2ELi1ELi1EN4cute5tupleIJNS5_1CILi1EEES8_S8_EEENS6_IJNS7_ILi64EEENS7_ILi96EEENS7_ILi192EEEEEENS_6half_tEfNS_4arch4Sm90ELb1ELb0ELb0ELb1ELb0ELb0ELb1ELb0ELi3ELi1ELi1ELi1ELb0EEENS1_21CollectiveEpilogueBwdISD_SE_SG_Li384ELb1ELb1ELi3EEENS1_25SingleTileBwdLPTSchedulerILb1ELi96ELb0EEEEEEEEEvNT_6ParamsE)
        /*03a4*/ 	.word	0x00000008


	//----- nvinfo : EIATTR_MIN_STACK_SIZE
	.align		4
.L_172:
        /*03a8*/ 	.byte	0x04, 0x12
        /*03aa*/ 	.short	(.L_174 - .L_173)
	.align		4
.L_173:
        /*03ac*/ 	.word	index@(_ZN7cutlass13device_kernelIN5flash11enable_sm90INS1_16FlashAttnBwdSm90INS1_25CollectiveMainloopBwdSm90ILi2ELi1ELi1EN4cute5tupleIJNS5_1CILi1EEES8_S8_EEENS6_IJNS7_ILi64EEENS7_ILi96EEENS7_ILi192EEEEEENS_6half_tEfNS_4arch4Sm90ELb1ELb0ELb0ELb1ELb1ELb0ELb1ELb0ELi3ELi1ELi1ELi1ELb0EEENS1_21CollectiveEpilogueBwdISD_SE_SG_Li384ELb1ELb1ELi3EEENS1_25SingleTileBwdLPTSchedulerILb1ELi96ELb1EEEEEEEEEvNT_6ParamsE)
        /*03b0*/ 	.word	0x00000008


	//----- nvinfo : EIATTR_MIN_STACK_SIZE
	.align		4
.L_174:
        /*03b4*/ 	.byte	0x04, 0x12
        /*03b6*/ 	.short	(.L_176 - .L_175)
	.align		4
.L_175:
        /*03b8*/ 	.word	index@(_ZN7cutlass13device_kernelIN5flash11enable_sm90INS1_16FlashAttnBwdSm90INS1_25CollectiveMainloopBwdSm90ILi2ELi1ELi1EN4cute5tupleIJNS5_1CILi1EEES8_S8_EEENS6_IJNS7_ILi64EEENS7_ILi96EEENS7_ILi192EEEEEENS_6half_tEfNS_4arch4Sm90ELb1ELb0ELb0ELb1ELb0ELb0ELb1ELb0ELi3ELi1ELi1ELi1ELb0EEENS1_24CollectiveEpilogueBwdGQAISD_fSG_Li384ELb1ELb0EEENS1_25SingleTileBwdLPTSchedulerILb1ELi96ELb0EEEEEEEEEvNT_6ParamsE)
        /*03bc*/ 	.word	0x00000008


	//----- nvinfo : EIATTR_MIN_STACK_SIZE
	.align		4
.L_176:
        /*03c0*/ 	.byte	0x04, 0x12
        /*03c2*/ 	.short	(.L_178 - .L_177)
	.align		4
.L_177:
        /*03c4*/ 	.word	index@(_ZN7cutlass13device_kernelIN5flash32FlashAttnBwdPostprocessConvertdQIN4cute5tupleIJNS3_1CILi96EEENS5_ILi192EEEEEENS_6half_tEfNS_4arch4Sm90ELi384ENS3_8TiledMMAINS3_8MMA_AtomIJNS3_4SM904GMMA25MMA_64x96x16_F32F16F16_SSILNSF_5MajorE1ELSH_1ELNSF_7ScaleInE1ELSI_1EEEEEENS3_6LayoutINS4_IJNS5_ILi3EEENS5_ILi1EEESN_EEENS4_IJSN_NS5_ILi0EEESP_EEEEENS4_IJNS3_10UnderscoreESS_SS_EEEEELb1EEEEEvNT_6ParamsE)
        /*03c8*/ 	.word	0x00000000


	//----- nvinfo : EIATTR_MIN_STACK_SIZE
	.align		4
.L_178:
        /*03cc*/ 	.byte	0x04, 0x12
        /*03ce*/ 	.short	(.L_180 - .L_179)
	.align		4
.L_179:
        /*03d0*/ 	.word	index@(_ZN7cutlass13device_kernelIN5flash32FlashAttnBwdPostprocessConvertdQIN4cute5tupleIJNS3_1CILi64EEENS5_ILi192EEEEEENS_6half_tEfNS_4arch4Sm90ELi384ENS3_8TiledMMAINS3_8MMA_AtomIJNS3_4SM904GMMA25MMA_64x64x16_F32F16F16_SSILNSF_5MajorE0ELSH_1ELNSF_7ScaleInE1ELSI_1EEEEEENS3_6LayoutINS4_IJNS5_ILi1EEENS5_ILi3EEESM_EEENS4_IJNS5_ILi0EEESM_SP_EEEEENS4_IJNS3_10UnderscoreESS_SS_EEEEELb0EEEEEvNT_6ParamsE)
        /*03d4*/ 	.word	0x00000000


	//----- nvinfo : EIATTR_MIN_STACK_SIZE
	.align		4
.L_180:
        /*03d8*/ 	.byte	0x04, 0x12
        /*03da*/ 	.short	(.L_182 - .L_181)
	.align		4
.L_181:
        /*03dc*/ 	.word	index@(_ZN7cutlass13device_kernelIN5flash11enable_sm90INS1_16FlashAttnBwdSm90INS1_25CollectiveMainloopBwdSm90ILi2ELi1ELi1EN4cute5tupleIJNS5_1CILi1EEES8_S8_EEENS6_IJNS7_ILi64EEENS7_ILi96EEENS7_ILi192EEEEEENS_6half_tEfNS_4arch4Sm90ELb1ELb0ELb0ELb1ELb1ELb0ELb1ELb0ELi3ELi1ELi1ELi1ELb0EEENS1_24CollectiveEpilogueBwdGQAISD_fSG_Li384ELb1ELb1EEENS1_25SingleTileBwdLPTSchedulerILb1ELi96ELb1EEEEEEEEEvNT_6ParamsE)
        /*03e0*/ 	.word	0x00000008


	//----- nvinfo : EIATTR_MIN_STACK_SIZE
	.align		4
.L_182:
        /*03e4*/ 	.byte	0x04, 0x12
        /*03e6*/ 	.short	(.L_184 - .L_183)
	.align		4
.L_183:
        /*03e8*/ 	.word	index@(_ZN7cutlass13device_kernelIN5flash22FlashAttnBwdPreprocessIN4cute5tupleIJNS3_1CILi64EEENS5_ILi192EEEEEENS_6half_tEfNS_4arch4Sm90ELb1ELb1EEEEEvNT_6ParamsE)
        /*03ec*/ 	.word	0x00000000
.L_184:


//--------------------- .nv.compat                --------------------------
	.section	.nv.compat,"",@"SHT_CUDA_COMPAT_INFO"
	.align	4
        /*0000*/ 	.byte	0x02, 0x09, 0x01, 0x00, 0x02, 0x02, 0x04, 0x00, 0x02, 0x05, 0x05, 0x00, 0x03, 0x07, 0x01, 0x01
        /*0010*/ 	.byte	0x02, 0x03, 0x01, 0x00, 0x02, 0x06, 0x01, 0x00, 0x04, 0x0b, 0x08, 0x00, 0x00, 0x00, 0x00, 0x00
        /*0020*/ 	.byte	0x00, 0x00, 0x00, 0x00


//--------------------- .nv.info._ZN7cutlass13device_kernelIN5flash11enable_sm90INS1_16FlashAttnBwdSm90INS1_25CollectiveMainloopBwdSm90ILi2ELi1ELi1EN4cute5tupleIJNS5_1CILi1EEES8_S8_EEENS6_IJNS7_ILi64EEENS7_ILi96EEENS7_ILi192EEEEEENS_6half_tEfNS_4arch4Sm90ELb0ELb0ELb0ELb0ELb0ELb0ELb1ELb0ELi3ELi1ELi1ELi1ELb0EEENS1_21CollectiveEpilogueBwdISD_SE_SG_Li384ELb0ELb1ELi3EEENS1_19SingleTileSchedulerILb0ELb0ELb0ELi96EEEEEEEEEvNT_6ParamsE --------------------------
	.section	.nv.info._ZN7cutlass13device_kernelIN5flash11enable_sm90INS1_16FlashAttnBwdSm90INS1_25CollectiveMainloopBwdSm90ILi2ELi1ELi1EN4cute5tupleIJNS5_1CILi1EEES8_S8_EEENS6_IJNS7_ILi64EEENS7_ILi96EEENS7_ILi192EEEEEENS_6half_tEfNS_4arch4Sm90ELb0ELb0ELb0ELb0ELb0ELb0ELb1ELb0ELi3ELi1ELi1ELi1ELb0EEENS1_21CollectiveEpilogueBwdISD_SE_SG_Li384ELb0ELb1ELi3EEENS1_19SingleTileSchedulerILb0ELb0ELb0ELi96EEEEEEEEEvNT_6ParamsE,"",@"SHT_CUDA_INFO"
	.sectionflags	@""
	.align	4


	//----- nvinfo : EIATTR_CUDA_API_VERSION
	.align		4
        /*0000*/ 	.byte	0x04, 0x37
        /*0002*/ 	.short	(.L_186 - .L_185)
.L_185:
        /*0004*/ 	.word	0x00000082


	//----- nvinfo : EIATTR_KPARAM_INFO
	.align		4
.L_186:
        /*0008*/ 	.byte	0x04, 0x17
        /*000a*/ 	.short	(.L_188 - .L_187)
.L_187:
        /*000c*/ 	.word	0x00000000
        /*0010*/ 	.short	0x0000
        /*0012*/ 	.short	0x0070
        /*0014*/ 	.byte	0x00, 0xf0, 0x01, 0x24


	//----- nvinfo : EIATTR_SPARSE_MMA_MASK
	.align		4
.L_188:
        /*0018*/ 	.byte	0x03, 0x50
        /*001a*/ 	.short	0x0000


	//----- nvinfo : EIATTR_MAXREG_COUNT
	.align		4
        /*001c*/ 	.byte	0x03, 0x1b
        /*001e*/ 	.short	0x0080


	//----- nvinfo : EIATTR_NUM_BARRIERS
	.align		4
        /*0020*/ 	.byte	0x02, 0x4c
        /*0022*/ 	.byte	0x10
	.zero		1


	//----- nvinfo : EIATTR_EXTERNS
	.align		4
        /*0024*/ 	.byte	0x04, 0x0f
        /*0026*/ 	.short	(.L_190 - .L_189)


	//   ....[0]....
	.align		4
.L_189:
        /*0028*/ 	.word	index@(__assertfail)


	//----- nvinfo : EIATTR_MERCURY_ISA_VERSION
	.align		4
.L_190:
        /*002c*/ 	.byte	0x03, 0x5f
        /*002e*/ 	.short	0x0101


	//----- nvinfo : EIATTR_INT_WARP_WIDE_INSTR_OFFSETS
	.align		4
        /*0030*/ 	.byte	0x04, 0x31
        /*0032*/ 	.short	(.L_192 - .L_191)


	//   ....[0]....
.L_191:
        /*0034*/ 	.word	0x000001d0


	//   ....[1]....
        /*0038*/ 	.word	0x00000290


	//----- nvinfo : EIATTR_COOP_GROUP_MASK_REGIDS
	.align		4
.L_192:
        /*003c*/ 	.byte	0x04, 0x29
        /*003e*/ 	.short	(.L_194 - .L_193)


	//   ....[0]....
.L_193:
        /*0040*/ 	.word	0xffffffff


	//   ....[1]....
        /*0044*/ 	.word	0xffffffff


	//   ....[2]....
        /*0048*/ 	.word	0xffffffff


	//   ....[3]....
        /*004c*/ 	.word	0xffffffff


	//   ....[4]....
        /*0050*/ 	.word	0xffffffff


	//   ....[5]....
        /*0054*/ 	.word	0xffffffff


	//   ....[6]....
        /*0058*/ 	.word	0xffffffff


	//   ....[7]....
        /*005c*/ 	.word	0xffffffff


	//   ....[8]....
        /*0060*/ 	.word	0x0500000f


	//----- nvinfo : EIATTR_COOP_GROUP_INSTR_OFFSETS
	.align		4
.L_194:
        /*0064*/ 	.byte	0x04, 0x28
        /*0066*/ 	.short	(.L_196 - .L_195)


	//   ....[0]....
.L_195:
        /*0068*/ 	.word	0x00000050


	//   ....[1]....
        /*006c*/ 	.word	0x000001e0


	//   ....[2]....
        /*0070*/ 	.word	0x00000270


	//   ....[3]....
        /*0074*/ 	.word	0x000003f0


	//   ....[4]....
        /*0078*/ 	.word	0x00000600


	//   ....[5]....
        /*007c*/ 	.word	0x00000b70


	//   ....[6]....
        /*0080*/ 	.word	0x00003d00


	//   ....[7]....
        /*0084*/ 	.word	0x00004360


	//   ....[8]....
        /*0088*/ 	.word	0x00007420


	//----- nvinfo : EIATTR_REG_RECONFIG
	.align		4
.L_196:
        /*008c*/ 	.byte	0x01, 0x54
	.zero		2


	//----- nvinfo : EIATTR_SYSCALL_OFFSETS
	.align		4
        /*0090*/ 	.byte	0x04, 0x46
        /*0092*/ 	.short	(.L_198 - .L_197)


	//   ....[0]....
.L_197:
        /*0094*/ 	.word	0x000007d0


	//   ....[1]....
        /*0098*/ 	.word	0x000008c0


	//   ....[2]....
        /*009c*/ 	.word	0x00000a00


	//   ....[3]....
        /*00a0*/ 	.word	0x00000af0


	//   ....[4]....
        /*00a4*/ 	.word	0x00003720


	//   ....[5]....
        /*00a8*/ 	.word	0x00003860


	//   ....[6]....
        /*00ac*/ 	.word	0x00003980


	//   ....[7]....
        /*00b0*/ 	.word	0x00003aa0


	//----- nvinfo : EIATTR_MBARRIER_INSTR_OFFSETS
	.align		4
.L_198:
        /*00b4*/ 	.byte	0x04, 0x39
        /*00b6*/ 	.short	(.L_200 - .L_199)


	//   ....[0]....
.L_199:
        /*00b8*/ 	.word	0x000002b0
        /*00bc*/ 	.word	0x000000ff
        /*00c0*/ 	.word	0x00036400
        /*00c4*/ 	.short	0x0100
        /*00c6*/ 	.byte	0x06
	.zero		1


	//   ....[1]....
        /*00c8*/ 	.word	0x000003a0
        /*00cc*/ 	.word	0x000000ff
        /*00d0*/ 	.word	0x00036410
        /*00d4*/ 	.short	0x0100
        /*00d6*/ 	.byte	0x08
	.zero		1


	//   ....[2]....
        /*00d8*/ 	.word	0x000003b0
        /*00dc*/ 	.word	0x000000ff
        /*00e0*/ 	.word	0x00036420
        /*00e4*/ 	.short	0x0100
        /*00e6*/ 	.byte	0x08
	.zero		1


	//   ....[3]....
        /*00e8*/ 	.word	0x000003c0
        /*00ec*/ 	.word	0x000000ff
        /*00f0*/ 	.word	0x00036418
        /*00f4*/ 	.short	0x0100
        /*00f6*/ 	.byte	0x08
	.zero		1


	//   ....[4]....
        /*00f8*/ 	.word	0x000003d0
        /*00fc*/ 	.word	0x000000ff
        /*0100*/ 	.word	0x00036428
        /*0104*/ 	.short	0x0100
        /*0106*/ 	.byte	0x08
	.zero		1


	//   ....[5]....
        /*0108*/ 	.word	0x00000500
        /*010c*/ 	.word	0x000000ff
        /*0110*/ 	.word	0x00036430
        /*0114*/ 	.short	0x0100
        /*0116*/ 	.byte	0x08
	.zero		1


	//   ....[6]....
        /*0118*/ 	.word	0x00000510
        /*011c*/ 	.word	0x000000ff
        /*0120*/ 	.word	0x00036438
        /*0124*/ 	.short	0x0100
        /*0126*/ 	.byte	0x08
	.zero		1


	//   ....[7]....
        /*0128*/ 	.word	0x00000bb0
        /*012c*/ 	.word	0x000000ff
        /*0130*/ 	.word	0x00036400
        /*0134*/ 	.short	0x010a
        /*0136*/ 	.byte	0x25
	.zero		1


	//   ....[8]....
        /*0138*/ 	.word	0x00000d40
        /*013c*/ 	.word	0x000000ff
        /*0140*/ 	.word	0x00036400
        /*0144*/ 	.short	0x010a
        /*0146*/ 	.byte	0x25
	.zero		1


	//   ....[9]....
        /*0148*/ 	.word	0x00001430
        /*014c*/ 	.word	0x00000004
        /*0150*/ 	.word	0x00036410
        /*0154*/ 	.short	0x010a
        /*0156*/ 	.byte	0x3f
	.zero		1


	//   ....[10]....
        /*0158*/ 	.word	0x00001470
        /*015c*/ 	.word	0x00000004
        /*0160*/ 	.word	0x00036410
        /*0164*/ 	.short	0x010a
        /*0166*/ 	.byte	0x3f
	.zero		1


	//   ....[11]....
        /*0168*/ 	.word	0x00001b10
        /*016c*/ 	.word	0x000000ff
        /*0170*/ 	.word	0x00036430
        /*0174*/ 	.short	0x010a
        /*0176*/ 	.byte	0x25
	.zero		1


	//   ....[12]....
        /*0178*/ 	.word	0x00001b50
        /*017c*/ 	.word	0x000000ff
        /*0180*/ 	.word	0x00036430
        /*0184*/ 	.short	0x010a
        /*0186*/ 	.byte	0x25
	.zero		1


	//   ....[13]....
        /*0188*/ 	.word	0x00002f20
        /*018c*/ 	.word	0x000000ff
        /*0190*/ 	.word	0x00000000
        /*0194*/ 	.short	0x0101
        /*0196*/ 	.byte	0x04
	.zero		1


	//   ....[14]....
        /*0198*/ 	.word	0x000032b0
        /*019c*/ 	.word	0x00000004
        /*01a0*/ 	.word	0x00000000
        /*01a4*/ 	.short	0x0101
        /*01a6*/ 	.byte	0x3f
	.zero		1


	//   ....[15]....
        /*01a8*/ 	.word	0x000055d0
        /*01ac*/ 	.word	0x00000000
        /*01b0*/ 	.word	0x00036420
        /*01b4*/ 	.short	0x010a
        /*01b6*/ 	.byte	0x3f
	.zero		1


	//   ....[16]....
        /*01b8*/ 	.word	0x00005d10
        /*01bc*/ 	.word	0x00000000
        /*01c0*/ 	.word	0x00036438
        /*01c4*/ 	.short	0x010a
        /*01c6*/ 	.byte	0x3f
	.zero		1


	//   ....[17]....
        /*01c8*/ 	.word	0x00006060
        /*01cc*/ 	.word	0x00000000
        /*01d0*/ 	.word	0x00036428
        /*01d4*/ 	.short	0x010a
        /*01d6*/ 	.byte	0x3f
	.zero		1


	//   ....[18]....
        /*01d8*/ 	.word	0x000062f0
        /*01dc*/ 	.word	0x00000000
        /*01e0*/ 	.word	0x00036438
        /*01e4*/ 	.short	0x010a
        /*01e6*/ 	.byte	0x3f
	.zero		1


	//   ....[19]....
        /*01e8*/ 	.word	0x000065d0
        /*01ec*/ 	.word	0x00000000
        /*01f0*/ 	.word	0x00036420
        /*01f4*/ 	.short	0x010a
        /*01f6*/ 	.byte	0x3f
	.zero		1


	//   ....[20]....
        /*01f8*/ 	.word	0x000068c0
        /*01fc*/ 	.word	0x00000000
        /*0200*/ 	.word	0x00036438
        /*0204*/ 	.short	0x010a
        /*0206*/ 	.byte	0x3f
	.zero		1


	//   ....[21]....
        /*0208*/ 	.word	0x00006bb0
        /*020c*/ 	.word	0x00000000
        /*0210*/ 	.word	0x00036428
        /*0214*/ 	.short	0x010a
        /*0216*/ 	.byte	0x3f
	.zero		1


	//   ....[22]....
        /*0218*/ 	.word	0x00006e60
        /*021c*/ 	.word	0x00000000
        /*0220*/ 	.word	0x00036438
        /*0224*/ 	.short	0x010a
        /*0226*/ 	.byte	0x3f
	.zero		1


	//   ....[23]....
        /*0228*/ 	.word	0x000072b0
        /*022c*/ 	.word	0x00000007
        /*0230*/ 	.word	0x00000000
        /*0234*/ 	.short	0x010a
        /*0236*/ 	.byte	0x3f
	.zero		1


	//   ....[24]....
        /*0238*/ 	.word	0x00007330
        /*023c*/ 	.word	0x00000003
        /*0240*/ 	.word	0x00000000
        /*0244*/ 	.short	0x010a
        /*0246*/ 	.byte	0x3f
	.zero		1


	//   ....[25]....
        /*0248*/ 	.word	0x00007380
        /*024c*/ 	.word	0x00000009
        /*0250*/ 	.word	0x00036438
        /*0254*/ 	.short	0x010a
        /*0256*/ 	.byte	0x3f
	.zero		1


	//   ....[26]....
        /*0258*/ 	.word	0x00007450
        /*025c*/ 	.word	0x00000013
        /*0260*/ 	.word	0x00036400
        /*0264*/ 	.short	0x010a
        /*0266*/ 	.byte	0x3f
	.zero		1


	//   ....[27]....
        /*0268*/ 	.word	0x000074a0
        /*026c*/ 	.word	0x00000004
        /*0270*/ 	.word	0x00036410
        /*0274*/ 	.short	0x010a
        /*0276*/ 	.byte	0x3f
	.zero		1


	//   ....[28]....
        /*0278*/ 	.word	0x000074f0
        /*027c*/ 	.word	0x00000013
        /*0280*/ 	.word	0x00036430
        /*0284*/ 	.short	0x010a
        /*0286*/ 	.byte	0x3f
	.zero		1


	//   ....[29]....
        /*0288*/ 	.word	0x00007540
        /*028c*/ 	.word	0x00000000
        /*0290*/ 	.word	0x00036420
        /*0294*/ 	.short	0x010a
        /*0296*/ 	.byte	0x3f
	.zero		1


	//   ....[30]....
        /*0298*/ 	.word	0x00007590
        /*029c*/ 	.word	0x00000000
        /*02a0*/ 	.word	0x00036438
        /*02a4*/ 	.short	0x010a
        /*02a6*/ 	.byte	0x3f
	.zero		1


	//   ....[31]....
        /*02a8*/ 	.word	0x000075e0
        /*02ac*/ 	.word	0x00000000
        /*02b0*/ 	.word	0x00036428
        /*02b4*/ 	.short	0x010a
        /*02b6*/ 	.byte	0x3f
	.zero		1


	//   ....[32]....
        /*02b8*/ 	.word	0x00007630
        /*02bc*/ 	.word	0x00000000
        /*02c0*/ 	.word	0x00036438
        /*02c4*/ 	.short	0x010a
        /*02c6*/ 	.byte	0x3f
	.zero		1


	//   ....[33]....
        /*02c8*/ 	.word	0x00007690
        /*02cc*/ 	.word	0x00000000
        /*02d0*/ 	.word	0x00036420
        /*02d4*/ 	.short	0x010a
        /*02d6*/ 	.byte	0x3f
	.zero		1


	//   ....[34]....
        /*02d8*/ 	.word	0x000076e0
        /*02dc*/ 	.word	0x00000000
        /*02e0*/ 	.word	0x00036438
        /*02e4*/ 	.short	0x010a
        /*02e6*/ 	.byte	0x3f
	.zero		1


	//   ....[35]....
        /*02e8*/ 	.word	0x00007730
        /*02ec*/ 	.word	0x00000000
        /*02f0*/ 	.word	0x00036428
        /*02f4*/ 	.short	0x010a
        /*02f6*/ 	.byte	0x3f
	.zero		1


	//   ....[36]....
        /*02f8*/ 	.word	0x00007780
        /*02fc*/ 	.word	0x00000000
        /*0300*/ 	.word	0x00036438
        /*0304*/ 	.short	0x010a
        /*0306*/ 	.byte	0x3f
	.zero		1


	//   ....[37]....
        /*0308*/ 	.word	0x00007860
        /*030c*/ 	.word	0x00000007
        /*0310*/ 	.word	0x00000000
        /*0314*/ 	.short	0x010a
        /*0316*/ 	.byte	0x3f
	.zero		1


	//   ....[38]....
        /*0318*/ 	.word	0x000078b0
        /*031c*/ 	.word	0x00000003
        /*0320*/ 	.word	0x00000000
        /*0324*/ 	.short	0x010a
        /*0326*/ 	.byte	0x3f
	.zero		1


	//----- nvinfo : EIATTR_NUM_MBARRIERS
	.align		4
.L_200:
        /*0328*/ 	.byte	0x03, 0x38
        /*032a*/ 	.short	0x0007


	//----- nvinfo : EIATTR_EXIT_INSTR_OFFSETS
	.align		4
        /*032c*/ 	.byte	0x04, 0x1c
        /*032e*/ 	.short	(.L_202 - .L_201)


	//   ....[0]....
.L_201:
        /*0330*/ 	.word	0x00000660


	//   ....[1]....
        /*0334*/ 	.word	0x00004310


	//   ....[2]....
        /*0338*/ 	.word	0x000043a0


	//   ....[3]....
        /*033c*/ 	.word	0x000043d0


	//   ....[4]....
        /*0340*/ 	.word	0x000044d0


	//   ....[5]....
        /*0344*/ 	.word	0x00004e10


	//   ....[6]....
        /*0348*/ 	.word	0x00005260


	//   ....[7]....
        /*034c*/ 	.word	0x000073d0


	//----- nvinfo : EIATTR_MAX_THREADS
	.align		4
.L_202:
        /*0350*/ 	.byte	0x04, 0x05
        /*0352*/ 	.short	(.L_204 - .L_203)
.L_203:
        /*0354*/ 	.word	0x00000200
        /*0358*/ 	.word	0x00000001
        /*035c*/ 	.word	0x00000001


	//----- nvinfo : EIATTR_CRS_STACK_SIZE
	.align		4
.L_204:
        /*0360*/ 	.byte	0x04, 0x1e
        /*0362*/ 	.short	(.L_206 - .L_205)
.L_205:
        /*0364*/ 	.word	0x00000000


	//----- nvinfo : EIATTR_CBANK_PARAM_SIZE
	.align		4
.L_206:
        /*0368*/ 	.byte	0x03, 0x19
        /*036a*/ 	.short	0x0970


	//----- nvinfo : EIATTR_PARAM_CBANK
	.align		4
        /*036c*/ 	.byte	0x04, 0x0a
        /*036e*/ 	.short	(.L_208 - .L_207)
	.align		4
.L_207:
        /*0370*/ 	.word	index@(.nv.constant0._ZN7cutlass13device_kernelIN5flash11enable_sm90INS1_16FlashAttnBwdSm90INS1_25CollectiveMainloopBwdSm90ILi2ELi1ELi1EN4cute5tupleIJNS5_1CILi1EEES8_S8_EEENS6_IJNS7_ILi64EEENS7_ILi96EEENS7_ILi192EEEEEENS_6half_tEfNS_4arch4Sm90ELb0ELb0ELb0ELb0ELb0ELb0ELb1ELb0ELi3ELi1ELi1ELi1ELb0EEENS1_21CollectiveEpilogueBwdISD_SE_SG_Li384ELb0ELb1ELi3EEENS1_19SingleTileSchedulerILb0ELb0ELb0ELi96EEEEEEEEEvNT_6ParamsE)
        /*0374*/ 	.short	0x0210
        /*0376*/ 	.short	0x0970


	//----- nvinfo : EIATTR_SW_WAR
	.align		4
.L_208:
        /*0378*/ 	.byte	0x04, 0x36
        /*037a*/ 	.short	(.L_210 - .L_209)
.L_209:
        /*037c*/ 	.word	0x00000008
.L_210:


//--------------------- .nv.info._ZN7cutlass13device_kernelIN5flash11enable_sm90INS1_16FlashAttnBwdSm90INS1_25CollectiveMainloopBwdSm90ILi2ELi1ELi1EN4cute5tupleIJNS5_1CILi1EEES8_S8_EEENS6_IJNS7_ILi64EEENS7_ILi96EEENS7_ILi192EEEEEENS_6half_tEfNS_4arch4Sm90ELb0ELb0ELb0ELb0ELb1ELb0ELb1ELb0ELi3ELi1ELi1ELi1ELb0EEENS1_21CollectiveEpilogueBwdISD_SE_SG_Li384ELb0ELb1ELi3EEENS1_19SingleTileSchedulerILb0ELb0ELb0ELi96EEEEEEEEEvNT_6ParamsE --------------------------
	.section	.nv.info._ZN7cutlass13device_kernelIN5flash11enable_sm90INS1_16FlashAttnBwdSm90INS1_25CollectiveMainloopBwdSm90ILi2ELi1ELi1EN4cute5tupleIJNS5_1CILi1EEES8_S8_EEENS6_IJNS7_ILi64EEENS7_ILi96EEENS7_ILi192EEEEEENS_6half_tEfNS_4arch4Sm90ELb0ELb0ELb0ELb0ELb1ELb0ELb1ELb0ELi3ELi1ELi1ELi1ELb0EEENS1_21CollectiveEpilogueBwdISD_SE_SG_Li384ELb0ELb1ELi3EEENS1_19SingleTileSchedulerILb0ELb0ELb0ELi96EEEEEEEEEvNT_6ParamsE,"",@"SHT_CUDA_INFO"
	.sectionflags	@""
	.align	4


	//----- nvinfo : EIATTR_CUDA_API_VERSION
	.align		4
        /*0000*/ 	.byte	0x04, 0x37
        /*0002*/ 	.short	(.L_212 - .L_211)
.L_211:
        /*0004*/ 	.word	0x00000082


	//----- nvinfo : EIATTR_KPARAM_INFO
	.align		4
.L_212:
        /*0008*/ 	.byte	0x04, 0x17
        /*000a*/ 	.short	(.L_214 - .L_213)
.L_213:
        /*000c*/ 	.word	0x00000000
        /*0010*/ 	.short	0x0000
        /*0012*/ 	.short	0x0070
        /*0014*/ 	.byte	0x00, 0xf0, 0x01, 0x24


	//----- nvinfo : EIATTR_SPARSE_MMA_MASK
	.align		4
.L_214:
        /*0018*/ 	.byte	0x03, 0x50
        /*001a*/ 	.short	0x0000


	//----- nvinfo : EIATTR_MAXREG_COUNT
	.align		4
        /*001c*/ 	.byte	0x03, 0x1b
        /*001e*/ 	.short	0x0080


	//----- nvinfo : EIATTR_NUM_BARRIERS
	.align		4
        /*0020*/ 	.byte	0x02, 0x4c
        /*0022*/ 	.byte	0x10
	.zero		1


	//----- nvinfo : EIATTR_EXTERNS
	.align		4
        /*0024*/ 	.byte	0x04, 0x0f
        /*0026*/ 	.short	(.L_216 - .L_215)


	//   ....[0]....
	.align		4
.L_215:
        /*0028*/ 	.word	index@(__assertfail)


	//----- nvinfo : EIATTR_MERCURY_ISA_VERSION
	.align		4
.L_216:
        /*002c*/ 	.byte	0x03, 0x5f
        /*002e*/ 	.short	0x0101


	//----- nvinfo : EIATTR_INT_WARP_WIDE_INSTR_OFFSETS
	.align		4
        /*0030*/ 	.byte	0x04, 0x31
        /*0032*/ 	.short	(.L_218 - .L_217)


	//   ....[0]....
.L_217:
        /*0034*/ 	.word	0x000001d0


	//   ....[1]....
        /*0038*/ 	.word	0x00000290


	//   ....[2]....
        /*003c*/ 	.word	0x00004cb0


	//   ....[3]....
        /*0040*/ 	.word	0x000052a0


	//   ....[4]....
        /*0044*/ 	.word	0x00005a10


	//----- nvinfo : EIATTR_COOP_GROUP_MASK_REGIDS
	.align		4
.L_218:
        /*0048*/ 	.byte	0x04, 0x29
        /*004a*/ 	.short	(.L_220 - .L_219)


	//   ....[0]....
.L_219:
        /*004c*/ 	.word	0xffffffff


	//   ....[1]....
        /*0050*/ 	.word	0xffffffff


	//   ....[2]....
        /*0054*/ 	.word	0xffffffff


	//   ....[3]....
        /*0058*/ 	.word	0xffffffff


	//   ....[4]....
        /*005c*/ 	.word	0xffffffff


	//   ....[5]....
        /*0060*/ 	.word	0xffffffff


	//   ....[6]....
        /*0064*/ 	.word	0xffffffff


	//   ....[7]....
        /*0068*/ 	.word	0xffffffff


	//   ....[8]....
        /*006c*/ 	.word	0xffffffff


	//   ....[9]....
        /*0070*/ 	.word	0xffffffff


	//   ....[10]....
        /*0074*/ 	.word	0xffffffff


	//   ....[11]....
        /*0078*/ 	.word	0xffffffff


	//   ....[12]....
        /*007c*/ 	.word	0xffffffff


	//   ....[13]....
        /*0080*/ 	.word	0xffffffff


	//   ....[14]....
        /*0084*/ 	.word	0x0500000f


	//   ....[15]....
        /*0088*/ 	.word	0x0500000f


	//   ....[16]....
        /*008c*/ 	.word	0x0500000f


	//   ....[17]....
        /*0090*/ 	.word	0x0500000f


	//----- nvinfo : EIATTR_COOP_GROUP_INSTR_OFFSETS
	.align		4
.L_220:
        /*0094*/ 	.byte	0x04, 0x28
        /*0096*/ 	.short	(.L_222 - .L_221)


	//   ....[0]....
.L_221:
        /*0098*/ 	.word	0x00000050


	//   ....[1]....
        /*009c*/ 	.word	0x000001e0


	//   ....[2]....
        /*00a0*/ 	.word	0x00000270


	//   ....[3]....
        /*00a4*/ 	.word	0x000003f0


	//   ....[4]....
        /*00a8*/ 	.word	0x00000600


	//   ....[5]....
        /*00ac*/ 	.word	0x00000b70


	//   ....[6]....
        /*00b0*/ 	.word	0x00003d00


	//   ....[7]....
        /*00b4*/ 	.word	0x00004360


	//   ....[8]....
        /*00b8*/ 	.word	0x000047f0


	//   ....[9]....
        /*00bc*/ 	.word	0x00004be0


	//   ....[10]....
        /*00c0*/ 	.word	0x00004e20


	//   ....[11]....
        /*00c4*/ 	.word	0x000051d0


	//   ....[12]....
        /*00c8*/ 	.word	0x00005480


	//   ....[13]....
        /*00cc*/ 	.word	0x00005940


	//   ....[14]....
        /*00d0*/ 	.word	0x00007c30


	//   ....[15]....
        /*00d4*/ 	.word	0x00007d80


	//   ....[16]....
        /*00d8*/ 	.word	0x00007df0


	//   ....[17]....
        /*00dc*/ 	.word	0x00007e60


	//----- nvinfo : EIATTR_REG_RECONFIG
	.align		4
.L_222:
        /*00e0*/ 	.byte	0x01, 0x54
	.zero		2


	//----- nvinfo : EIATTR_SYSCALL_OFFSETS
	.align		4
        /*00e4*/ 	.byte	0x04, 0x46
        /*00e6*/ 	.short	(.L_224 - .L_223)


	//   ....[0]....
.L_223:
        /*00e8*/ 	.word	0x000007d0


	//   ....[1]....
        /*00ec*/ 	.word	0x000008c0


	//   ....[2]....
        /*00f0*/ 	.word	0x00000a00


	//   ....[3]....
        /*00f4*/ 	.word	0x00000af0


	//   ....[4]....
        /*00f8*/ 	.word	0x00003720


	//   ....[5]....
        /*00fc*/ 	.word	0x00003860


	//   ....[6]....
        /*0100*/ 	.word	0x00003980


	//   ....[7]....
        /*0104*/ 	.word	0x00003aa0


	//----- nvinfo : EIATTR_MBARRIER_INSTR_OFFSETS
	.align		4
.L_224:
        /*0108*/ 	.byte	0x04, 0x39
        /*010a*/ 	.short	(.L_226 - .L_225)


	//   ....[0]....
.L_225:
        /*010c*/ 	.word	0x000002b0
        /*0110*/ 	.word	0x000000ff
        /*0114*/ 	.word	0x00036400
        /*0118*/ 	.short	0x0100
        /*011a*/ 	.byte	0x06
	.zero		1


	//   ....[1]....
        /*011c*/ 	.word	0x000003a0
        /*0120*/ 	.word	0x000000ff
        /*0124*/ 	.word	0x00036410
        /*0128*/ 	.short	0x0100
        /*012a*/ 	.byte	0x08
	.zero		1


	//   ....[2]....
        /*012c*/ 	.word	0x000003b0
        /*0130*/ 	.word	0x000000ff
        /*0134*/ 	.word	0x00036420
        /*0138*/ 	.short	0x0100
        /*013a*/ 	.byte	0x08
	.zero		1


	//   ....[3]....
        /*013c*/ 	.word	0x000003c0
        /*0140*/ 	.word	0x000000ff
        /*0144*/ 	.word	0x00036418
        /*0148*/ 	.short	0x0100
        /*014a*/ 	.byte	0x08
	.zero		1


	//   ....[4]....
        /*014c*/ 	.word	0x000003d0
        /*0150*/ 	.word	0x000000ff
        /*0154*/ 	.word	0x00036428
        /*0158*/ 	.short	0x0100
        /*015a*/ 	.byte	0x08
	.zero		1


	//   ....[5]....
        /*015c*/ 	.word	0x00000500
        /*0160*/ 	.word	0x000000ff
        /*0164*/ 	.word	0x00036430
        /*0168*/ 	.short	0x0100
        /*016a*/ 	.byte	0x08
	.zero		1


	//   ....[6]....
        /*016c*/ 	.word	0x00000510
        /*0170*/ 	.word	0x000000ff
        /*0174*/ 	.word	0x00036438
        /*0178*/ 	.short	0x0100
        /*017a*/ 	.byte	0x08
	.zero		1


	//   ....[7]....
        /*017c*/ 	.word	0x00000bb0
        /*0180*/ 	.word	0x000000ff
        /*0184*/ 	.word	0x00036400
        /*0188*/ 	.short	0x010a
        /*018a*/ 	.byte	0x25
	.zero		1


	//   ....[8]....
        /*018c*/ 	.word	0x00000d40
        /*0190*/ 	.word	0x000000ff
        /*0194*/ 	.word	0x00036400
        /*0198*/ 	.short	0x010a
        /*019a*/ 	.byte	0x25
	.zero		1


	//   ....[9]....
        /*019c*/ 	.word	0x00001430
        /*01a0*/ 	.word	0x00000004
        /*01a4*/ 	.word	0x00036410
        /*01a8*/ 	.short	0x010a
        /*01aa*/ 	.byte	0x3f
	.zero		1


	//   ....[10]....
        /*01ac*/ 	.word	0x00001470
        /*01b0*/ 	.word	0x00000004
        /*01b4*/ 	.word	0x00036410
        /*01b8*/ 	.short	0x010a
        /*01ba*/ 	.byte	0x3f
	.zero		1


	//   ....[11]....
        /*01bc*/ 	.word	0x00001b10
        /*01c0*/ 	.word	0x000000ff
        /*01c4*/ 	.word	0x00036430
        /*01c8*/ 	.short	0x010a
        /*01ca*/ 	.byte	0x25
	.zero		1


	//   ....[12]....
        /*01cc*/ 	.word	0x00001b50
        /*01d0*/ 	.word	0x000000ff
        /*01d4*/ 	.word	0x00036430
        /*01d8*/ 	.short	0x010a
        /*01da*/ 	.byte	0x25
	.zero		1


	//   ....[13]....
        /*01dc*/ 	.word	0x00002f20
        /*01e0*/ 	.word	0x000000ff
        /*01e4*/ 	.word	0x00000000
        /*01e8*/ 	.short	0x0101
        /*01ea*/ 	.byte	0x04
	.zero		1


	//   ....[14]....
        /*01ec*/ 	.word	0x000032b0
        /*01f0*/ 	.word	0x00000004
        /*01f4*/ 	.word	0x00000000
        /*01f8*/ 	.short	0x0101
        /*01fa*/ 	.byte	0x3f
	.zero		1


	//   ....[15]....
        /*01fc*/ 	.word	0x00005de0
        /*0200*/ 	.word	0x00000000
        /*0204*/ 	.word	0x00036420
        /*0208*/ 	.short	0x010a
        /*020a*/ 	.byte	0x3f
	.zero		1


	//   ....[16]....
        /*020c*/ 	.word	0x00006520
        /*0210*/ 	.word	0x00000000
        /*0214*/ 	.word	0x00036438
        /*0218*/ 	.short	0x010a
        /*021a*/ 	.byte	0x3f
	.zero		1


	//   ....[17]....
        /*021c*/ 	.word	0x00006870
        /*0220*/ 	.word	0x00000000
        /*0224*/ 	.word	0x00036428
        /*0228*/ 	.short	0x010a
        /*022a*/ 	.byte	0x3f
	.zero		1


	//   ....[18]....
        /*022c*/ 	.word	0x00006b00
        /*0230*/ 	.word	0x00000000
        /*0234*/ 	.word	0x00036438
        /*0238*/ 	.short	0x010a
        /*023a*/ 	.byte	0x3f
	.zero		1


	//   ....[19]....
        /*023c*/ 	.word	0x00006de0
        /*0240*/ 	.word	0x00000000
        /*0244*/ 	.word	0x00036420
        /*0248*/ 	.short	0x010a
        /*024a*/ 	.byte	0x3f
	.zero		1


	//   ....[20]....
        /*024c*/ 	.word	0x000070d0
        /*0250*/ 	.word	0x00000000
        /*0254*/ 	.word	0x00036438
        /*0258*/ 	.short	0x010a
        /*025a*/ 	.byte	0x3f
	.zero		1


	//   ....[21]....
        /*025c*/ 	.word	0x000073c0
        /*0260*/ 	.word	0x00000000
        /*0264*/ 	.word	0x00036428
        /*0268*/ 	.short	0x010a
        /*026a*/ 	.byte	0x3f
	.zero		1


	//   ....[22]....
        /*026c*/ 	.word	0x00007670
        /*0270*/ 	.word	0x00000000
        /*0274*/ 	.word	0x00036438
        /*0278*/ 	.short	0x010a
        /*027a*/ 	.byte	0x3f
	.zero		1


	//   ....[23]....
        /*027c*/ 	.word	0x00007ac0
        /*0280*/ 	.word	0x00000007
        /*0284*/ 	.word	0x00000000
        /*0288*/ 	.short	0x010a
        /*028a*/ 	.byte	0x3f
	.zero		1


	//   ....[24]....
        /*028c*/ 	.word	0x00007b40
        /*0290*/ 	.word	0x00000003
        /*0294*/ 	.word	0x00000000
        /*0298*/ 	.short	0x010a
        /*029a*/ 	.byte	0x3f
	.zero		1


	//   ....[25]....
        /*029c*/ 	.word	0x00007b90
        /*02a0*/ 	.word	0x00000009
        /*02a4*/ 	.word	0x00036438
        /*02a8*/ 	.short	0x010a
        /*02aa*/ 	.byte	0x3f
	.zero		1


	//   ....[26]....
        /*02ac*/ 	.word	0x00007c60
        /*02b0*/ 	.word	0x00000013
        /*02b4*/ 	.word	0x00036400
        /*02b8*/ 	.short	0x010a
        /*02ba*/ 	.byte	0x3f
	.zero		1


	//   ....[27]....
        /*02bc*/ 	.word	0x00007cb0
        /*02c0*/ 	.word	0x00000004
        /*02c4*/ 	.word	0x00036410
        /*02c8*/ 	.short	0x010a
        /*02ca*/ 	.byte	0x3f
	.zero		1


	//   ....[28]....
        /*02cc*/ 	.word	0x00007d00
        /*02d0*/ 	.word	0x00000013
        /*02d4*/ 	.word	0x00036430
        /*02d8*/ 	.short	0x010a
        /*02da*/ 	.byte	0x3f
	.zero		1


	//   ....[29]....
        /*02dc*/ 	.word	0x00007ea0
        /*02e0*/ 	.word	0x00000000
        /*02e4*/ 	.word	0x00036420
        /*02e8*/ 	.short	0x010a
        /*02ea*/ 	.byte	0x3f
	.zero		1


	//   ....[30]....
        /*02ec*/ 	.word	0x00007ef0
        /*02f0*/ 	.word	0x00000000
        /*02f4*/ 	.word	0x00036438
        /*02f8*/ 	.short	0x010a
        /*02fa*/ 	.byte	0x3f
	.zero		1


	//   ....[31]....
        /*02fc*/ 	.word	0x00007f40
        /*0300*/ 	.word	0x00000000
        /*0304*/ 	.word	0x00036428
        /*0308*/ 	.short	0x010a
        /*030a*/ 	.byte	0x3f
	.zero		1


	//   ....[32]....
        /*030c*/ 	.word	0x00007f90
        /*0310*/ 	.word	0x00000000
        /*0314*/ 	.word	0x00036438
        /*0318*/ 	.short	0x010a
        /*031a*/ 	.byte	0x3f
	.zero		1


	//   ....[33]....
        /*031c*/ 	.word	0x00007ff0
        /*0320*/ 	.word	0x00000000
        /*0324*/ 	.word	0x00036420
        /*0328*/ 	.short	0x010a
        /*032a*/ 	.byte	0x3f
	.zero		1


	//   ....[34]....
        /*032c*/ 	.word	0x00008040
        /*0330*/ 	.word	0x00000000
        /*0334*/ 	.word	0x00036438
        /*0338*/ 	.short	0x010a
        /*033a*/ 	.byte	0x3f
	.zero		1


	//   ....[35]....
        /*033c*/ 	.word	0x00008090
        /*0340*/ 	.word	0x00000000
        /*0344*/ 	.word	0x00036428
        /*0348*/ 	.short	0x010a
        /*034a*/ 	.byte	0x3f
	.zero		1


	//   ....[36]....
        /*034c*/ 	.word	0x000080e0
        /*0350*/ 	.word	0x00000000
        /*0354*/ 	.word	0x00036438
        /*0358*/ 	.short	0x010a
        /*035a*/ 	.byte	0x3f
	.zero		1


	//   ....[37]....
        /*035c*/ 	.word	0x000081c0
        /*0360*/ 	.word	0x00000007
        /*0364*/ 	.word	0x00000000
        /*0368*/ 	.short	0x010a
        /*036a*/ 	.byte	0x3f
	.zero		1


	//   ....[38]....
        /*036c*/ 	.word	0x00008210
        /*0370*/ 	.word	0x00000003
        /*0374*/ 	.word	0x00000000
        /*0378*/ 	.short	0x010a
        /*037a*/ 	.byte	0x3f
	.zero		1


	//----- nvinfo : EIATTR_NUM_MBARRIERS
	.align		4
.L_226:
        /*037c*/ 	.byte	0x03, 0x38
        /*037e*/ 	.short	0x0007


	//----- nvinfo : EIATTR_EXIT_INSTR_OFFSETS
	.align		4
        /*0380*/ 	.byte	0x04, 0x1c
        /*0382*/ 	.short	(.L_228 - .L_227)


	//   ....[0]....
.L_227:
        /*0384*/ 	.word	0x00000660


	//   ....[1]....
        /*0388*/ 	.word	0x00004310


	//   ....[2]....
        /*038c*/ 	.word	0x000043a0


	//   ....[3]....
        /*0390*/ 	.word	0x000043d0


	//   ....[4]....
        /*0394*/ 	.word	0x00004510


	//   ....[5]....
        /*0398*/ 	.word	0x00005340


	//   ....[6]....
        /*039c*/ 	.word	0x00005a70


	//   ....[7]....
        /*03a0*/ 	.word	0x00007be0


	//----- nvinfo : EIATTR_MAX_THREADS
	.align		4
.L_228:
        /*03a4*/ 	.byte	0x04, 0x05
        /*03a6*/ 	.short	(.L_230 - .L_229)
.L_229:
        /*03a8*/ 	.word	0x00000200
        /*03ac*/ 	.word	0x00000001
        /*03b0*/ 	.word	0x00000001


	//----- nvinfo : EIATTR_CRS_STACK_SIZE
	.align		4
.L_230:
        /*03b4*/ 	.byte	0x04, 0x1e
        /*03b6*/ 	.short	(.L_232 - .L_231)
.L_231:
        /*03b8*/ 	.word	0x00000000


	//----- nvinfo : EIATTR_CBANK_PARAM_SIZE
	.align		4
.L_232:
        /*03bc*/ 	.byte	0x03, 0x19
        /*03be*/ 	.short	0x0970


	//----- nvinfo : EIATTR_PARAM_CBANK
	.align		4
        /*03c0*/ 	.byte	0x04, 0x0a
        /*03c2*/ 	.short	(.L_234 - .L_233)
	.align		4
.L_233:
        /*03c4*/ 	.word	index@(.nv.constant0._ZN7cutlass13device_kernelIN5flash11enable_sm90INS1_16FlashAttnBwdSm90INS1_25CollectiveMainloopBwdSm90ILi2ELi1ELi1EN4cute5tupleIJNS5_1CILi1EEES8_S8_EEENS6_IJNS7_ILi64EEENS7_ILi96EEENS7_ILi192EEEEEENS_6half_tEfNS_4arch4Sm90ELb0ELb0ELb0ELb0ELb1ELb0ELb1ELb0ELi3ELi1ELi1ELi1ELb0EEENS1_21CollectiveEpilogueBwdISD_SE_SG_Li384ELb0ELb1ELi3EEENS1_19SingleTileSchedulerILb0ELb0ELb0ELi96EEEEEEEEEvNT_6ParamsE)
        /*03c8*/ 	.short	0x0210
        /*03ca*/ 	.short	0x0970


	//----- nvinfo : EIATTR_SW_WAR
	.align		4
.L_234:
        /*03cc*/ 	.byte	0x04, 0x36
        /*03ce*/ 	.short	(.L_236 - .L_235)
.L_235:
        /*03d0*/ 	.word	0x00000008
.L_236:


//--------------------- .nv.info._ZN7cutlass13device_kernelIN5flash11enable_sm90INS1_16FlashAttnBwdSm90INS1_25CollectiveMainloopBwdSm90ILi2ELi1ELi1EN4cute5tupleIJNS5_1CILi1EEES8_S8_EEENS6_IJNS7_ILi64EEENS7_ILi96EEENS7_ILi192EEEEEENS_6half_tEfNS_4arch4Sm90ELb0ELb0ELb0ELb0ELb0ELb0ELb1ELb0ELi3ELi1ELi1ELi1ELb0EEENS1_24CollectiveEpilogueBwdGQAISD_fSG_Li384ELb0ELb0EEENS1_19SingleTileSchedulerILb0ELb0ELb0ELi96EEEEEEEEEvNT_6ParamsE --------------------------
	.section	.nv.info._ZN7cutlass13device_kernelIN5flash11enable_sm90INS1_16FlashAttnBwdSm90INS1_25CollectiveMainloopBwdSm90ILi2ELi1ELi1EN4cute5tupleIJNS5_1CILi1EEES8_S8_EEENS6_IJNS7_ILi64EEENS7_ILi96EEENS7_ILi192EEEEEENS_6half_tEfNS_4arch4Sm90ELb0ELb0ELb0ELb0ELb0ELb0ELb1ELb0ELi3ELi1ELi1ELi1ELb0EEENS1_24CollectiveEpilogueBwdGQAISD_fSG_Li384ELb0ELb0EEENS1_19SingleTileSchedulerILb0ELb0ELb0ELi96EEEEEEEEEvNT_6ParamsE,"",@"SHT_CUDA_INFO"
	.sectionflags	@""
	.align	4


	//----- nvinfo : EIATTR_CUDA_API_VERSION
	.align		4
        /*0000*/ 	.byte	0x04, 0x37
        /*0002*/ 	.short	(.L_238 - .L_237)
.L_237:
        /*0004*/ 	.word	0x00000082


	//----- nvinfo : EIATTR_KPARAM_INFO
	.align		4
.L_238:
        /*0008*/ 	.byte	0x04, 0x17
        /*000a*/ 	.short	(.L_240 - .L_239)
.L_239:
        /*000c*/ 	.word	0x00000000
        /*0010*/ 	.short	0x0000
        /*0012*/ 	.short	0x0070
        /*0014*/ 	.byte	0x00, 0xf0, 0x01, 0x1a


	//----- nvinfo : EIATTR_SPARSE_MMA_MASK
	.align		4
.L_240:
        /*0018*/ 	.byte	0x03, 0x50
        /*001a*/ 	.short	0x0000


	//----- nvinfo : EIATTR_MAXREG_COUNT
	.align		4
        /*001c*/ 	.byte	0x03, 0x1b
        /*001e*/ 	.short	0x0080


	//----- nvinfo : EIATTR_NUM_BARRIERS
	.align		4
        /*0020*/ 	.byte	0x02, 0x4c
        /*0022*/ 	.byte	0x10
	.zero		1


	//----- nvinfo : EIATTR_EXTERNS
	.align		4
        /*0024*/ 	.byte	0x04, 0x0f
        /*0026*/ 	.short	(.L_242 - .L_241)


	//   ....[0]....
	.align		4
.L_241:
        /*0028*/ 	.word	index@(__assertfail)


	//----- nvinfo : EIATTR_MERCURY_ISA_VERSION
	.align		4
.L_242:
        /*002c*/ 	.byte	0x03, 0x5f
        /*002e*/ 	.short	0x0101


	//----- nvinfo : EIATTR_INT_WARP_WIDE_INSTR_OFFSETS
	.align		4
        /*0030*/ 	.byte	0x04, 0x31
        /*0032*/ 	.short	(.L_244 - .L_243)


	//   ....[0]....
.L_243:
        /*0034*/ 	.word	0x00000170


	//   ....[1]....
        /*0038*/ 	.word	0x00000230


	//----- nvinfo : EIATTR_COOP_GROUP_MASK_REGIDS
	.align		4
.L_244:
        /*003c*/ 	.byte	0x04, 0x29
        /*003e*/ 	.short	(.L_246 - .L_245)


	//   ....[0]....
.L_245:
        /*0040*/ 	.word	0xffffffff


	//   ....[1]....
        /*0044*/ 	.word	0xffffffff


	//   ....[2]....
        /*0048*/ 	.word	0xffffffff


	//   ....[3]....
        /*004c*/ 	.word	0xffffffff


	//   ....[4]....
        /*0050*/ 	.word	0xffffffff


	//   ....[5]....
        /*0054*/ 	.word	0xffffffff


	//   ....[6]....
        /*0058*/ 	.word	0xffffffff


	//   ....[7]....
        /*005c*/ 	.word	0x0500000f


	//----- nvinfo : EIATTR_COOP_GROUP_INSTR_OFFSETS
	.align		4
.L_246:
        /*0060*/ 	.byte	0x04, 0x28
        /*0062*/ 	.short	(.L_248 - .L_247)


	//   ....[0]....
.L_247:
        /*0064*/ 	.word	0x00000050


	//   ....[1]....
        /*0068*/ 	.word	0x00000180


	//   ....[2]....
        /*006c*/ 	.word	0x00000210


	//   ....[3]....
        /*0070*/ 	.word	0x00000390


	//   ....[4]....
        /*0074*/ 	.word	0x000005a0


	//   ....[5]....
        /*0078*/ 	.word	0x00000b00


	//   ....[6]....
        /*007c*/ 	.word	0x00003ff0


	//   ....[7]....
        /*0080*/ 	.word	0x000070b0


	//----- nvinfo : EIATTR_REG_RECONFIG
	.align		4
.L_248:
        /*0084*/ 	.byte	0x01, 0x54
	.zero		2


	//----- nvinfo : EIATTR_SYSCALL_OFFSETS
	.align		4
        /*0088*/ 	.byte	0x04, 0x46
        /*008a*/ 	.short	(.L_250 - .L_249)


	//   ....[0]....
.L_249:
        /*008c*/ 	.word	0x00000760


	//   ....[1]....
        /*0090*/ 	.word	0x00000850


	//   ....[2]....
        /*0094*/ 	.word	0x00000990


	//   ....[3]....
        /*0098*/ 	.word	0x00000a80


	//----- nvinfo : EIATTR_MBARRIER_INSTR_OFFSETS
	.align		4
.L_250:
        /*009c*/ 	.byte	0x04, 0x39
        /*009e*/ 	.short	(.L_252 - .L_251)


	//   ....[0]....
.L_251:
        /*00a0*/ 	.word	0x00000250
        /*00a4*/ 	.word	0x000000ff
        /*00a8*/ 	.word	0x00036400
        /*00ac*/ 	.short	0x0100
        /*00ae*/ 	.byte	0x06
	.zero		1


	//   ....[1]....
        /*00b0*/ 	.word	0x00000340
        /*00b4*/ 	.word	0x000000ff
        /*00b8*/ 	.word	0x00036410
        /*00bc*/ 	.short	0x0100
        /*00be*/ 	.byte	0x08
	.zero		1


	//   ....[2]....
        /*00c0*/ 	.word	0x00000350
        /*00c4*/ 	.word	0x000000ff
        /*00c8*/ 	.word	0x00036420
        /*00cc*/ 	.short	0x0100
        /*00ce*/ 	.byte	0x08
	.zero		1


	//   ....[3]....
        /*00d0*/ 	.word	0x00000360
        /*00d4*/ 	.word	0x000000ff
        /*00d8*/ 	.word	0x00036418
        /*00dc*/ 	.short	0x0100
        /*00de*/ 	.byte	0x08
	.zero		1


	//   ....[4]....
        /*00e0*/ 	.word	0x00000370
        /*00e4*/ 	.word	0x000000ff
        /*00e8*/ 	.word	0x00036428
        /*00ec*/ 	.short	0x0100
        /*00ee*/ 	.byte	0x08
	.zero		1


	//   ....[5]....
        /*00f0*/ 	.word	0x000004a0
        /*00f4*/ 	.word	0x000000ff
        /*00f8*/ 	.word	0x00036430
        /*00fc*/ 	.short	0x0100
        /*00fe*/ 	.byte	0x08
	.zero		1


	//   ....[6]....
        /*0100*/ 	.word	0x000004b0
        /*0104*/ 	.word	0x000000ff
        /*0108*/ 	.word	0x00036438
        /*010c*/ 	.short	0x0100
        /*010e*/ 	.byte	0x08
	.zero		1


	//   ....[7]....
        /*0110*/ 	.word	0x00000b40
        /*0114*/ 	.word	0x000000ff
        /*0118*/ 	.word	0x00036400
        /*011c*/ 	.short	0x010a
        /*011e*/ 	.byte	0x24
	.zero		1


	//   ....[8]....
        /*0120*/ 	.word	0x00000c20
        /*0124*/ 	.word	0x000000ff
        /*0128*/ 	.word	0x00036400
        /*012c*/ 	.short	0x010a
        /*012e*/ 	.byte	0x24
	.zero		1


	//   ....[9]....
        /*0130*/ 	.word	0x00001650
        /*0134*/ 	.word	0x00000003
        /*0138*/ 	.word	0x00036410
        /*013c*/ 	.short	0x010a
        /*013e*/ 	.byte	0x3f
	.zero		1


	//   ....[10]....
        /*0140*/ 	.word	0x00001690
        /*0144*/ 	.word	0x00000003
        /*0148*/ 	.word	0x00036410
        /*014c*/ 	.short	0x010a
        /*014e*/ 	.byte	0x3f
	.zero		1


	//   ....[11]....
        /*0150*/ 	.word	0x00001d30
        /*0154*/ 	.word	0x000000ff
        /*0158*/ 	.word	0x00036430
        /*015c*/ 	.short	0x010a
        /*015e*/ 	.byte	0x24
	.zero		1


	//   ....[12]....
        /*0160*/ 	.word	0x00001d70
        /*0164*/ 	.word	0x000000ff
        /*0168*/ 	.word	0x00036430
        /*016c*/ 	.short	0x010a
        /*016e*/ 	.byte	0x24
	.zero		1


	//   ....[13]....
        /*0170*/ 	.word	0x00003140
        /*0174*/ 	.word	0x000000ff
        /*0178*/ 	.word	0x00000000
        /*017c*/ 	.short	0x0101
        /*017e*/ 	.byte	0x04
	.zero		1


	//   ....[14]....
        /*0180*/ 	.word	0x000034d0
        /*0184*/ 	.word	0x00000003
        /*0188*/ 	.word	0x00000000
        /*018c*/ 	.short	0x0101
        /*018e*/ 	.byte	0x3f
	.zero		1


	//   ....[15]....
        /*0190*/ 	.word	0x00005260
        /*0194*/ 	.word	0x00000000
        /*0198*/ 	.word	0x00036420
        /*019c*/ 	.short	0x010a
        /*019e*/ 	.byte	0x3f
	.zero		1


	//   ....[16]....
        /*01a0*/ 	.word	0x000059a0
        /*01a4*/ 	.word	0x00000000
        /*01a8*/ 	.word	0x00036438
        /*01ac*/ 	.short	0x010a
        /*01ae*/ 	.byte	0x3f
	.zero		1


	//   ....[17]....
        /*01b0*/ 	.word	0x00005cf0
        /*01b4*/ 	.word	0x00000000
        /*01b8*/ 	.word	0x00036428
        /*01bc*/ 	.short	0x010a
        /*01be*/ 	.byte	0x3f
	.zero		1


	//   ....[18]....
        /*01c0*/ 	.word	0x00005f80
        /*01c4*/ 	.word	0x00000000
        /*01c8*/ 	.word	0x00036438
        /*01cc*/ 	.short	0x010a
        /*01ce*/ 	.byte	0x3f
	.zero		1


	//   ....[19]....
        /*01d0*/ 	.word	0x00006260
        /*01d4*/ 	.word	0x00000000
        /*01d8*/ 	.word	0x00036420
        /*01dc*/ 	.short	0x010a
        /*01de*/ 	.byte	0x3f
	.zero		1


	//   ....[20]....
        /*01e0*/ 	.word	0x00006550
        /*01e4*/ 	.word	0x00000000
        /*01e8*/ 	.word	0x00036438
        /*01ec*/ 	.short	0x010a
        /*01ee*/ 	.byte	0x3f
	.zero		1


	//   ....[21]....
        /*01f0*/ 	.word	0x00006840
        /*01f4*/ 	.word	0x00000000
        /*01f8*/ 	.word	0x00036428
        /*01fc*/ 	.short	0x010a
        /*01fe*/ 	.byte	0x3f
	.zero		1


	//   ....[22]....
        /*0200*/ 	.word	0x00006af0
        /*0204*/ 	.word	0x00000000
        /*0208*/ 	.word	0x00036438
        /*020c*/ 	.short	0x010a
        /*020e*/ 	.byte	0x3f
	.zero		1


	//   ....[23]....
        /*0210*/ 	.word	0x00006f30
        /*0214*/ 	.word	0x00000007
        /*0218*/ 	.word	0x00000000
        /*021c*/ 	.short	0x010a
        /*021e*/ 	.byte	0x3f
	.zero		1


	//   ....[24]....
        /*0220*/ 	.word	0x00006fb0
        /*0224*/ 	.word	0x00000003
        /*0228*/ 	.word	0x00000000
        /*022c*/ 	.short	0x010a
        /*022e*/ 	.byte	0x3f
	.zero		1


	//   ....[25]....
        /*0230*/ 	.word	0x00007000
        /*0234*/ 	.word	0x00000009
        /*0238*/ 	.word	0x00036438
        /*023c*/ 	.short	0x010a
        /*023e*/ 	.byte	0x3f
	.zero		1


	//   ....[26]....
        /*0240*/ 	.word	0x000070e0
        /*0244*/ 	.word	0x00000099
        /*0248*/ 	.word	0x00036400
        /*024c*/ 	.short	0x010a
        /*024e*/ 	.byte	0x3f
	.zero		1


	//   ....[27]....
        /*0250*/ 	.word	0x00007130
        /*0254*/ 	.word	0x00000003
        /*0258*/ 	.word	0x00036410
        /*025c*/ 	.short	0x010a
        /*025e*/ 	.byte	0x3f
	.zero		1


	//   ....[28]....
        /*0260*/ 	.word	0x00007180
        /*0264*/ 	.word	0x00000099
        /*0268*/ 	.word	0x00036430
        /*026c*/ 	.short	0x010a
        /*026e*/ 	.byte	0x3f
	.zero		1


	//   ....[29]....
        /*0270*/ 	.word	0x000071d0
        /*0274*/ 	.word	0x00000000
        /*0278*/ 	.word	0x00036420
        /*027c*/ 	.short	0x010a
        /*027e*/ 	.byte	0x3f
	.zero		1


	//   ....[30]....
        /*0280*/ 	.word	0x00007220
        /*0284*/ 	.word	0x00000000
        /*0288*/ 	.word	0x00036438
        /*028c*/ 	.short	0x010a
        /*028e*/ 	.byte	0x3f
	.zero		1


	//   ....[31]....
        /*0290*/ 	.word	0x00007270
        /*0294*/ 	.word	0x00000000
        /*0298*/ 	.word	0x00036428
        /*029c*/ 	.short	0x010a
        /*029e*/ 	.byte	0x3f
	.zero		1


	//   ....[32]....
        /*02a0*/ 	.word	0x000072c0
        /*02a4*/ 	.word	0x00000000
        /*02a8*/ 	.word	0x00036438
        /*02ac*/ 	.short	0x010a
        /*02ae*/ 	.byte	0x3f
	.zero		1


	//   ....[33]....
        /*02b0*/ 	.word	0x00007320
        /*02b4*/ 	.word	0x00000000
        /*02b8*/ 	.word	0x00036420
        /*02bc*/ 	.short	0x010a
        /*02be*/ 	.byte	0x3f
	.zero		1


	//   ....[34]....
        /*02c0*/ 	.word	0x00007370
        /*02c4*/ 	.word	0x00000000
        /*02c8*/ 	.word	0x00036438
        /*02cc*/ 	.short	0x010a
        /*02ce*/ 	.byte	0x3f
	.zero		1


	//   ....[35]....
        /*02d0*/ 	.word	0x000073c0
        /*02d4*/ 	.word	0x00000000
        /*02d8*/ 	.word	0x00036428
        /*02dc*/ 	.short	0x010a
        /*02de*/ 	.byte	0x3f
	.zero		1


	//   ....[36]....
        /*02e0*/ 	.word	0x00007410
        /*02e4*/ 	.word	0x00000000
        /*02e8*/ 	.word	0x00036438
        /*02ec*/ 	.short	0x010a
        /*02ee*/ 	.byte	0x3f
	.zero		1


	//   ....[37]....
        /*02f0*/ 	.word	0x000074f0
        /*02f4*/ 	.word	0x00000007
        /*02f8*/ 	.word	0x00000000
        /*02fc*/ 	.short	0x010a
        /*02fe*/ 	.byte	0x3f
	.zero		1


	//   ....[38]....
        /*0300*/ 	.word	0x00007540
        /*0304*/ 	.word	0x00000003
        /*0308*/ 	.word	0x00000000
        /*030c*/ 	.short	0x010a
        /*030e*/ 	.byte	0x3f
	.zero		1


	//----- nvinfo : EIATTR_NUM_MBARRIERS
	.align		4
.L_252:
        /*0310*/ 	.byte	0x03, 0x38
        /*0312*/ 	.short	0x0007


	//----- nvinfo : EIATTR_EXIT_INSTR_OFFSETS
	.align		4
        /*0314*/ 	.byte	0x04, 0x1c
        /*0316*/ 	.short	(.L_254 - .L_253)


	//   ....[0]....
.L_253:
        /*0318*/ 	.word	0x00007050


	//----- nvinfo : EIATTR_MAX_THREADS
	.align		4
.L_254:
        /*031c*/ 	.byte	0x04, 0x05
        /*031e*/ 	.short	(.L_256 - .L_255)
.L_255:
        /*0320*/ 	.word	0x00000200
        /*0324*/ 	.word	0x00000001
        /*0328*/ 	.word	0x00000001


	//----- nvinfo : EIATTR_CRS_STACK_SIZE
	.align		4
.L_256:
        /*032c*/ 	.byte	0x04, 0x1e
        /*032e*/ 	.short	(.L_258 - .L_257)
.L_257:
        /*0330*/ 	.word	0x00000000


	//----- nvinfo : EIATTR_CBANK_PARAM_SIZE
	.align		4
.L_258:
        /*0334*/ 	.byte	0x03, 0x19
        /*0336*/ 	.short	0x06f0


	//----- nvinfo : EIATTR_PARAM_CBANK
	.align		4
        /*0338*/ 	.byte	0x04, 0x0a
        /*033a*/ 	.short	(.L_260 - .L_259)
	.align		4
.L_259:
        /*033c*/ 	.word	index@(.nv.constant0._ZN7cutlass13device_kernelIN5flash11enable_sm90INS1_16FlashAttnBwdSm90INS1_25CollectiveMainloopBwdSm90ILi2ELi1ELi1EN4cute5tupleIJNS5_1CILi1EEES8_S8_EEENS6_IJNS7_ILi64EEENS7_ILi96EEENS7_ILi192EEEEEENS_6half_tEfNS_4arch4Sm90ELb0ELb0ELb0ELb0ELb0ELb0ELb1ELb0ELi3ELi1ELi1ELi1ELb0EEENS1_24CollectiveEpilogueBwdGQAISD_fSG_Li384ELb0ELb0EEENS1_19SingleTileSchedulerILb0ELb0ELb0ELi96EEEEEEEEEvNT_6ParamsE)
        /*0340*/ 	.short	0x0210
        /*0342*/ 	.short	0x06f0


	//----- nvinfo : EIATTR_SW_WAR
	.align		4
.L_260:
        /*0344*/ 	.byte	0x04, 0x36
        /*0346*/ 	.short	(.L_262 - .L_261)
.L_261:
        /*0348*/ 	.word	0x00000008
.L_262:


//--------------------- .nv.info._ZN7cutlass13device_kernelIN5flash11enable_sm90INS1_16FlashAttnBwdSm90INS1_25CollectiveMainloopBwdSm90ILi2ELi1ELi1EN4cute5tupleIJNS5_1CILi1EEES8_S8_EEENS6_IJNS7_ILi64EEENS7_ILi96EEENS7_ILi192EEEEEENS_6half_tEfNS_4arch4Sm90ELb0ELb0ELb0ELb0ELb1ELb0ELb1ELb0ELi3ELi1ELi1ELi1ELb0EEENS1_24CollectiveEpilogueBwdGQAISD_fSG_Li384ELb0ELb1EEENS1_19SingleTileSchedulerILb0ELb0ELb0ELi96EEEEEEEEEvNT_6ParamsE --------------------------
	.section	.nv.info._ZN7cutlass13device_kernelIN5flash11enable_sm90INS1_16FlashAttnBwdSm90INS1_25CollectiveMainloopBwdSm90ILi2ELi1ELi1EN4cute5tupleIJNS5_1CILi1EEES8_S8_EEENS6_IJNS7_ILi64EEENS7_ILi96EEENS7_ILi192EEEEEENS_6half_tEfNS_4arch4Sm90ELb0ELb0ELb0ELb0ELb1ELb0ELb1ELb0ELi3ELi1ELi1ELi1ELb0EEENS1_24CollectiveEpilogueBwdGQAISD_fSG_Li384ELb0ELb1EEENS1_19SingleTileSchedulerILb0ELb0ELb0ELi96EEEEEEEEEvNT_6ParamsE,"",@"SHT_CUDA_INFO"
	.sectionflags	@""
	.align	4


	//----- nvinfo : EIATTR_CUDA_API_VERSION
	.align		4
        /*0000*/ 	.byte	0x04, 0x37
        /*0002*/ 	.short	(.L_264 - .L_263)
.L_263:
        /*0004*/ 	.word	0x00000082


	//----- nvinfo : EIATTR_KPARAM_INFO
	.align		4
.L_264:
        /*0008*/ 	.byte	0x04, 0x17
        /*000a*/ 	.short	(.L_266 - .L_265)
.L_265:
        /*000c*/ 	.word	0x00000000
        /*0010*/ 	.short	0x0000
        /*0012*/ 	.short	0x0070
        /*0014*/ 	.byte	0x00, 0xf0, 0x01, 0x1a


	//----- nvinfo : EIATTR_SPARSE_MMA_MASK
	.align		4
.L_266:
        /*0018*/ 	.byte	0x03, 0x50
        /*001a*/ 	.short	0x0000


	//----- nvinfo : EIATTR_MAXREG_COUNT
	.align		4
        /*001c*/ 	.byte	0x03, 0x1b
        /*001e*/ 	.short	0x0080


	//----- nvinfo : EIATTR_NUM_BARRIERS
	.align		4
        /*0020*/ 	.byte	0x02, 0x4c
        /*0022*/ 	.byte	0x10
	.zero		1


	//----- nvinfo : EIATTR_EXTERNS
	.align		4
        /*0024*/ 	.byte	0x04, 0x0f
        /*0026*/ 	.short	(.L_268 - .L_267)


	//   ....[0]....
	.align		4
.L_267:
        /*0028*/ 	.word	index@(__assertfail)


	//----- nvinfo : EIATTR_MERCURY_ISA_VERSION
	.align		4
.L_268:
        /*002c*/ 	.byte	0x03, 0x5f
        /*002e*/ 	.short	0x0101


	//----- nvinfo : EIATTR_INT_WARP_WIDE_INSTR_OFFSETS
	.align		4
        /*0030*/ 	.byte	0x04, 0x31
        /*0032*/ 	.short	(.L_270 - .L_269)


	//   ....[0]....
.L_269:
        /*0034*/ 	.word	0x00000170


	//   ....[1]....
        /*0038*/ 	.word	0x00000230


	//   ....[2]....
        /*003c*/ 	.word	0x00004dd0


	//   ....[3]....
        /*0040*/ 	.word	0x000053c0


	//   ....[4]....
        /*0044*/ 	.word	0x00005b20


	//----- nvinfo : EIATTR_COOP_GROUP_MASK_REGIDS
	.align		4
.L_270:
        /*0048*/ 	.byte	0x04, 0x29
        /*004a*/ 	.short	(.L_272 - .L_271)


	//   ....[0]....
.L_271:
        /*004c*/ 	.word	0xffffffff


	//   ....[1]....
        /*0050*/ 	.word	0xffffffff


	//   ....[2]....
        /*0054*/ 	.word	0xffffffff


	//   ....[3]....
        /*0058*/ 	.word	0xffffffff


	//   ....[4]....
        /*005c*/ 	.word	0xffffffff


	//   ....[5]....
        /*0060*/ 	.word	0xffffffff


	//   ....[6]....
        /*0064*/ 	.word	0xffffffff


	//   ....[7]....
        /*0068*/ 	.word	0xffffffff


	//   ....[8]....
        /*006c*/ 	.word	0xffffffff


	//   ....[9]....
        /*0070*/ 	.word	0xffffffff


	//   ....[10]....
        /*0074*/ 	.word	0xffffffff


	//   ....[11]....
        /*0078*/ 	.word	0xffffffff


	//   ....[12]....
        /*007c*/ 	.word	0xffffffff


	//   ....[13]....
        /*0080*/ 	.word	0xffffffff


	//   ....[14]....
        /*0084*/ 	.word	0xffffffff


	//   ....[15]....
        /*0088*/ 	.word	0xffffffff


	//   ....[16]....
        /*008c*/ 	.word	0xffffffff


	//   ....[17]....
        /*0090*/ 	.word	0x0500000f


	//   ....[18]....
        /*0094*/ 	.word	0x0500000f


	//   ....[19]....
        /*0098*/ 	.word	0x0500000f


	//   ....[20]....
        /*009c*/ 	.word	0x0500000f


	//   ....[21]....
        /*00a0*/ 	.word	0x0500000f


	//   ....[22]....
        /*00a4*/ 	.word	0x0500000f


	//----- nvinfo : EIATTR_COOP_GROUP_INSTR_OFFSETS
	.align		4
.L_272:
        /*00a8*/ 	.byte	0x04, 0x28
        /*00aa*/ 	.short	(.L_274 - .L_273)


	//   ....[0]....
.L_273:
        /*00ac*/ 	.word	0x00000050


	//   ....[1]....
        /*00b0*/ 	.word	0x00000180


	//   ....[2]....
        /*00b4*/ 	.word	0x00000210


	//   ....[3]....
        /*00b8*/ 	.word	0x00000390


	//   ....[4]....
        /*00bc*/ 	.word	0x000005c0


	//   ....[5]....
        /*00c0*/ 	.word	0x00000b30


	//   ....[6]....
        /*00c4*/ 	.word	0x00003dc0


	//   ....[7]....
        /*00c8*/ 	.word	0x00003f50


	//   ....[8]....
        /*00cc*/ 	.word	0x000041e0


	//   ....[9]....
        /*00d0*/ 	.word	0x00004370


	//   ....[10]....
        /*00d4*/ 	.word	0x00004490


	//   ....[11]....
        /*00d8*/ 	.word	0x00004910


	//   ....[12]....
        /*00dc*/ 	.word	0x00004d00


	//   ....[13]....
        /*00e0*/ 	.word	0x00004f40


	//   ....[14]....
        /*00e4*/ 	.word	0x000052f0


	//   ....[15]....
        /*00e8*/ 	.word	0x000055a0


	//   ....[16]....
        /*00ec*/ 	.word	0x00005a60


	//   ....[17]....
        /*00f0*/ 	.word	0x00007d30


	//   ....[18]....
        /*00f4*/ 	.word	0x00007e80


	//   ....[19]....
        /*00f8*/ 	.word	0x00007ef0


	//   ....[20]....
        /*00fc*/ 	.word	0x00007f60


	//   ....[21]....
        /*0100*/ 	.word	0x00007fd0


	//   ....[22]....
        /*0104*/ 	.word	0x00008040


	//----- nvinfo : EIATTR_REG_RECONFIG
	.align		4
.L_274:
        /*0108*/ 	.byte	0x01, 0x54
	.zero		2


	//----- nvinfo : EIATTR_SYSCALL_OFFSETS
	.align		4
        /*010c*/ 	.byte	0x04, 0x46
        /*010e*/ 	.short	(.L_276 - .L_275)


	//   ....[0]....
.L_275:
        /*0110*/ 	.word	0x00000790


	//   ....[1]....
        /*0114*/ 	.word	0x00000880


	//   ....[2]....
        /*0118*/ 	.word	0x000009c0


	//   ....[3]....
        /*011c*/ 	.word	0x00000ab0


	//----- nvinfo : EIATTR_MBARRIER_INSTR_OFFSETS
	.align		4
.L_276:
        /*0120*/ 	.byte	0x04, 0x39
        /*0122*/ 	.short	(.L_278 - .L_277)


	//   ....[0]....
.L_277:
        /*0124*/ 	.word	0x00000250
        /*0128*/ 	.word	0x000000ff
        /*012c*/ 	.word	0x00036400
        /*0130*/ 	.short	0x0100
        /*0132*/ 	.byte	0x06
	.zero		1


	//   ....[1]....
        /*0134*/ 	.word	0x00000340
        /*0138*/ 	.word	0x000000ff
        /*013c*/ 	.word	0x00036410
        /*0140*/ 	.short	0x0100
        /*0142*/ 	.byte	0x08
	.zero		1


	//   ....[2]....
        /*0144*/ 	.word	0x00000350
        /*0148*/ 	.word	0x000000ff
        /*014c*/ 	.word	0x00036420
        /*0150*/ 	.short	0x0100
        /*0152*/ 	.byte	0x08
	.zero		1


	//   ....[3]....
        /*0154*/ 	.word	0x00000360
        /*0158*/ 	.word	0x000000ff
        /*015c*/ 	.word	0x00036418
        /*0160*/ 	.short	0x0100
        /*0162*/ 	.byte	0x08
	.zero		1


	//   ....[4]....
        /*0164*/ 	.word	0x00000370
        /*0168*/ 	.word	0x000000ff
        /*016c*/ 	.word	0x00036428
        /*0170*/ 	.short	0x0100
        /*0172*/ 	.byte	0x08
	.zero		1


	//   ....[5]....
        /*0174*/ 	.word	0x000004a0
        /*0178*/ 	.word	0x000000ff
        /*017c*/ 	.word	0x00036430
        /*0180*/ 	.short	0x0100
        /*0182*/ 	.byte	0x08
	.zero		1


	//   ....[6]....
        /*0184*/ 	.word	0x000004b0
        /*0188*/ 	.word	0x000000ff
        /*018c*/ 	.word	0x00036438
        /*0190*/ 	.short	0x0100
        /*0192*/ 	.byte	0x08
	.zero		1


	//   ....[7]....
        /*0194*/ 	.word	0x00000b70
        /*0198*/ 	.word	0x000000ff
        /*019c*/ 	.word	0x00036400
        /*01a0*/ 	.short	0x010a
        /*01a2*/ 	.byte	0x24
	.zero		1


	//   ....[8]....
        /*01a4*/ 	.word	0x00000c50
        /*01a8*/ 	.word	0x000000ff
        /*01ac*/ 	.word	0x00036400
        /*01b0*/ 	.short	0x010a
        /*01b2*/ 	.byte	0x24
	.zero		1


	//   ....[9]....
        /*01b4*/ 	.word	0x00001680
        /*01b8*/ 	.word	0x00000003
        /*01bc*/ 	.word	0x00036410
        /*01c0*/ 	.short	0x010a
        /*01c2*/ 	.byte	0x3f
	.zero		1


	//   ....[10]....
        /*01c4*/ 	.word	0x000016c0
        /*01c8*/ 	.word	0x00000003
        /*01cc*/ 	.word	0x00036410
        /*01d0*/ 	.short	0x010a
        /*01d2*/ 	.byte	0x3f
	.zero		1


	//   ....[11]....
        /*01d4*/ 	.word	0x00001d60
        /*01d8*/ 	.word	0x000000ff
        /*01dc*/ 	.word	0x00036430
        /*01e0*/ 	.short	0x010a
        /*01e2*/ 	.byte	0x24
	.zero		1


	//   ....[12]....
        /*01e4*/ 	.word	0x00001da0
        /*01e8*/ 	.word	0x000000ff
        /*01ec*/ 	.word	0x00036430
        /*01f0*/ 	.short	0x010a
        /*01f2*/ 	.byte	0x24
	.zero		1


	//   ....[13]....
        /*01f4*/ 	.word	0x00003170
        /*01f8*/ 	.word	0x000000ff
        /*01fc*/ 	.word	0x00000000
        /*0200*/ 	.short	0x0101
        /*0202*/ 	.byte	0x04
	.zero		1


	//   ....[14]....
        /*0204*/ 	.word	0x00003520
        /*0208*/ 	.word	0x00000003
        /*020c*/ 	.word	0x00000000
        /*0210*/ 	.short	0x0101
        /*0212*/ 	.byte	0x3f
	.zero		1


	//   ....[15]....
        /*0214*/ 	.word	0x00005ee0
        /*0218*/ 	.word	0x00000000
        /*021c*/ 	.word	0x00036420
        /*0220*/ 	.short	0x010a
        /*0222*/ 	.byte	0x3f
	.zero		1


	//   ....[16]....
        /*0224*/ 	.word	0x00006620
        /*0228*/ 	.word	0x00000000
        /*022c*/ 	.word	0x00036438
        /*0230*/ 	.short	0x010a
        /*0232*/ 	.byte	0x3f
	.zero		1


	//   ....[17]....
        /*0234*/ 	.word	0x00006970
        /*0238*/ 	.word	0x00000000
        /*023c*/ 	.word	0x00036428
        /*0240*/ 	.short	0x010a
        /*0242*/ 	.byte	0x3f
	.zero		1


	//   ....[18]....
        /*0244*/ 	.word	0x00006c00
        /*0248*/ 	.word	0x00000000
        /*024c*/ 	.word	0x00036438
        /*0250*/ 	.short	0x010a
        /*0252*/ 	.byte	0x3f
	.zero		1


	//   ....[19]....
        /*0254*/ 	.word	0x00006ee0
        /*0258*/ 	.word	0x00000000
        /*025c*/ 	.word	0x00036420
        /*0260*/ 	.short	0x010a
        /*0262*/ 	.byte	0x3f
	.zero		1


	//   ....[20]....
        /*0264*/ 	.word	0x000071d0
        /*0268*/ 	.word	0x00000000
        /*026c*/ 	.word	0x00036438
        /*0270*/ 	.short	0x010a
        /*0272*/ 	.byte	0x3f
	.zero		1


	//   ....[21]....
        /*0274*/ 	.word	0x000074c0
        /*0278*/ 	.word	0x00000000
        /*027c*/ 	.word	0x00036428
        /*0280*/ 	.short	0x010a
        /*0282*/ 	.byte	0x3f
	.zero		1


	//   ....[22]....
        /*0284*/ 	.word	0x00007770
        /*0288*/ 	.word	0x00000000
        /*028c*/ 	.word	0x00036438
        /*0290*/ 	.short	0x010a
        /*0292*/ 	.byte	0x3f
	.zero		1


	//   ....[23]....
        /*0294*/ 	.word	0x00007bb0
        /*0298*/ 	.word	0x00000007
        /*029c*/ 	.word	0x00000000
        /*02a0*/ 	.short	0x010a
        /*02a2*/ 	.byte	0x3f
	.zero		1


	//   ....[24]....
        /*02a4*/ 	.word	0x00007c30
        /*02a8*/ 	.word	0x00000003
        /*02ac*/ 	.word	0x00000000
        /*02b0*/ 	.short	0x010a
        /*02b2*/ 	.byte	0x3f
	.zero		1


	//   ....[25]....
        /*02b4*/ 	.word	0x00007c80
        /*02b8*/ 	.word	0x00000009
        /*02bc*/ 	.word	0x00036438
        /*02c0*/ 	.short	0x010a
        /*02c2*/ 	.byte	0x3f
	.zero		1


	//   ....[26]....
        /*02c4*/ 	.word	0x00007d60
        /*02c8*/ 	.word	0x00000098
        /*02cc*/ 	.word	0x00036400
        /*02d0*/ 	.short	0x010a
        /*02d2*/ 	.byte	0x3f
	.zero		1


	//   ....[27]....
        /*02d4*/ 	.word	0x00007db0
        /*02d8*/ 	.word	0x00000003
        /*02dc*/ 	.word	0x00036410
        /*02e0*/ 	.short	0x010a
        /*02e2*/ 	.byte	0x3f
	.zero		1


	//   ....[28]....
        /*02e4*/ 	.word	0x00007e00
        /*02e8*/ 	.word	0x00000098
        /*02ec*/ 	.word	0x00036430
        /*02f0*/ 	.short	0x010a
        /*02f2*/ 	.byte	0x3f
	.zero		1


	//   ....[29]....
        /*02f4*/ 	.word	0x00008080
        /*02f8*/ 	.word	0x00000000
        /*02fc*/ 	.word	0x00036420
        /*0300*/ 	.short	0x010a
        /*0302*/ 	.byte	0x3f
	.zero		1


	//   ....[30]....
        /*0304*/ 	.word	0x000080d0
        /*0308*/ 	.word	0x00000000
        /*030c*/ 	.word	0x00036438
        /*0310*/ 	.short	0x010a
        /*0312*/ 	.byte	0x3f
	.zero		1


	//   ....[31]....
        /*0314*/ 	.word	0x00008120
        /*0318*/ 	.word	0x00000000
        /*031c*/ 	.word	0x00036428
        /*0320*/ 	.short	0x010a
        /*0322*/ 	.byte	0x3f
	.zero		1


	//   ....[32]....
        /*0324*/ 	.word	0x00008170
        /*0328*/ 	.word	0x00000000
        /*032c*/ 	.word	0x00036438
        /*0330*/ 	.short	0x010a
        /*0332*/ 	.byte	0x3f
	.zero		1


	//   ....[33]....
        /*0334*/ 	.word	0x000081d0
        /*0338*/ 	.word	0x00000000
        /*033c*/ 	.word	0x00036420
        /*0340*/ 	.short	0x010a
        /*0342*/ 	.byte	0x3f
	.zero		1


	//   ....[34]....
        /*0344*/ 	.word	0x00008220
        /*0348*/ 	.word	0x00000000
        /*034c*/ 	.word	0x00036438
        /*0350*/ 	.short	0x010a
        /*0352*/ 	.byte	0x3f
	.zero		1


	//   ....[35]....
        /*0354*/ 	.word	0x00008270
        /*0358*/ 	.word	0x00000000
        /*035c*/ 	.word	0x00036428
        /*0360*/ 	.short	0x010a
        /*0362*/ 	.byte	0x3f
	.zero		1


	//   ....[36]....
        /*0364*/ 	.word	0x000082c0
        /*0368*/ 	.word	0x00000000
        /*036c*/ 	.word	0x00036438
        /*0370*/ 	.short	0x010a
        /*0372*/ 	.byte	0x3f
	.zero		1


	//   ....[37]....
        /*0374*/ 	.word	0x000083a0
        /*0378*/ 	.word	0x00000007
        /*037c*/ 	.word	0x00000000
        /*0380*/ 	.short	0x010a
        /*0382*/ 	.byte	0x3f
	.zero		1


	//   ....[38]....
        /*0384*/ 	.word	0x000083f0
        /*0388*/ 	.word	0x00000003
        /*038c*/ 	.word	0x00000000
        /*0390*/ 	.short	0x010a
        /*0392*/ 	.byte	0x3f
	.zero		1


	//----- nvinfo : EIATTR_NUM_MBARRIERS
	.align		4
.L_278:
        /*0394*/ 	.byte	0x03, 0x38
        /*0396*/ 	.short	0x0007


	//----- nvinfo : EIATTR_EXIT_INSTR_OFFSETS
	.align		4
        /*0398*/ 	.byte	0x04, 0x1c
        /*039a*/ 	.short	(.L_280 - .L_279)


	//   ....[0]....
.L_279:
        /*039c*/ 	.word	0x00007cd0


	//----- nvinfo : EIATTR_MAX_THREADS
	.align		4
.L_280:
        /*03a0*/ 	.byte	0x04, 0x05
        /*03a2*/ 	.short	(.L_282 - .L_281)
.L_281:
        /*03a4*/ 	.word	0x00000200
        /*03a8*/ 	.word	0x00000001
        /*03ac*/ 	.word	0x00000001


	//----- nvinfo : EIATTR_CRS_STACK_SIZE
	.align		4
.L_282:
        /*03b0*/ 	.byte	0x04, 0x1e
        /*03b2*/ 	.short	(.L_284 - .L_283)
.L_283:
        /*03b4*/ 	.word	0x00000000


	//----- nvinfo : EIATTR_CBANK_PARAM_SIZE
	.align		4
.L_284:
        /*03b8*/ 	.byte	0x03, 0x19
        /*03ba*/ 	.short	0x06f0


	//----- nvinfo : EIATTR_PARAM_CBANK
	.align		4
        /*03bc*/ 	.byte	0x04, 0x0a
        /*03be*/ 	.short	(.L_286 - .L_285)
	.align		4
.L_285:
        /*03c0*/ 	.word	index@(.nv.constant0._ZN7cutlass13device_kernelIN5flash11enable_sm90INS1_16FlashAttnBwdSm90INS1_25CollectiveMainloopBwdSm90ILi2ELi1ELi1EN4cute5tupleIJNS5_1CILi1EEES8_S8_EEENS6_IJNS7_ILi64EEENS7_ILi96EEENS7_ILi192EEEEEENS_6half_tEfNS_4arch4Sm90ELb0ELb0ELb0ELb0ELb1ELb0ELb1ELb0ELi3ELi1ELi1ELi1ELb0EEENS1_24CollectiveEpilogueBwdGQAISD_fSG_Li384ELb0ELb1EEENS1_19SingleTileSchedulerILb0ELb0ELb0ELi96EEEEEEEEEvNT_6ParamsE)
        /*03c4*/ 	.short	0x0210
        /*03c6*/ 	.short	0x06f0


	//----- nvinfo : EIATTR_SW_WAR
	.align		4
.L_286:
        /*03c8*/ 	.byte	0x04, 0x36
        /*03ca*/ 	.short	(.L_288 - .L_287)
.L_287:
        /*03cc*/ 	.word	0x00000008
.L_288:


//--------------------- .nv.info._ZN7cutlass13device_kernelIN5flash11enable_sm90INS1_16FlashAttnBwdSm90INS1_25CollectiveMainloopBwdSm90ILi2ELi1ELi1EN4cute5tupleIJNS5_1CILi1EEES8_S8_EEENS6_IJNS7_ILi64EEENS7_ILi96EEENS7_ILi192EEEEEENS_6half_tEfNS_4arch4Sm90ELb0ELb0ELb0ELb1ELb0ELb0ELb1ELb0ELi3ELi1ELi1ELi1ELb0EEENS1_21CollectiveEpilogueBwdISD_SE_SG_Li384ELb1ELb1ELi3EEENS1_19SingleTileSchedulerILb1ELb0ELb0ELi96EEEEEEEEEvNT_6ParamsE --------------------------
	.section	.nv.info._ZN7cutlass13device_kernelIN5flash11enable_sm90INS1_16FlashAttnBwdSm90INS1_25CollectiveMainloopBwdSm90ILi2ELi1ELi1EN4cute5tupleIJNS5_1CILi1EEES8_S8_EEENS6_IJNS7_ILi64EEENS7_ILi96EEENS7_ILi192EEEEEENS_6half_tEfNS_4arch4Sm90ELb0ELb0ELb0ELb1ELb0ELb0ELb1ELb0ELi3ELi1ELi1ELi1ELb0EEENS1_21CollectiveEpilogueBwdISD_SE_SG_Li384ELb1ELb1ELi3EEENS1_19SingleTileSchedulerILb1ELb0ELb0ELi96EEEEEEEEEvNT_6ParamsE,"",@"SHT_CUDA_INFO"
	.sectionflags	@""
	.align	4


	//----- nvinfo : EIATTR_CUDA_API_VERSION
	.align		4
        /*0000*/ 	.byte	0x04, 0x37
        /*0002*/ 	.short	(.L_290 - .L_289)
.L_289:
        /*0004*/ 	.word	0x00000082


	//----- nvinfo : EIATTR_KPARAM_INFO
	.align		4
.L_290:
        /*0008*/ 	.byte	0x04, 0x17
        /*000a*/ 	.short	(.L_292 - .L_291)
.L_291:
        /*000c*/ 	.word	0x00000000
        /*0010*/ 	.short	0x0000
        /*0012*/ 	.short	0x0070
        /*0014*/ 	.byte	0x00, 0xf0, 0x01, 0x1a


	//----- nvinfo : EIATTR_SPARSE_MMA_MASK
	.align		4
.L_292:
        /*0018*/ 	.byte	0x03, 0x50
        /*001a*/ 	.short	0x0000


	//----- nvinfo : EIATTR_MAXREG_COUNT
	.align		4
        /*001c*/ 	.byte	0x03, 0x1b
        /*001e*/ 	.short	0x0080


	//----- nvinfo : EIATTR_NUM_BARRIERS
	.align		4
        /*0020*/ 	.byte	0x02, 0x4c
        /*0022*/ 	.byte	0x10
	.zero		1


	//----- nvinfo : EIATTR_EXTERNS
	.align		4
        /*0024*/ 	.byte	0x04, 0x0f
        /*0026*/ 	.short	(.L_294 - .L_293)


	//   ....[0]....
	.align		4
.L_293:
        /*0028*/ 	.word	index@(__assertfail)


	//----- nvinfo : EIATTR_MERCURY_ISA_VERSION
	.align		4
.L_294:
        /*002c*/ 	.byte	0x03, 0x5f
        /*002e*/ 	.short	0x0101


	//----- nvinfo : EIATTR_INT_WARP_WIDE_INSTR_OFFSETS
	.align		4
        /*0030*/ 	.byte	0x04, 0x31
        /*0032*/ 	.short	(.L_296 - .L_295)


	//   ....[0]....
.L_295:
        /*0034*/ 	.word	0x00000170


	//   ....[1]....
        /*0038*/ 	.word	0x00000230


	//   ....[2]....
        /*003c*/ 	.word	0x00007bd0


	//----- nvinfo : EIATTR_COOP_GROUP_MASK_REGIDS
	.align		4
.L_296:
        /*0040*/ 	.byte	0x04, 0x29
        /*0042*/ 	.short	(.L_298 - .L_297)


	//   ....[0]....
.L_297:
        /*0044*/ 	.word	0xffffffff


	//   ....[1]....
        /*0048*/ 	.word	0xffffffff


	//   ....[2]....
        /*004c*/ 	.word	0xffffffff


	//   ....[3]....
        /*0050*/ 	.word	0xffffffff


	//   ....[4]....
        /*0054*/ 	.word	0xffffffff


	//   ....[5]....
        /*0058*/ 	.word	0xffffffff


	//   ....[6]....
        /*005c*/ 	.word	0xffffffff


	//   ....[7]....
        /*0060*/ 	.word	0x0500000f


	//----- nvinfo : EIATTR_COOP_GROUP_INSTR_OFFSETS
	.align		4
.L_298:
        /*0064*/ 	.byte	0x04, 0x28
        /*0066*/ 	.short	(.L_300 - .L_299)


	//   ....[0]....
.L_299:
        /*0068*/ 	.word	0x00000050


	//   ....[1]....
        /*006c*/ 	.word	0x00000180


	//   ....[2]....
        /*0070*/ 	.word	0x00000210


	//   ....[3]....
        /*0074*/ 	.word	0x00000390


	//   ....[4]....
        /*0078*/ 	.word	0x000005d0


	//   ....[5]....
        /*007c*/ 	.word	0x00001220


	//   ....[6]....
        /*0080*/ 	.word	0x000064f0


	//   ....[7]....
        /*0084*/ 	.word	0x00009f10


	//----- nvinfo : EIATTR_REG_RECONFIG
	.align		4
.L_300:
        /*0088*/ 	.byte	0x01, 0x54
	.zero		2


	//----- nvinfo : EIATTR_SYSCALL_OFFSETS
	.align		4
        /*008c*/ 	.byte	0x04, 0x46
        /*008e*/ 	.short	(.L_302 - .L_301)


	//   ....[0]....
.L_301:
        /*0090*/ 	.word	0x00000e80


	//   ....[1]....
        /*0094*/ 	.word	0x00000f70


	//   ....[2]....
        /*0098*/ 	.word	0x000010b0


	//   ....[3]....
        /*009c*/ 	.word	0x000011a0


	//----- nvinfo : EIATTR_MBARRIER_INSTR_OFFSETS
	.align		4
.L_302:
        /*00a0*/ 	.byte	0x04, 0x39
        /*00a2*/ 	.short	(.L_304 - .L_303)


	//   ....[0]....
.L_303:
        /*00a4*/ 	.word	0x00000250
        /*00a8*/ 	.word	0x000000ff
        /*00ac*/ 	.word	0x00036400
        /*00b0*/ 	.short	0x0100
        /*00b2*/ 	.byte	0x06
	.zero		1


	//   ....[1]....
        /*00b4*/ 	.word	0x00000340
        /*00b8*/ 	.word	0x000000ff
        /*00bc*/ 	.word	0x00036410
        /*00c0*/ 	.short	0x0100
        /*00c2*/ 	.byte	0x08
	.zero		1


	//   ....[2]....
        /*00c4*/ 	.word	0x00000350
        /*00c8*/ 	.word	0x000000ff
        /*00cc*/ 	.word	0x00036420
        /*00d0*/ 	.short	0x0100
        /*00d2*/ 	.byte	0x08
	.zero		1


	//   ....[3]....
        /*00d4*/ 	.word	0x00000360
        /*00d8*/ 	.word	0x000000ff
        /*00dc*/ 	.word	0x00036418
        /*00e0*/ 	.short	0x0100
        /*00e2*/ 	.byte	0x08
	.zero		1


	//   ....[4]....
        /*00e4*/ 	.word	0x00000370
        /*00e8*/ 	.word	0x000000ff
        /*00ec*/ 	.word	0x00036428
        /*00f0*/ 	.short	0x0100
        /*00f2*/ 	.byte	0x08
	.zero		1


	//   ....[5]....
        /*00f4*/ 	.word	0x000004a0
        /*00f8*/ 	.word	0x000000ff
        /*00fc*/ 	.word	0x00036430
        /*0100*/ 	.short	0x0100
        /*0102*/ 	.byte	0x08
	.zero		1


	//   ....[6]....
        /*0104*/ 	.word	0x000004b0
        /*0108*/ 	.word	0x000000ff
        /*010c*/ 	.word	0x00036438
        /*0110*/ 	.short	0x0100
        /*0112*/ 	.byte	0x08
	.zero		1


	//   ....[7]....
        /*0114*/ 	.word	0x00001260
        /*0118*/ 	.word	0x000000ff
        /*011c*/ 	.word	0x00036400
        /*0120*/ 	.short	0x010a
        /*0122*/ 	.byte	0x24
	.zero		1


	//   ....[8]....
        /*0124*/ 	.word	0x000013b0
        /*0128*/ 	.word	0x000000ff
        /*012c*/ 	.word	0x00036400
        /*0130*/ 	.short	0x010a
        /*0132*/ 	.byte	0x24
	.zero		1


	//   ....[9]....
        /*0134*/ 	.word	0x00001a40
        /*0138*/ 	.word	0x00000004
        /*013c*/ 	.word	0x00036410
        /*0140*/ 	.short	0x010a
        /*0142*/ 	.byte	0x3f
	.zero		1


	//   ....[10]....
        /*0144*/ 	.word	0x00001a80
        /*0148*/ 	.word	0x00000004
        /*014c*/ 	.word	0x00036410
        /*0150*/ 	.short	0x010a
        /*0152*/ 	.byte	0x3f
	.zero		1


	//   ....[11]....
        /*0154*/ 	.word	0x00002120
        /*0158*/ 	.word	0x000000ff
        /*015c*/ 	.word	0x00036430
        /*0160*/ 	.short	0x010a
        /*0162*/ 	.byte	0x24
	.zero		1


	//   ....[12]....
        /*0164*/ 	.word	0x00002160
        /*0168*/ 	.word	0x000000ff
        /*016c*/ 	.word	0x00036430
        /*0170*/ 	.short	0x010a
        /*0172*/ 	.byte	0x24
	.zero		1


	//   ....[13]....
        /*0174*/ 	.word	0x00003520
        /*0178*/ 	.word	0x000000ff
        /*017c*/ 	.word	0x00000000
        /*0180*/ 	.short	0x0101
        /*0182*/ 	.byte	0x04
	.zero		1


	//   ....[14]....
        /*0184*/ 	.word	0x000038a0
        /*0188*/ 	.word	0x00000004
        /*018c*/ 	.word	0x00000000
        /*0190*/ 	.short	0x0101
        /*0192*/ 	.byte	0x3f
	.zero		1


	//   ....[15]....
        /*0194*/ 	.word	0x000080b0
        /*0198*/ 	.word	0x0000000c
        /*019c*/ 	.word	0x00036420
        /*01a0*/ 	.short	0x010a
        /*01a2*/ 	.byte	0x3f
	.zero		1


	//   ....[16]....
        /*01a4*/ 	.word	0x000087b0
        /*01a8*/ 	.word	0x0000000c
        /*01ac*/ 	.word	0x00036438
        /*01b0*/ 	.short	0x010a
        /*01b2*/ 	.byte	0x3f
	.zero		1


	//   ....[17]....
        /*01b4*/ 	.word	0x00008b20
        /*01b8*/ 	.word	0x0000000c
        /*01bc*/ 	.word	0x00036428
        /*01c0*/ 	.short	0x010a
        /*01c2*/ 	.byte	0x3f
	.zero		1


	//   ....[18]....
        /*01c4*/ 	.word	0x00008dd0
        /*01c8*/ 	.word	0x0000000c
        /*01cc*/ 	.word	0x00036438
        /*01d0*/ 	.short	0x010a
        /*01d2*/ 	.byte	0x3f
	.zero		1


	//   ....[19]....
        /*01d4*/ 	.word	0x00009090
        /*01d8*/ 	.word	0x0000000c
        /*01dc*/ 	.word	0x00036420
        /*01e0*/ 	.short	0x010a
        /*01e2*/ 	.byte	0x3f
	.zero		1


	//   ....[20]....
        /*01e4*/ 	.word	0x00009390
        /*01e8*/ 	.word	0x0000000c
        /*01ec*/ 	.word	0x00036438
        /*01f0*/ 	.short	0x010a
        /*01f2*/ 	.byte	0x3f
	.zero		1


	//   ....[21]....
        /*01f4*/ 	.word	0x00009690
        /*01f8*/ 	.word	0x0000000c
        /*01fc*/ 	.word	0x00036428
        /*0200*/ 	.short	0x010a
        /*0202*/ 	.byte	0x3f
	.zero		1


	//   ....[22]....
        /*0204*/ 	.word	0x00009950
        /*0208*/ 	.word	0x0000000c
        /*020c*/ 	.word	0x00036438
        /*0210*/ 	.short	0x010a
        /*0212*/ 	.byte	0x3f
	.zero		1


	//   ....[23]....
        /*0214*/ 	.word	0x00009da0
        /*0218*/ 	.word	0x00000007
        /*021c*/ 	.word	0x00000000
        /*0220*/ 	.short	0x010a
        /*0222*/ 	.byte	0x3f
	.zero		1


	//   ....[24]....
        /*0224*/ 	.word	0x00009e20
        /*0228*/ 	.word	0x00000005
        /*022c*/ 	.word	0x00000000
        /*0230*/ 	.short	0x010a
        /*0232*/ 	.byte	0x3f
	.zero		1


	//   ....[25]....
        /*0234*/ 	.word	0x00009e70
        /*0238*/ 	.word	0x00000009
        /*023c*/ 	.word	0x00036438
        /*0240*/ 	.short	0x010a
        /*0242*/ 	.byte	0x3f
	.zero		1


	//   ....[26]....
        /*0244*/ 	.word	0x00009f40
        /*0248*/ 	.word	0x00000098
        /*024c*/ 	.word	0x00036400
        /*0250*/ 	.short	0x010a
        /*0252*/ 	.byte	0x3f
	.zero		1


	//   ....[27]....
        /*0254*/ 	.word	0x00009f90
        /*0258*/ 	.word	0x00000004
        /*025c*/ 	.word	0x00036410
        /*0260*/ 	.short	0x010a
        /*0262*/ 	.byte	0x3f
	.zero		1


	//   ....[28]....
        /*0264*/ 	.word	0x00009fe0
        /*0268*/ 	.word	0x00000098
        /*026c*/ 	.word	0x00036430
        /*0270*/ 	.short	0x010a
        /*0272*/ 	.byte	0x3f
	.zero		1


	//   ....[29]....
        /*0274*/ 	.word	0x0000a030
        /*0278*/ 	.word	0x0000000c
        /*027c*/ 	.word	0x00036420
        /*0280*/ 	.short	0x010a
        /*0282*/ 	.byte	0x3f
	.zero		1


	//   ....[30]....
        /*0284*/ 	.word	0x0000a080
        /*0288*/ 	.word	0x0000000c
        /*028c*/ 	.word	0x00036438
        /*0290*/ 	.short	0x010a
        /*0292*/ 	.byte	0x3f
	.zero		1


	//   ....[31]....
        /*0294*/ 	.word	0x0000a0d0
        /*0298*/ 	.word	0x0000000c
        /*029c*/ 	.word	0x00036428
        /*02a0*/ 	.short	0x010a
        /*02a2*/ 	.byte	0x3f
	.zero		1


	//   ....[32]....
        /*02a4*/ 	.word	0x0000a120
        /*02a8*/ 	.word	0x0000000c
        /*02ac*/ 	.word	0x00036438
        /*02b0*/ 	.short	0x010a
        /*02b2*/ 	.byte	0x3f
	.zero		1


	//   ....[33]....
        /*02b4*/ 	.word	0x0000a180
        /*02b8*/ 	.word	0x0000000c
        /*02bc*/ 	.word	0x00036420
        /*02c0*/ 	.short	0x010a
        /*02c2*/ 	.byte	0x3f
	.zero		1


	//   ....[34]....
        /*02c4*/ 	.word	0x0000a1d0
        /*02c8*/ 	.word	0x0000000c
        /*02cc*/ 	.word	0x00036438
        /*02d0*/ 	.short	0x010a
        /*02d2*/ 	.byte	0x3f
	.zero		1


	//   ....[35]....
        /*02d4*/ 	.word	0x0000a220
        /*02d8*/ 	.word	0x0000000c
        /*02dc*/ 	.word	0x00036428
        /*02e0*/ 	.short	0x010a
        /*02e2*/ 	.byte	0x3f
	.zero		1


	//   ....[36]....
        /*02e4*/ 	.word	0x0000a270
        /*02e8*/ 	.word	0x0000000c
        /*02ec*/ 	.word	0x00036438
        /*02f0*/ 	.short	0x010a
        /*02f2*/ 	.byte	0x3f
	.zero		1


	//   ....[37]....
        /*02f4*/ 	.word	0x0000a340
        /*02f8*/ 	.word	0x00000007
        /*02fc*/ 	.word	0x00000000
        /*0300*/ 	.short	0x010a
        /*0302*/ 	.byte	0x3f
	.zero		1


	//   ....[38]....
        /*0304*/ 	.word	0x0000a390
        /*0308*/ 	.word	0x00000005
        /*030c*/ 	.word	0x00000000
        /*0310*/ 	.short	0x010a
        /*0312*/ 	.byte	0x3f
	.zero		1


	//----- nvinfo : EIATTR_NUM_MBARRIERS
	.align		4
.L_304:
        /*0314*/ 	.byte	0x03, 0x38
        /*0316*/ 	.short	0x0007


	//----- nvinfo : EIATTR_EXIT_INSTR_OFFSETS
	.align		4
        /*0318*/ 	.byte	0x04, 0x1c
        /*031a*/ 	.short	(.L_306 - .L_305)


	//   ....[0]....
.L_305:
        /*031c*/ 	.word	0x00009ec0


	//----- nvinfo : EIATTR_MAX_THREADS
	.align		4
.L_306:
        /*0320*/ 	.byte	0x04, 0x05
        /*0322*/ 	.short	(.L_308 - .L_307)
.L_307:
        /*0324*/ 	.word	0x00000200
        /*0328*/ 	.word	0x00000001
        /*032c*/ 	.word	0x00000001


	//----- nvinfo : EIATTR_CRS_STACK_SIZE
	.align		4
.L_308:
        /*0330*/ 	.byte	0x04, 0x1e
        /*0332*/ 	.short	(.L_310 - .L_309)
.L_309:
        /*0334*/ 	.word	0x00000000


	//----- nvinfo : EIATTR_CBANK_PARAM_SIZE
	.align		4
.L_310:
        /*0338*/ 	.byte	0x03, 0x19
        /*033a*/ 	.short	0x06f0


	//----- nvinfo : EIATTR_PARAM_CBANK
	.align		4
        /*033c*/ 	.byte	0x04, 0x0a
        /*033e*/ 	.short	(.L_312 - .L_311)
	.align		4
.L_311:
        /*0340*/ 	.word	index@(.nv.constant0._ZN7cutlass13device_kernelIN5flash11enable_sm90INS1_16FlashAttnBwdSm90INS1_25CollectiveMainloopBwdSm90ILi2ELi1ELi1EN4cute5tupleIJNS5_1CILi1EEES8_S8_EEENS6_IJNS7_ILi64EEENS7_ILi96EEENS7_ILi192EEEEEENS_6half_tEfNS_4arch4Sm90ELb0ELb0ELb0ELb1ELb0ELb0ELb1ELb0ELi3ELi1ELi1ELi1ELb0EEENS1_21CollectiveEpilogueBwdISD_SE_SG_Li384ELb1ELb1ELi3EEENS1_19SingleTileSchedulerILb1ELb0ELb0ELi96EEEEEEEEEvNT_6ParamsE)
        /*0344*/ 	.short	0x0210
        /*0346*/ 	.short	0x06f0


	//----- nvinfo : EIATTR_SW_WAR
	.align		4
.L_312:
        /*0348*/ 	.byte	0x04, 0x36
        /*034a*/ 	.short	(.L_314 - .L_313)
.L_313:
        /*034c*/ 	.word	0x00000008
.L_314:


//--------------------- .nv.info._ZN7cutlass13device_kernelIN5flash11enable_sm90INS1_16FlashAttnBwdSm90INS1_25CollectiveMainloopBwdSm90ILi2ELi1ELi1EN4cute5tupleIJNS5_1CILi1EEES8_S8_EEENS6_IJNS7_ILi64EEENS7_ILi96EEENS7_ILi192EEEEEENS_6half_tEfNS_4arch4Sm90ELb0ELb0ELb0ELb1ELb1ELb0ELb1ELb0ELi3ELi1ELi1ELi1ELb0EEENS1_21CollectiveEpilogueBwdISD_SE_SG_Li384ELb1ELb1ELi3EEENS1_19SingleTileSchedulerILb1ELb0ELb0ELi96EEEEEEEEEvNT_6ParamsE --------------------------
	.section	.nv.info._ZN7cutlass13device_kernelIN5flash11enable_sm90INS1_16FlashAttnBwdSm90INS1_25CollectiveMainloopBwdSm90ILi2ELi1ELi1EN4cute5tupleIJNS5_1CILi1EEES8_S8_EEENS6_IJNS7_ILi64EEENS7_ILi96EEENS7_ILi192EEEEEENS_6half_tEfNS_4arch4Sm90ELb0ELb0ELb0ELb1ELb1ELb0ELb1ELb0ELi3ELi1ELi1ELi1ELb0EEENS1_21CollectiveEpilogueBwdISD_SE_SG_Li384ELb1ELb1ELi3EEENS1_19SingleTileSchedulerILb1ELb0ELb0ELi96EEEEEEEEEvNT_6ParamsE,"",@"SHT_CUDA_INFO"
	.sectionflags	@""
	.align	4


	//----- nvinfo : EIATTR_CUDA_API_VERSION
	.align		4
        /*0000*/ 	.byte	0x04, 0x37
        /*0002*/ 	.short	(.L_316 - .L_315)
.L_315:
        /*0004*/ 	.word	0x00000082


	//----- nvinfo : EIATTR_KPARAM_INFO
	.align		4
.L_316:
        /*0008*/ 	.byte	0x04, 0x17
        /*000a*/ 	.short	(.L_318 - .L_317)
.L_317:
        /*000c*/ 	.word	0x00000000
        /*0010*/ 	.short	0x0000
        /*0012*/ 	.short	0x0070
        /*0014*/ 	.byte	0x00, 0xf0, 0x01, 0x1a


	//----- nvinfo : EIATTR_SPARSE_MMA_MASK
	.align		4
.L_318:
        /*0018*/ 	.byte	0x03, 0x50
        /*001a*/ 	.short	0x0000


	//----- nvinfo : EIATTR_MAXREG_COUNT
	.align		4
        /*001c*/ 	.byte	0x03, 0x1b
        /*001e*/ 	.short	0x0080


	//----- nvinfo : EIATTR_NUM_BARRIERS
	.align		4
        /*0020*/ 	.byte	0x02, 0x4c
        /*0022*/ 	.byte	0x10
	.zero		1


	//----- nvinfo : EIATTR_EXTERNS
	.align		4
        /*0024*/ 	.byte	0x04, 0x0f
        /*0026*/ 	.short	(.L_320 - .L_319)


	//   ....[0]....
	.align		4
.L_319:
        /*0028*/ 	.word	index@(__assertfail)


	//----- nvinfo : EIATTR_MERCURY_ISA_VERSION
	.align		4
.L_320:
        /*002c*/ 	.byte	0x03, 0x5f
        /*002e*/ 	.short	0x0101


	//----- nvinfo : EIATTR_INT_WARP_WIDE_INSTR_OFFSETS
	.align		4
        /*0030*/ 	.byte	0x04, 0x31
        /*0032*/ 	.short	(.L_322 - .L_321)


	//   ....[0]....
.L_321:
        /*0034*/ 	.word	0x00000170


	//   ....[1]....
        /*0038*/ 	.word	0x00000230


	//   ....[2]....
        /*003c*/ 	.word	0x000072b0


	//   ....[3]....
        /*0040*/ 	.word	0x000078a0


	//   ....[4]....
        /*0044*/ 	.word	0x00008000


	//   ....[5]....
        /*0048*/ 	.word	0x000083a0


	//----- nvinfo : EIATTR_COOP_GROUP_MASK_REGIDS
	.align		4
.L_322:
        /*004c*/ 	.byte	0x04, 0x29
        /*004e*/ 	.short	(.L_324 - .L_323)


	//   ....[0]....
.L_323:
        /*0050*/ 	.word	0xffffffff


	//   ....[1]....
        /*0054*/ 	.word	0xffffffff


	//   ....[2]....
        /*0058*/ 	.word	0xffffffff


	//   ....[3]....
        /*005c*/ 	.word	0xffffffff


	//   ....[4]....
        /*0060*/ 	.word	0xffffffff


	//   ....[5]....
        /*0064*/ 	.word	0xffffffff


	//   ....[6]....
        /*0068*/ 	.word	0xffffffff


	//   ....[7]....
        /*006c*/ 	.word	0xffffffff


	//   ....[8]....
        /*0070*/ 	.word	0xffffffff


	//   ....[9]....
        /*0074*/ 	.word	0xffffffff


	//   ....[10]....
        /*0078*/ 	.word	0xffffffff


	//   ....[11]....
        /*007c*/ 	.word	0xffffffff


	//   ....[12]....
        /*0080*/ 	.word	0xffffffff


	//   ....[13]....
        /*0084*/ 	.word	0x0500000f


	//   ....[14]....
        /*0088*/ 	.word	0x0500000f


	//   ....[15]....
        /*008c*/ 	.word	0x0500000f


	//   ....[16]....
        /*0090*/ 	.word	0x0500000f


	//----- nvinfo : EIATTR_COOP_GROUP_INSTR_OFFSETS
	.align		4
.L_324:
        /*0094*/ 	.byte	0x04, 0x28
        /*0096*/ 	.short	(.L_326 - .L_325)


	//   ....[0]....
.L_325:
        /*0098*/ 	.word	0x00000050


	//   ....[1]....
        /*009c*/ 	.word	0x00000180


	//   ....[2]....
        /*00a0*/ 	.word	0x00000210


	//   ....[3]....
        /*00a4*/ 	.word	0x00000390


	//   ....[4]....
        /*00a8*/ 	.word	0x000005d0


	//   ....[5]....
        /*00ac*/ 	.word	0x00001220


	//   ....[6]....
        /*00b0*/ 	.word	0x000064f0


	//   ....[7]....
        /*00b4*/ 	.word	0x00006df0


	//   ....[8]....
        /*00b8*/ 	.word	0x000071e0


	//   ....[9]....
        /*00bc*/ 	.word	0x00007420


	//   ....[10]....
        /*00c0*/ 	.word	0x000077d0


	//   ....[11]....
        /*00c4*/ 	.word	0x00007a80


	//   ....[12]....
        /*00c8*/ 	.word	0x00007f40


	//   ....[13]....
        /*00cc*/ 	.word	0x0000a6e0


	//   ....[14]....
        /*00d0*/ 	.word	0x0000a830


	//   ....[15]....
        /*00d4*/ 	.word	0x0000a8a0


	//   ....[16]....
        /*00d8*/ 	.word	0x0000a910


	//----- nvinfo : EIATTR_REG_RECONFIG
	.align		4
.L_326:
        /*00dc*/ 	.byte	0x01, 0x54
	.zero		2


	//----- nvinfo : EIATTR_SYSCALL_OFFSETS
	.align		4
        /*00e0*/ 	.byte	0x04, 0x46
        /*00e2*/ 	.short	(.L_328 - .L_327)


	//   ....[0]....
.L_327:
        /*00e4*/ 	.word	0x00000e80


	//   ....[1]....
        /*00e8*/ 	.word	0x00000f70


	//   ....[2]....
        /*00ec*/ 	.word	0x000010b0


	//   ....[3]....
        /*00f0*/ 	.word	0x000011a0


	//----- nvinfo : EIATTR_MBARRIER_INSTR_OFFSETS
	.align		4
.L_328:
        /*00f4*/ 	.byte	0x04, 0x39
        /*00f6*/ 	.short	(.L_330 - .L_329)


	//   ....[0]....
.L_329:
        /*00f8*/ 	.word	0x00000250
        /*00fc*/ 	.word	0x000000ff
        /*0100*/ 	.word	0x00036400
        /*0104*/ 	.short	0x0100
        /*0106*/ 	.byte	0x06
	.zero		1


	//   ....[1]....
        /*0108*/ 	.word	0x00000340
        /*010c*/ 	.word	0x000000ff
        /*0110*/ 	.word	0x00036410
        /*0114*/ 	.short	0x0100
        /*0116*/ 	.byte	0x08
	.zero		1


	//   ....[2]....
        /*0118*/ 	.word	0x00000350
        /*011c*/ 	.word	0x000000ff
        /*0120*/ 	.word	0x00036420
        /*0124*/ 	.short	0x0100
        /*0126*/ 	.byte	0x08
	.zero		1


	//   ....[3]....
        /*0128*/ 	.word	0x00000360
        /*012c*/ 	.word	0x000000ff
        /*0130*/ 	.word	0x00036418
        /*0134*/ 	.short	0x0100
        /*0136*/ 	.byte	0x08
	.zero		1


	//   ....[4]....
        /*0138*/ 	.word	0x00000370
        /*013c*/ 	.word	0x000000ff
        /*0140*/ 	.word	0x00036428
        /*0144*/ 	.short	0x0100
        /*0146*/ 	.byte	0x08
	.zero		1


	//   ....[5]....
        /*0148*/ 	.word	0x000004a0
        /*014c*/ 	.word	0x000000ff
        /*0150*/ 	.word	0x00036430
        /*0154*/ 	.short	0x0100
        /*0156*/ 	.byte	0x08
	.zero		1


	//   ....[6]....
        /*0158*/ 	.word	0x000004b0
        /*015c*/ 	.word	0x000000ff
        /*0160*/ 	.word	0x00036438
        /*0164*/ 	.short	0x0100
        /*0166*/ 	.byte	0x08
	.zero		1


	//   ....[7]....
        /*0168*/ 	.word	0x00001260
        /*016c*/ 	.word	0x000000ff
        /*0170*/ 	.word	0x00036400
        /*0174*/ 	.short	0x010a
        /*0176*/ 	.byte	0x24
	.zero		1


	//   ....[8]....
        /*0178*/ 	.word	0x000013b0
        /*017c*/ 	.word	0x000000ff
        /*0180*/ 	.word	0x00036400
        /*0184*/ 	.short	0x010a
        /*0186*/ 	.byte	0x24
	.zero		1


	//   ....[9]....
        /*0188*/ 	.word	0x00001a40
        /*018c*/ 	.word	0x00000004
        /*0190*/ 	.word	0x00036410
        /*0194*/ 	.short	0x010a
        /*0196*/ 	.byte	0x3f
	.zero		1


	//   ....[10]....
        /*0198*/ 	.word	0x00001a80
        /*019c*/ 	.word	0x00000004
        /*01a0*/ 	.word	0x00036410
        /*01a4*/ 	.short	0x010a
        /*01a6*/ 	.byte	0x3f
	.zero		1


	//   ....[11]....
        /*01a8*/ 	.word	0x00002120
        /*01ac*/ 	.word	0x000000ff
        /*01b0*/ 	.word	0x00036430
        /*01b4*/ 	.short	0x010a
        /*01b6*/ 	.byte	0x24
	.zero		1


	//   ....[12]....
        /*01b8*/ 	.word	0x00002160
        /*01bc*/ 	.word	0x000000ff
        /*01c0*/ 	.word	0x00036430
        /*01c4*/ 	.short	0x010a
        /*01c6*/ 	.byte	0x24
	.zero		1


	//   ....[13]....
        /*01c8*/ 	.word	0x00003520
        /*01cc*/ 	.word	0x000000ff
        /*01d0*/ 	.word	0x00000000
        /*01d4*/ 	.short	0x0101
        /*01d6*/ 	.byte	0x04
	.zero		1


	//   ....[14]....
        /*01d8*/ 	.word	0x000038a0
        /*01dc*/ 	.word	0x00000004
        /*01e0*/ 	.word	0x00000000
        /*01e4*/ 	.short	0x0101
        /*01e6*/ 	.byte	0x3f
	.zero		1


	//   ....[15]....
        /*01e8*/ 	.word	0x00008880
        /*01ec*/ 	.word	0x0000000c
        /*01f0*/ 	.word	0x00036420
        /*01f4*/ 	.short	0x010a
        /*01f6*/ 	.byte	0x3f
	.zero		1


	//   ....[16]....
        /*01f8*/ 	.word	0x00008f80
        /*01fc*/ 	.word	0x0000000c
        /*0200*/ 	.word	0x00036438
        /*0204*/ 	.short	0x010a
        /*0206*/ 	.byte	0x3f
	.zero		1


	//   ....[17]....
        /*0208*/ 	.word	0x000092f0
        /*020c*/ 	.word	0x0000000c
        /*0210*/ 	.word	0x00036428
        /*0214*/ 	.short	0x010a
        /*0216*/ 	.byte	0x3f
	.zero		1


	//   ....[18]....
        /*0218*/ 	.word	0x000095a0
        /*021c*/ 	.word	0x0000000c
        /*0220*/ 	.word	0x00036438
        /*0224*/ 	.short	0x010a
        /*0226*/ 	.byte	0x3f
	.zero		1


	//   ....[19]....
        /*0228*/ 	.word	0x00009860
        /*022c*/ 	.word	0x0000000c
        /*0230*/ 	.word	0x00036420
        /*0234*/ 	.short	0x010a
        /*0236*/ 	.byte	0x3f
	.zero		1


	//   ....[20]....
        /*0238*/ 	.word	0x00009b60
        /*023c*/ 	.word	0x0000000c
        /*0240*/ 	.word	0x00036438
        /*0244*/ 	.short	0x010a
        /*0246*/ 	.byte	0x3f
	.zero		1


	//   ....[21]....
        /*0248*/ 	.word	0x00009e60
        /*024c*/ 	.word	0x0000000c
        /*0250*/ 	.word	0x00036428
        /*0254*/ 	.short	0x010a
        /*0256*/ 	.byte	0x3f
	.zero		1


	//   ....[22]....
        /*0258*/ 	.word	0x0000a120
        /*025c*/ 	.word	0x0000000c
        /*0260*/ 	.word	0x00036438
        /*0264*/ 	.short	0x010a
        /*0266*/ 	.byte	0x3f
	.zero		1


	//   ....[23]....
        /*0268*/ 	.word	0x0000a570
        /*026c*/ 	.word	0x00000007
        /*0270*/ 	.word	0x00000000
        /*0274*/ 	.short	0x010a
        /*0276*/ 	.byte	0x3f
	.zero		1


	//   ....[24]....
        /*0278*/ 	.word	0x0000a5f0
        /*027c*/ 	.word	0x00000005
        /*0280*/ 	.word	0x00000000
        /*0284*/ 	.short	0x010a
        /*0286*/ 	.byte	0x3f
	.zero		1


	//   ....[25]....
        /*0288*/ 	.word	0x0000a640
        /*028c*/ 	.word	0x00000009
        /*0290*/ 	.word	0x00036438
        /*0294*/ 	.short	0x010a
        /*0296*/ 	.byte	0x3f
	.zero		1


	//   ....[26]....
        /*0298*/ 	.word	0x0000a710
        /*029c*/ 	.word	0x00000098
        /*02a0*/ 	.word	0x00036400
        /*02a4*/ 	.short	0x010a
        /*02a6*/ 	.byte	0x3f
	.zero		1


	//   ....[27]....
        /*02a8*/ 	.word	0x0000a760
        /*02ac*/ 	.word	0x00000004
        /*02b0*/ 	.word	0x00036410
        /*02b4*/ 	.short	0x010a
        /*02b6*/ 	.byte	0x3f
	.zero		1


	//   ....[28]....
        /*02b8*/ 	.word	0x0000a7b0
        /*02bc*/ 	.word	0x00000098
        /*02c0*/ 	.word	0x00036430
        /*02c4*/ 	.short	0x010a
        /*02c6*/ 	.byte	0x3f
	.zero		1


	//   ....[29]....
        /*02c8*/ 	.word	0x0000a950
        /*02cc*/ 	.word	0x0000000c
        /*02d0*/ 	.word	0x00036420
        /*02d4*/ 	.short	0x010a
        /*02d6*/ 	.byte	0x3f
	.zero		1


	//   ....[30]....
        /*02d8*/ 	.word	0x0000a9a0
        /*02dc*/ 	.word	0x0000000c
        /*02e0*/ 	.word	0x00036438
        /*02e4*/ 	.short	0x010a
        /*02e6*/ 	.byte	0x3f
	.zero		1


	//   ....[31]....
        /*02e8*/ 	.word	0x0000a9f0
        /*02ec*/ 	.word	0x0000000c
        /*02f0*/ 	.word	0x00036428
        /*02f4*/ 	.short	0x010a
        /*02f6*/ 	.byte	0x3f
	.zero		1


	//   ....[32]....
        /*02f8*/ 	.word	0x0000aa40
        /*02fc*/ 	.word	0x0000000c
        /*0300*/ 	.word	0x00036438
        /*0304*/ 	.short	0x010a
        /*0306*/ 	.byte	0x3f
	.zero		1


	//   ....[33]....
        /*0308*/ 	.word	0x0000aaa0
        /*030c*/ 	.word	0x0000000c
        /*0310*/ 	.word	0x00036420
        /*0314*/ 	.short	0x010a
        /*0316*/ 	.byte	0x3f
	.zero		1


	//   ....[34]....
        /*0318*/ 	.word	0x0000aaf0
        /*031c*/ 	.word	0x0000000c
        /*0320*/ 	.word	0x00036438
        /*0324*/ 	.short	0x010a
        /*0326*/ 	.byte	0x3f
	.zero		1


	//   ....[35]....
        /*0328*/ 	.word	0x0000ab40
        /*032c*/ 	.word	0x0000000c
        /*0330*/ 	.word	0x00036428
        /*0334*/ 	.short	0x010a
        /*0336*/ 	.byte	0x3f
	.zero		1


	//   ....[36]....
        /*0338*/ 	.word	0x0000ab90
        /*033c*/ 	.word	0x0000000c
        /*0340*/ 	.word	0x00036438
        /*0344*/ 	.short	0x010a
        /*0346*/ 	.byte	0x3f
	.zero		1


	//   ....[37]....
        /*0348*/ 	.word	0x0000ac60
        /*034c*/ 	.word	0x00000007
        /*0350*/ 	.word	0x00000000
        /*0354*/ 	.short	0x010a
        /*0356*/ 	.byte	0x3f
	.zero		1


	//   ....[38]....
        /*0358*/ 	.word	0x0000acb0
        /*035c*/ 	.word	0x00000005
        /*0360*/ 	.word	0x00000000
        /*0364*/ 	.short	0x010a
        /*0366*/ 	.byte	0x3f
	.zero		1


	//----- nvinfo : EIATTR_NUM_MBARRIERS
	.align		4
.L_330:
        /*0368*/ 	.byte	0x03, 0x38
        /*036a*/ 	.short	0x0007


	//----- nvinfo : EIATTR_EXIT_INSTR_OFFSETS
	.align		4
        /*036c*/ 	.byte	0x04, 0x1c
        /*036e*/ 	.short	(.L_332 - .L_331)


	//   ....[0]....
.L_331:
        /*0370*/ 	.word	0x0000a690


	//----- nvinfo : EIATTR_MAX_THREADS
	.align		4
.L_332:
        /*0374*/ 	.byte	0x04, 0x05
        /*0376*/ 	.short	(.L_334 - .L_333)
.L_333:
        /*0378*/ 	.word	0x00000200
        /*037c*/ 	.word	0x00000001
        /*0380*/ 	.word	0x00000001


	//----- nvinfo : EIATTR_CRS_STACK_SIZE
	.align		4
.L_334:
        /*0384*/ 	.byte	0x04, 0x1e
        /*0386*/ 	.short	(.L_336 - .L_335)
.L_335:
        /*0388*/ 	.word	0x00000000


	//----- nvinfo : EIATTR_CBANK_PARAM_SIZE
	.align		4
.L_336:
        /*038c*/ 	.byte	0x03, 0x19
        /*038e*/ 	.short	0x06f0


	//----- nvinfo : EIATTR_PARAM_CBANK
	.align		4
        /*0390*/ 	.byte	0x04, 0x0a
        /*0392*/ 	.short	(.L_338 - .L_337)
	.align		4
.L_337:
        /*0394*/ 	.word	index@(.nv.constant0._ZN7cutlass13device_kernelIN5flash11enable_sm90INS1_16FlashAttnBwdSm90INS1_25CollectiveMainloopBwdSm90ILi2ELi1ELi1EN4cute5tupleIJNS5_1CILi1EEES8_S8_EEENS6_IJNS7_ILi64EEENS7_ILi96EEENS7_ILi192EEEEEENS_6half_tEfNS_4arch4Sm90ELb0ELb0ELb0ELb1ELb1ELb0ELb1ELb0ELi3ELi1ELi1ELi1ELb0EEENS1_21CollectiveEpilogueBwdISD_SE_SG_Li384ELb1ELb1ELi3EEENS1_19SingleTileSchedulerILb1ELb0ELb0ELi96EEEEEEEEEvNT_6ParamsE)
        /*0398*/ 	.short	0x0210
        /*039a*/ 	.short	0x06f0


	//----- nvinfo : EIATTR_SW_WAR
	.align		4
.L_338:
        /*039c*/ 	.byte	0x04, 0x36
        /*039e*/ 	.short	(.L_340 - .L_339)
.L_339:
        /*03a0*/ 	.word	0x00000008
.L_340:


//--------------------- .nv.info._ZN7cutlass13device_kernelIN5flash11enable_sm90INS1_16FlashAttnBwdSm90INS1_25CollectiveMainloopBwdSm90ILi2ELi1ELi1EN4cute5tupleIJNS5_1CILi1EEES8_S8_EEENS6_IJNS7_ILi64EEENS7_ILi96EEENS7_ILi192EEEEEENS_6half_tEfNS_4arch4Sm90ELb0ELb0ELb0ELb1ELb0ELb0ELb1ELb0ELi3ELi1ELi1ELi1ELb0EEENS1_24CollectiveEpilogueBwdGQAISD_fSG_Li384ELb1ELb0EEENS1_19SingleTileSchedulerILb1ELb0ELb0ELi96EEEEEEEEEvNT_6ParamsE --------------------------
	.section	.nv.info._ZN7cutlass13device_kernelIN5flash11enable_sm90INS1_16FlashAttnBwdSm90INS1_25CollectiveMainloopBwdSm90ILi2ELi1ELi1EN4cute5tupleIJNS5_1CILi1EEES8_S8_EEENS6_IJNS7_ILi64EEENS7_ILi96EEENS7_ILi192EEEEEENS_6half_tEfNS_4arch4Sm90ELb0ELb0ELb0ELb1ELb0ELb0ELb1ELb0ELi3ELi1ELi1ELi1ELb0EEENS1_24CollectiveEpilogueBwdGQAISD_fSG_Li384ELb1ELb0EEENS1_19SingleTileSchedulerILb1ELb0ELb0ELi96EEEEEEEEEvNT_6ParamsE,"",@"SHT_CUDA_INFO"
	.sectionflags	@""
	.align	4


	//----- nvinfo : EIATTR_CUDA_API_VERSION
	.align		4
        /*0000*/ 	.byte	0x04, 0x37
        /*0002*/ 	.short	(.L_342 - .L_341)
.L_341:
        /*0004*/ 	.word	0x00000082


	//----- nvinfo : EIATTR_KPARAM_INFO
	.align		4
.L_342:
        /*0008*/ 	.byte	0x04, 0x17
        /*000a*/ 	.short	(.L_344 - .L_343)
.L_343:
        /*000c*/ 	.word	0x00000000
        /*0010*/ 	.short	0x0000
        /*0012*/ 	.short	0x0070
        /*0014*/ 	.byte	0x00, 0xf0, 0x01, 0x1a


	//----- nvinfo : EIATTR_SPARSE_MMA_MASK
	.align		4
.L_344:
        /*0018*/ 	.byte	0x03, 0x50
        /*001a*/ 	.short	0x0000


	//----- nvinfo : EIATTR_MAXREG_COUNT
	.align		4
        /*001c*/ 	.byte	0x03, 0x1b
        /*001e*/ 	.short	0x0080


	//----- nvinfo : EIATTR_NUM_BARRIERS
	.align		4
        /*0020*/ 	.byte	0x02, 0x4c
        /*0022*/ 	.byte	0x10
	.zero		1


	//----- nvinfo : EIATTR_EXTERNS
	.align		4
        /*0024*/ 	.byte	0x04, 0x0f
        /*0026*/ 	.short	(.L_346 - .L_345)


	//   ....[0]....
	.align		4
.L_345:
        /*0028*/ 	.word	index@(__assertfail)


	//----- nvinfo : EIATTR_MERCURY_ISA_VERSION
	.align		4
.L_346:
        /*002c*/ 	.byte	0x03, 0x5f
        /*002e*/ 	.short	0x0101


	//----- nvinfo : EIATTR_INT_WARP_WIDE_INSTR_OFFSETS
	.align		4
        /*0030*/ 	.byte	0x04, 0x31
        /*0032*/ 	.short	(.L_348 - .L_347)


	//   ....[0]....
.L_347:
        /*0034*/ 	.word	0x00000170


	//   ....[1]....
        /*0038*/ 	.word	0x00000230


	//   ....[2]....
        /*003c*/ 	.word	0x00005c00


	//----- nvinfo : EIATTR_COOP_GROUP_MASK_REGIDS
	.align		4
.L_348:
        /*0040*/ 	.byte	0x04, 0x29
        /*0042*/ 	.short	(.L_350 - .L_349)


	//   ....[0]....
.L_349:
        /*0044*/ 	.word	0xffffffff


	//   ....[1]....
        /*0048*/ 	.word	0xffffffff


	//   ....[2]....
        /*004c*/ 	.word	0xffffffff


	//   ....[3]....
        /*0050*/ 	.word	0xffffffff


	//   ....[4]....
        /*0054*/ 	.word	0xffffffff


	//   ....[5]....
        /*0058*/ 	.word	0xffffffff


	//   ....[6]....
        /*005c*/ 	.word	0xffffffff


	//   ....[7]....
        /*0060*/ 	.word	0x0500000f


	//----- nvinfo : EIATTR_COOP_GROUP_INSTR_OFFSETS
	.align		4
.L_350:
        /*0064*/ 	.byte	0x04, 0x28
        /*0066*/ 	.short	(.L_352 - .L_351)


	//   ....[0]....
.L_351:
        /*0068*/ 	.word	0x00000050


	//   ....[1]....
        /*006c*/ 	.word	0x00000180


	//   ....[2]....
        /*0070*/ 	.word	0x00000210


	//   ....[3]....
        /*0074*/ 	.word	0x00000390


	//   ....[4]....
        /*0078*/ 	.word	0x000005d0


	//   ....[5]....
        /*007c*/ 	.word	0x00001220


	//   ....[6]....
        /*0080*/ 	.word	0x00004520


	//   ....[7]....
        /*0084*/ 	.word	0x00007f40


	//----- nvinfo : EIATTR_REG_RECONFIG
	.align		4
.L_352:
        /*0088*/ 	.byte	0x01, 0x54
	.zero		2


	//----- nvinfo : EIATTR_SYSCALL_OFFSETS
	.align		4
        /*008c*/ 	.byte	0x04, 0x46
        /*008e*/ 	.short	(.L_354 - .L_353)


	//   ....[0]....
.L_353:
        /*0090*/ 	.word	0x00000e80


	//   ....[1]....
        /*0094*/ 	.word	0x00000f70


	//   ....[2]....
        /*0098*/ 	.word	0x000010b0


	//   ....[3]....
        /*009c*/ 	.word	0x000011a0


	//----- nvinfo : EIATTR_MBARRIER_INSTR_OFFSETS
	.align		4
.L_354:
        /*00a0*/ 	.byte	0x04, 0x39
        /*00a2*/ 	.short	(.L_356 - .L_355)


	//   ....[0]....
.L_355:
        /*00a4*/ 	.word	0x00000250
        /*00a8*/ 	.word	0x000000ff
        /*00ac*/ 	.word	0x00036400
        /*00b0*/ 	.short	0x0100
        /*00b2*/ 	.byte	0x06
	.zero		1


	//   ....[1]....
        /*00b4*/ 	.word	0x00000340
        /*00b8*/ 	.word	0x000000ff
        /*00bc*/ 	.word	0x00036410
        /*00c0*/ 	.short	0x0100
        /*00c2*/ 	.byte	0x08
	.zero		1


	//   ....[2]....
        /*00c4*/ 	.word	0x00000350
        /*00c8*/ 	.word	0x000000ff
        /*00cc*/ 	.word	0x00036420
        /*00d0*/ 	.short	0x0100
        /*00d2*/ 	.byte	0x08
	.zero		1


	//   ....[3]....
        /*00d4*/ 	.word	0x00000360
        /*00d8*/ 	.word	0x000000ff
        /*00dc*/ 	.word	0x00036418
        /*00e0*/ 	.short	0x0100
        /*00e2*/ 	.byte	0x08
	.zero		1


	//   ....[4]....
        /*00e4*/ 	.word	0x00000370
        /*00e8*/ 	.word	0x000000ff
        /*00ec*/ 	.word	0x00036428
        /*00f0*/ 	.short	0x0100
        /*00f2*/ 	.byte	0x08
	.zero		1


	//   ....[5]....
        /*00f4*/ 	.word	0x000004a0
        /*00f8*/ 	.word	0x000000ff
        /*00fc*/ 	.word	0x00036430
        /*0100*/ 	.short	0x0100
        /*0102*/ 	.byte	0x08
	.zero		1


	//   ....[6]....
        /*0104*/ 	.word	0x000004b0
        /*0108*/ 	.word	0x000000ff
        /*010c*/ 	.word	0x00036438
        /*0110*/ 	.short	0x0100
        /*0112*/ 	.byte	0x08
	.zero		1


	//   ....[7]....
        /*0114*/ 	.word	0x00001260
        /*0118*/ 	.word	0x000000ff
        /*011c*/ 	.word	0x00036400
        /*0120*/ 	.short	0x010a
        /*0122*/ 	.byte	0x24
	.zero		1


	//   ....[8]....
        /*0124*/ 	.word	0x000013b0
        /*0128*/ 	.word	0x000000ff
        /*012c*/ 	.word	0x00036400
        /*0130*/ 	.short	0x010a
        /*0132*/ 	.byte	0x24
	.zero		1


	//   ....[9]....
        /*0134*/ 	.word	0x00001a40
        /*0138*/ 	.word	0x00000004
        /*013c*/ 	.word	0x00036410
        /*0140*/ 	.short	0x010a
        /*0142*/ 	.byte	0x3f
	.zero		1


	//   ....[10]....
        /*0144*/ 	.word	0x00001a80
        /*0148*/ 	.word	0x00000004
        /*014c*/ 	.word	0x00036410
        /*0150*/ 	.short	0x010a
        /*0152*/ 	.byte	0x3f
	.zero		1


	//   ....[11]....
        /*0154*/ 	.word	0x00002120
        /*0158*/ 	.word	0x000000ff
        /*015c*/ 	.word	0x00036430
        /*0160*/ 	.short	0x010a
        /*0162*/ 	.byte	0x24
	.zero		1


	//   ....[12]....
        /*0164*/ 	.word	0x00002160
        /*0168*/ 	.word	0x000000ff
        /*016c*/ 	.word	0x00036430
        /*0170*/ 	.short	0x010a
        /*0172*/ 	.byte	0x24
	.zero		1


	//   ....[13]....
        /*0174*/ 	.word	0x00003520
        /*0178*/ 	.word	0x000000ff
        /*017c*/ 	.word	0x00000000
        /*0180*/ 	.short	0x0101
        /*0182*/ 	.byte	0x04
	.zero		1


	//   ....[14]....
        /*0184*/ 	.word	0x000038a0
        /*0188*/ 	.word	0x00000004
        /*018c*/ 	.word	0x00000000
        /*0190*/ 	.short	0x0101
        /*0192*/ 	.byte	0x3f
	.zero		1


	//   ....[15]....
        /*0194*/ 	.word	0x000060e0
        /*0198*/ 	.word	0x0000000c
        /*019c*/ 	.word	0x00036420
        /*01a0*/ 	.short	0x010a
        /*01a2*/ 	.byte	0x3f
	.zero		1


	//   ....[16]....
        /*01a4*/ 	.word	0x000067e0
        /*01a8*/ 	.word	0x0000000c
        /*01ac*/ 	.word	0x00036438
        /*01b0*/ 	.short	0x010a
        /*01b2*/ 	.byte	0x3f
	.zero		1


	//   ....[17]....
        /*01b4*/ 	.word	0x00006b50
        /*01b8*/ 	.word	0x0000000c
        /*01bc*/ 	.word	0x00036428
        /*01c0*/ 	.short	0x010a
        /*01c2*/ 	.byte	0x3f
	.zero		1


	//   ....[18]....
        /*01c4*/ 	.word	0x00006e00
        /*01c8*/ 	.word	0x0000000c
        /*01cc*/ 	.word	0x00036438
        /*01d0*/ 	.short	0x010a
        /*01d2*/ 	.byte	0x3f
	.zero		1


	//   ....[19]....
        /*01d4*/ 	.word	0x000070c0
        /*01d8*/ 	.word	0x0000000c
        /*01dc*/ 	.word	0x00036420
        /*01e0*/ 	.short	0x010a
        /*01e2*/ 	.byte	0x3f
	.zero		1


	//   ....[20]....
        /*01e4*/ 	.word	0x000073c0
        /*01e8*/ 	.word	0x0000000c
        /*01ec*/ 	.word	0x00036438
        /*01f0*/ 	.short	0x010a
        /*01f2*/ 	.byte	0x3f
	.zero		1


	//   ....[21]....
        /*01f4*/ 	.word	0x000076c0
        /*01f8*/ 	.word	0x0000000c
        /*01fc*/ 	.word	0x00036428
        /*0200*/ 	.short	0x010a
        /*0202*/ 	.byte	0x3f
	.zero		1


	//   ....[22]....
        /*0204*/ 	.word	0x00007980
        /*0208*/ 	.word	0x0000000c
        /*020c*/ 	.word	0x00036438
        /*0210*/ 	.short	0x010a
        /*0212*/ 	.byte	0x3f
	.zero		1


	//   ....[23]....
        /*0214*/ 	.word	0x00007dd0
        /*0218*/ 	.word	0x00000007
        /*021c*/ 	.word	0x00000000
        /*0220*/ 	.short	0x010a
        /*0222*/ 	.byte	0x3f
	.zero		1


	//   ....[24]....
        /*0224*/ 	.word	0x00007e50
        /*0228*/ 	.word	0x00000005
        /*022c*/ 	.word	0x00000000
        /*0230*/ 	.short	0x010a
        /*0232*/ 	.byte	0x3f
	.zero		1


	//   ....[25]....
        /*0234*/ 	.word	0x00007ea0
        /*0238*/ 	.word	0x00000009
        /*023c*/ 	.word	0x00036438
        /*0240*/ 	.short	0x010a
        /*0242*/ 	.byte	0x3f
	.zero		1


	//   ....[26]....
        /*0244*/ 	.word	0x00007f70
        /*0248*/ 	.word	0x00000098
        /*024c*/ 	.word	0x00036400
        /*0250*/ 	.short	0x010a
        /*0252*/ 	.byte	0x3f
	.zero		1


	//   ....[27]....
        /*0254*/ 	.word	0x00007fc0
        /*0258*/ 	.word	0x00000004
        /*025c*/ 	.word	0x00036410
        /*0260*/ 	.short	0x010a
        /*0262*/ 	.byte	0x3f
	.zero		1


	//   ....[28]....
        /*0264*/ 	.word	0x00008010
        /*0268*/ 	.word	0x00000098
        /*026c*/ 	.word	0x00036430
        /*0270*/ 	.short	0x010a
        /*0272*/ 	.byte	0x3f
	.zero		1


	//   ....[29]....
        /*0274*/ 	.word	0x00008060
        /*0278*/ 	.word	0x0000000c
        /*027c*/ 	.word	0x00036420
        /*0280*/ 	.short	0x010a
        /*0282*/ 	.byte	0x3f
	.zero		1


	//   ....[30]....
        /*0284*/ 	.word	0x000080b0
        /*0288*/ 	.word	0x0000000c
        /*028c*/ 	.word	0x00036438
        /*0290*/ 	.short	0x010a
        /*0292*/ 	.byte	0x3f
	.zero		1


	//   ....[31]....
        /*0294*/ 	.word	0x00008100
        /*0298*/ 	.word	0x0000000c
        /*029c*/ 	.word	0x00036428
        /*02a0*/ 	.short	0x010a
        /*02a2*/ 	.byte	0x3f
	.zero		1


	//   ....[32]....
        /*02a4*/ 	.word	0x00008150
        /*02a8*/ 	.word	0x0000000c
        /*02ac*/ 	.word	0x00036438
        /*02b0*/ 	.short	0x010a
        /*02b2*/ 	.byte	0x3f
	.zero		1


	//   ....[33]....
        /*02b4*/ 	.word	0x000081b0
        /*02b8*/ 	.word	0x0000000c
        /*02bc*/ 	.word	0x00036420
        /*02c0*/ 	.short	0x010a
        /*02c2*/ 	.byte	0x3f
	.zero		1


	//   ....[34]....
        /*02c4*/ 	.word	0x00008200
        /*02c8*/ 	.word	0x0000000c
        /*02cc*/ 	.word	0x00036438
        /*02d0*/ 	.short	0x010a
        /*02d2*/ 	.byte	0x3f
	.zero		1


	//   ....[35]....
        /*02d4*/ 	.word	0x00008250
        /*02d8*/ 	.word	0x0000000c
        /*02dc*/ 	.word	0x00036428
        /*02e0*/ 	.short	0x010a
        /*02e2*/ 	.byte	0x3f
	.zero		1


	//   ....[36]....
        /*02e4*/ 	.word	0x000082a0
        /*02e8*/ 	.word	0x0000000c
        /*02ec*/ 	.word	0x00036438
        /*02f0*/ 	.short	0x010a
        /*02f2*/ 	.byte	0x3f
	.zero		1


	//   ....[37]....
        /*02f4*/ 	.word	0x00008380
        /*02f8*/ 	.word	0x00000007
        /*02fc*/ 	.word	0x00000000
        /*0300*/ 	.short	0x010a
        /*0302*/ 	.byte	0x3f
	.zero		1


	//   ....[38]....
        /*0304*/ 	.word	0x000083d0
        /*0308*/ 	.word	0x00000005
        /*030c*/ 	.word	0x00000000
        /*0310*/ 	.short	0x010a
        /*0312*/ 	.byte	0x3f
	.zero		1


	//----- nvinfo : EIATTR_NUM_MBARRIERS
	.align		4
.L_356:
        /*0314*/ 	.byte	0x03, 0x38
        /*0316*/ 	.short	0x0007


	//----- nvinfo : EIATTR_EXIT_INSTR_OFFSETS
	.align		4
        /*0318*/ 	.byte	0x04, 0x1c
        /*031a*/ 	.short	(.L_358 - .L_357)


	//   ....[0]....
.L_357:
        /*031c*/ 	.word	0x00007ef0


	//----- nvinfo : EIATTR_MAX_THREADS
	.align		4
.L_358:
        /*0320*/ 	.byte	0x04, 0x05
        /*0322*/ 	.short	(.L_360 - .L_359)
.L_359:
        /*0324*/ 	.word	0x00000200
        /*0328*/ 	.word	0x00000001
        /*032c*/ 	.word	0x00000001


	//----- nvinfo : EIATTR_CRS_STACK_SIZE
	.align		4
.L_360:
        /*0330*/ 	.byte	0x04, 0x1e
        /*0332*/ 	.short	(.L_362 - .L_361)
.L_361:
        /*0334*/ 	.word	0x00000000


	//----- nvinfo : EIATTR_CBANK_PARAM_SIZE
	.align		4
.L_362:
        /*0338*/ 	.byte	0x03, 0x19
        /*033a*/ 	.short	0x06f0


	//----- nvinfo : EIATTR_PARAM_CBANK
	.align		4
        /*033c*/ 	.byte	0x04, 0x0a
        /*033e*/ 	.short	(.L_364 - .L_363)
	.align		4
.L_363:
        /*0340*/ 	.word	index@(.nv.constant0._ZN7cutlass13device_kernelIN5flash11enable_sm90INS1_16FlashAttnBwdSm90INS1_25CollectiveMainloopBwdSm90ILi2ELi1ELi1EN4cute5tupleIJNS5_1CILi1EEES8_S8_EEENS6_IJNS7_ILi64EEENS7_ILi96EEENS7_ILi192EEEEEENS_6half_tEfNS_4arch4Sm90ELb0ELb0ELb0ELb1ELb0ELb0ELb1ELb0ELi3ELi1ELi1ELi1ELb0EEENS1_24CollectiveEpilogueBwdGQAISD_fSG_Li384ELb1ELb0EEENS1_19SingleTileSchedulerILb1ELb0ELb0ELi96EEEEEEEEEvNT_6ParamsE)
        /*0344*/ 	.short	0x0210
        /*0346*/ 	.short	0x06f0


	//----- nvinfo : EIATTR_SW_WAR
	.align		4
.L_364:
        /*0348*/ 	.byte	0x04, 0x36
        /*034a*/ 	.short	(.L_366 - .L_365)
.L_365:
        /*034c*/ 	.word	0x00000008
.L_366:


//--------------------- .nv.info._ZN7cutlass13device_kernelIN5flash11enable_sm90INS1_16FlashAttnBwdSm90INS1_25CollectiveMainloopBwdSm90ILi2ELi1ELi1EN4cute5tupleIJNS5_1CILi1EEES8_S8_EEENS6_IJNS7_ILi64EEENS7_ILi96EEENS7_ILi192EEEEEENS_6half_tEfNS_4arch4Sm90ELb0ELb0ELb0ELb1ELb1ELb0ELb1ELb0ELi3ELi1ELi1ELi1ELb0EEENS1_24CollectiveEpilogueBwdGQAISD_fSG_Li384ELb1ELb1EEENS1_19SingleTileSchedulerILb1ELb0ELb0ELi96EEEEEEEEEvNT_6ParamsE --------------------------
	.section	.nv.info._ZN7cutlass13device_kernelIN5flash11enable_sm90INS1_16FlashAttnBwdSm90INS1_25CollectiveMainloopBwdSm90ILi2ELi1ELi1EN4cute5tupleIJNS5_1CILi1EEES8_S8_EEENS6_IJNS7_ILi64EEENS7_ILi96EEENS7_ILi192EEEEEENS_6half_tEfNS_4arch4Sm90ELb0ELb0ELb0ELb1ELb1ELb0ELb1ELb0ELi3ELi1ELi1ELi1ELb0EEENS1_24CollectiveEpilogueBwdGQAISD_fSG_Li384ELb1ELb1EEENS1_19SingleTileSchedulerILb1ELb0ELb0ELi96EEEEEEEEEvNT_6ParamsE,"",@"SHT_CUDA_INFO"
	.sectionflags	@""
	.align	4


	//----- nvinfo : EIATTR_CUDA_API_VERSION
	.align		4
        /*0000*/ 	.byte	0x04, 0x37
        /*0002*/ 	.short	(.L_368 - .L_367)
.L_367:
        /*0004*/ 	.word	0x00000082


	//----- nvinfo : EIATTR_KPARAM_INFO
	.align		4
.L_368:
        /*0008*/ 	.byte	0x04, 0x17
        /*000a*/ 	.short	(.L_370 - .L_369)
.L_369:
        /*000c*/ 	.word	0x00000000
        /*0010*/ 	.short	0x0000
        /*0012*/ 	.short	0x0070
        /*0014*/ 	.byte	0x00, 0xf0, 0x01, 0x1a


	//----- nvinfo : EIATTR_SPARSE_MMA_MASK
	.align		4
.L_370:
        /*0018*/ 	.byte	0x03, 0x50
        /*001a*/ 	.short	0x0000


	//----- nvinfo : EIATTR_MAXREG_COUNT
	.align		4
        /*001c*/ 	.byte	0x03, 0x1b
        /*001e*/ 	.short	0x0080


	//----- nvinfo : EIATTR_NUM_BARRIERS
	.align		4
        /*0020*/ 	.byte	0x02, 0x4c
        /*0022*/ 	.byte	0x10
	.zero		1


	//----- nvinfo : EIATTR_EXTERNS
	.align		4
        /*0024*/ 	.byte	0x04, 0x0f
        /*0026*/ 	.short	(.L_372 - .L_371)


	//   ....[0]....
	.align		4
.L_371:
        /*0028*/ 	.word	index@(__assertfail)


	//----- nvinfo : EIATTR_MERCURY_ISA_VERSION
	.align		4
.L_372:
        /*002c*/ 	.byte	0x03, 0x5f
        /*002e*/ 	.short	0x0101


	//----- nvinfo : EIATTR_INT_WARP_WIDE_INSTR_OFFSETS
	.align		4
        /*0030*/ 	.byte	0x04, 0x31
        /*0032*/ 	.short	(.L_374 - .L_373)


	//   ....[0]....
.L_373:
        /*0034*/ 	.word	0x00000170


	//   ....[1]....
        /*0038*/ 	.word	0x00000230


	//   ....[2]....
        /*003c*/ 	.word	0x00005770


	//   ....[3]....
        /*0040*/ 	.word	0x00005d60


	//   ....[4]....
        /*0044*/ 	.word	0x000064c0


	//   ....[5]....
        /*0048*/ 	.word	0x00006860


	//----- nvinfo : EIATTR_COOP_GROUP_MASK_REGIDS
	.align		4
.L_374:
        /*004c*/ 	.byte	0x04, 0x29
        /*004e*/ 	.short	(.L_376 - .L_375)


	//   ....[0]....
.L_375:
        /*0050*/ 	.word	0xffffffff


	//   ....[1]....
        /*0054*/ 	.word	0xffffffff


	//   ....[2]....
        /*0058*/ 	.word	0xffffffff


	//   ....[3]....
        /*005c*/ 	.word	0xffffffff


	//   ....[4]....
        /*0060*/ 	.word	0xffffffff


	//   ....[5]....
        /*0064*/ 	.word	0xffffffff


	//   ....[6]....
        /*0068*/ 	.word	0xffffffff


	//   ....[7]....
        /*006c*/ 	.word	0xffffffff


	//   ....[8]....
        /*0070*/ 	.word	0xffffffff


	//   ....[9]....
        /*0074*/ 	.word	0xffffffff


	//   ....[10]....
        /*0078*/ 	.word	0xffffffff


	//   ....[11]....
        /*007c*/ 	.word	0xffffffff


	//   ....[12]....
        /*0080*/ 	.word	0xffffffff


	//   ....[13]....
        /*0084*/ 	.word	0xffffffff


	//   ....[14]....
        /*0088*/ 	.word	0xffffffff


	//   ....[15]....
        /*008c*/ 	.word	0xffffffff


	//   ....[16]....
        /*0090*/ 	.word	0xffffffff


	//   ....[17]....
        /*0094*/ 	.word	0x0500000f


	//   ....[18]....
        /*0098*/ 	.word	0x0500000f


	//   ....[19]....
        /*009c*/ 	.word	0x0500000f


	//   ....[20]....
        /*00a0*/ 	.word	0x0500000f


	//   ....[21]....
        /*00a4*/ 	.word	0x0500000f


	//   ....[22]....
        /*00a8*/ 	.word	0x0500000f


	//----- nvinfo : EIATTR_COOP_GROUP_INSTR_OFFSETS
	.align		4
.L_376:
        /*00ac*/ 	.byte	0x04, 0x28
        /*00ae*/ 	.short	(.L_378 - .L_377)


	//   ....[0]....
.L_377:
        /*00b0*/ 	.word	0x00000050


	//   ....[1]....
        /*00b4*/ 	.word	0x00000180


	//   ....[2]....
        /*00b8*/ 	.word	0x00000210


	//   ....[3]....
        /*00bc*/ 	.word	0x00000390


	//   ....[4]....
        /*00c0*/ 	.word	0x000005d0


	//   ....[5]....
        /*00c4*/ 	.word	0x00001220


	//   ....[6]....
        /*00c8*/ 	.word	0x000042f0


	//   ....[7]....
        /*00cc*/ 	.word	0x00004480


	//   ....[8]....
        /*00d0*/ 	.word	0x00004710


	//   ....[9]....
        /*00d4*/ 	.word	0x000048a0


	//   ....[10]....
        /*00d8*/ 	.word	0x000049b0


	//   ....[11]....
        /*00dc*/ 	.word	0x000052b0


	//   ....[12]....
        /*00e0*/ 	.word	0x000056a0


	//   ....[13]....
        /*00e4*/ 	.word	0x000058e0


	//   ....[14]....
        /*00e8*/ 	.word	0x00005c90


	//   ....[15]....
        /*00ec*/ 	.word	0x00005f40


	//   ....[16]....
        /*00f0*/ 	.word	0x00006400


	//   ....[17]....
        /*00f4*/ 	.word	0x00008ba0


	//   ....[18]....
        /*00f8*/ 	.word	0x00008cf0


	//   ....[19]....
        /*00fc*/ 	.word	0x00008d60


	//   ....[20]....
        /*0100*/ 	.word	0x00008dd0


	//   ....[21]....
        /*0104*/ 	.word	0x00008e40


	//   ....[22]....
        /*0108*/ 	.word	0x00008eb0


	//----- nvinfo : EIATTR_REG_RECONFIG
	.align		4
.L_378:
        /*010c*/ 	.byte	0x01, 0x54
	.zero		2


	//----- nvinfo : EIATTR_SYSCALL_OFFSETS
	.align		4
        /*0110*/ 	.byte	0x04, 0x46
        /*0112*/ 	.short	(.L_380 - .L_379)


	//   ....[0]....
.L_379:
        /*0114*/ 	.word	0x00000e80


	//   ....[1]....
        /*0118*/ 	.word	0x00000f70


	//   ....[2]....
        /*011c*/ 	.word	0x000010b0


	//   ....[3]....
        /*0120*/ 	.word	0x000011a0


	//----- nvinfo : EIATTR_MBARRIER_INSTR_OFFSETS
	.align		4
.L_380:
        /*0124*/ 	.byte	0x04, 0x39
        /*0126*/ 	.short	(.L_382 - .L_381)


	//   ....[0]....
.L_381:
        /*0128*/ 	.word	0x00000250
        /*012c*/ 	.word	0x000000ff
        /*0130*/ 	.word	0x00036400
        /*0134*/ 	.short	0x0100
        /*0136*/ 	.byte	0x06
	.zero		1


	//   ....[1]....
        /*0138*/ 	.word	0x00000340
        /*013c*/ 	.word	0x000000ff
        /*0140*/ 	.word	0x00036410
        /*0144*/ 	.short	0x0100
        /*0146*/ 	.byte	0x08
	.zero		1


	//   ....[2]....
        /*0148*/ 	.word	0x00000350
        /*014c*/ 	.word	0x000000ff
        /*0150*/ 	.word	0x00036420
        /*0154*/ 	.short	0x0100
        /*0156*/ 	.byte	0x08
	.zero		1


	//   ....[3]....
        /*0158*/ 	.word	0x00000360
        /*015c*/ 	.word	0x000000ff
        /*0160*/ 	.word	0x00036418
        /*0164*/ 	.short	0x0100
        /*0166*/ 	.byte	0x08
	.zero		1


	//   ....[4]....
        /*0168*/ 	.word	0x00000370
        /*016c*/ 	.word	0x000000ff
        /*0170*/ 	.word	0x00036428
        /*0174*/ 	.short	0x0100
        /*0176*/ 	.byte	0x08
	.zero		1


	//   ....[5]....
        /*0178*/ 	.word	0x000004a0
        /*017c*/ 	.word	0x000000ff
        /*0180*/ 	.word	0x00036430
        /*0184*/ 	.short	0x0100
        /*0186*/ 	.byte	0x08
	.zero		1


	//   ....[6]....
        /*0188*/ 	.word	0x000004b0
        /*018c*/ 	.word	0x000000ff
        /*0190*/ 	.word	0x00036438
        /*0194*/ 	.short	0x0100
        /*0196*/ 	.byte	0x08
	.zero		1


	//   ....[7]....
        /*0198*/ 	.word	0x00001260
        /*019c*/ 	.word	0x000000ff
        /*01a0*/ 	.word	0x00036400
        /*01a4*/ 	.short	0x010a
        /*01a6*/ 	.byte	0x24
	.zero		1


	//   ....[8]....
        /*01a8*/ 	.word	0x000013b0
        /*01ac*/ 	.word	0x000000ff
        /*01b0*/ 	.word	0x00036400
        /*01b4*/ 	.short	0x010a
        /*01b6*/ 	.byte	0x24
	.zero		1


	//   ....[9]....
        /*01b8*/ 	.word	0x00001a40
        /*01bc*/ 	.word	0x00000004
        /*01c0*/ 	.word	0x00036410
        /*01c4*/ 	.short	0x010a
        /*01c6*/ 	.byte	0x3f
	.zero		1


	//   ....[10]....
        /*01c8*/ 	.word	0x00001a80
        /*01cc*/ 	.word	0x00000004
        /*01d0*/ 	.word	0x00036410
        /*01d4*/ 	.short	0x010a
        /*01d6*/ 	.byte	0x3f
	.zero		1


	//   ....[11]....
        /*01d8*/ 	.word	0x00002120
        /*01dc*/ 	.word	0x000000ff
        /*01e0*/ 	.word	0x00036430
        /*01e4*/ 	.short	0x010a
        /*01e6*/ 	.byte	0x24
	.zero		1


	//   ....[12]....
        /*01e8*/ 	.word	0x00002160
        /*01ec*/ 	.word	0x000000ff
        /*01f0*/ 	.word	0x00036430
        /*01f4*/ 	.short	0x010a
        /*01f6*/ 	.byte	0x24
	.zero		1


	//   ....[13]....
        /*01f8*/ 	.word	0x00003520
        /*01fc*/ 	.word	0x000000ff
        /*0200*/ 	.word	0x00000000
        /*0204*/ 	.short	0x0101
        /*0206*/ 	.byte	0x04
	.zero		1


	//   ....[14]....
        /*0208*/ 	.word	0x000038a0
        /*020c*/ 	.word	0x00000004
        /*0210*/ 	.word	0x00000000
        /*0214*/ 	.short	0x0101
        /*0216*/ 	.byte	0x3f
	.zero		1


	//   ....[15]....
        /*0218*/ 	.word	0x00006d40
        /*021c*/ 	.word	0x0000000c
        /*0220*/ 	.word	0x00036420
        /*0224*/ 	.short	0x010a
        /*0226*/ 	.byte	0x3f
	.zero		1


	//   ....[16]....
        /*0228*/ 	.word	0x00007440
        /*022c*/ 	.word	0x0000000c
        /*0230*/ 	.word	0x00036438
        /*0234*/ 	.short	0x010a
        /*0236*/ 	.byte	0x3f
	.zero		1


	//   ....[17]....
        /*0238*/ 	.word	0x000077b0
        /*023c*/ 	.word	0x0000000c
        /*0240*/ 	.word	0x00036428
        /*0244*/ 	.short	0x010a
        /*0246*/ 	.byte	0x3f
	.zero		1


	//   ....[18]....
        /*0248*/ 	.word	0x00007a60
        /*024c*/ 	.word	0x0000000c
        /*0250*/ 	.word	0x00036438
        /*0254*/ 	.short	0x010a
        /*0256*/ 	.byte	0x3f
	.zero		1


	//   ....[19]....
        /*0258*/ 	.word	0x00007d20
        /*025c*/ 	.word	0x0000000c
        /*0260*/ 	.word	0x00036420
        /*0264*/ 	.short	0x010a
        /*0266*/ 	.byte	0x3f
	.zero		1


	//   ....[20]....
        /*0268*/ 	.word	0x00008020
        /*026c*/ 	.word	0x0000000c
        /*0270*/ 	.word	0x00036438
        /*0274*/ 	.short	0x010a
        /*0276*/ 	.byte	0x3f
	.zero		1


	//   ....[21]....
        /*0278*/ 	.word	0x00008320
        /*027c*/ 	.word	0x0000000c
        /*0280*/ 	.word	0x00036428
        /*0284*/ 	.short	0x010a
        /*0286*/ 	.byte	0x3f
	.zero		1


	//   ....[22]....
        /*0288*/ 	.word	0x000085e0
        /*028c*/ 	.word	0x0000000c
        /*0290*/ 	.word	0x00036438
        /*0294*/ 	.short	0x010a
        /*0296*/ 	.byte	0x3f
	.zero		1


	//   ....[23]....
        /*0298*/ 	.word	0x00008a30
        /*029c*/ 	.word	0x00000007
        /*02a0*/ 	.word	0x00000000
        /*02a4*/ 	.short	0x010a
        /*02a6*/ 	.byte	0x3f
	.zero		1


	//   ....[24]....
        /*02a8*/ 	.word	0x00008ab0
        /*02ac*/ 	.word	0x00000005
        /*02b0*/ 	.word	0x00000000
        /*02b4*/ 	.short	0x010a
        /*02b6*/ 	.byte	0x3f
	.zero		1


	//   ....[25]....
        /*02b8*/ 	.word	0x00008b00
        /*02bc*/ 	.word	0x00000009
        /*02c0*/ 	.word	0x00036438
        /*02c4*/ 	.short	0x010a
        /*02c6*/ 	.byte	0x3f
	.zero		1


	//   ....[26]....
        /*02c8*/ 	.word	0x00008bd0
        /*02cc*/ 	.word	0x00000098
        /*02d0*/ 	.word	0x00036400
        /*02d4*/ 	.short	0x010a
        /*02d6*/ 	.byte	0x3f
	.zero		1


	//   ....[27]....
        /*02d8*/ 	.word	0x00008c20
        /*02dc*/ 	.word	0x00000004
        /*02e0*/ 	.word	0x00036410
        /*02e4*/ 	.short	0x010a
        /*02e6*/ 	.byte	0x3f
	.zero		1


	//   ....[28]....
        /*02e8*/ 	.word	0x00008c70
        /*02ec*/ 	.word	0x00000098
        /*02f0*/ 	.word	0x00036430
        /*02f4*/ 	.short	0x010a
        /*02f6*/ 	.byte	0x3f
	.zero		1


	//   ....[29]....
        /*02f8*/ 	.word	0x00008ef0
        /*02fc*/ 	.word	0x0000000c
        /*0300*/ 	.word	0x00036420
        /*0304*/ 	.short	0x010a
        /*0306*/ 	.byte	0x3f
	.zero		1


	//   ....[30]....
        /*0308*/ 	.word	0x00008f40
        /*030c*/ 	.word	0x0000000c
        /*0310*/ 	.word	0x00036438
        /*0314*/ 	.short	0x010a
        /*0316*/ 	.byte	0x3f
	.zero		1


	//   ....[31]....
        /*0318*/ 	.word	0x00008f90
        /*031c*/ 	.word	0x0000000c
        /*0320*/ 	.word	0x00036428
        /*0324*/ 	.short	0x010a
        /*0326*/ 	.byte	0x3f
	.zero		1


	//   ....[32]....
        /*0328*/ 	.word	0x00008fe0
        /*032c*/ 	.word	0x0000000c
        /*0330*/ 	.word	0x00036438
        /*0334*/ 	.short	0x010a
        /*0336*/ 	.byte	0x3f
	.zero		1


	//   ....[33]....
        /*0338*/ 	.word	0x00009040
        /*033c*/ 	.word	0x0000000c
        /*0340*/ 	.word	0x00036420
        /*0344*/ 	.short	0x010a
        /*0346*/ 	.byte	0x3f
	.zero		1


	//   ....[34]....
        /*0348*/ 	.word	0x00009090
        /*034c*/ 	.word	0x0000000c
        /*0350*/ 	.word	0x00036438
        /*0354*/ 	.short	0x010a
        /*0356*/ 	.byte	0x3f
	.zero		1


	//   ....[35]....
        /*0358*/ 	.word	0x000090e0
        /*035c*/ 	.word	0x0000000c
        /*0360*/ 	.word	0x00036428
        /*0364*/ 	.short	0x010a
        /*0366*/ 	.byte	0x3f
	.zero		1


	//   ....[36]....
        /*0368*/ 	.word	0x00009130
        /*036c*/ 	.word	0x0000000c
        /*0370*/ 	.word	0x00036438
        /*0374*/ 	.short	0x010a
        /*0376*/ 	.byte	0x3f
	.zero		1


	//   ....[37]....
        /*0378*/ 	.word	0x00009210
        /*037c*/ 	.word	0x00000007
        /*0380*/ 	.word	0x00000000
        /*0384*/ 	.short	0x010a
        /*0386*/ 	.byte	0x3f
	.zero		1


	//   ....[38]....
        /*0388*/ 	.word	0x00009260
        /*038c*/ 	.word	0x00000005
        /*0390*/ 	.word	0x00000000
        /*0394*/ 	.short	0x010a
        /*0396*/ 	.byte	0x3f
	.zero		1


	//----- nvinfo : EIATTR_NUM_MBARRIERS
	.align		4
.L_382:
        /*0398*/ 	.byte	0x03, 0x38
        /*039a*/ 	.short	0x0007


	//----- nvinfo : EIATTR_EXIT_INSTR_OFFSETS
	.align		4
        /*039c*/ 	.byte	0x04, 0x1c
        /*039e*/ 	.short	(.L_384 - .L_383)


	//   ....[0]....
.L_383:
        /*03a0*/ 	.word	0x00008b50


	//----- nvinfo : EIATTR_MAX_THREADS
	.align		4
.L_384:
        /*03a4*/ 	.byte	0x04, 0x05
        /*03a6*/ 	.short	(.L_386 - .L_385)
.L_385:
        /*03a8*/ 	.word	0x00000200
        /*03ac*/ 	.word	0x00000001
        /*03b0*/ 	.word	0x00000001


	//----- nvinfo : EIATTR_CRS_STACK_SIZE
	.align		4
.L_386:
        /*03b4*/ 	.byte	0x04, 0x1e
        /*03b6*/ 	.short	(.L_388 - .L_387)
.L_387:
        /*03b8*/ 	.word	0x00000000


	//----- nvinfo : EIATTR_CBANK_PARAM_SIZE
	.align		4
.L_388:
        /*03bc*/ 	.byte	0x03, 0x19
        /*03be*/ 	.short	0x06f0


	//----- nvinfo : EIATTR_PARAM_CBANK
	.align		4
        /*03c0*/ 	.byte	0x04, 0x0a
        /*03c2*/ 	.short	(.L_390 - .L_389)
	.align		4
.L_389:
        /*03c4*/ 	.word	index@(.nv.constant0._ZN7cutlass13device_kernelIN5flash11enable_sm90INS1_16FlashAttnBwdSm90INS1_25CollectiveMainloopBwdSm90ILi2ELi1ELi1EN4cute5tupleIJNS5_1CILi1EEES8_S8_EEENS6_IJNS7_ILi64EEENS7_ILi96EEENS7_ILi192EEEEEENS_6half_tEfNS_4arch4Sm90ELb0ELb0ELb0ELb1ELb1ELb0ELb1ELb0ELi3ELi1ELi1ELi1ELb0EEENS1_24CollectiveEpilogueBwdGQAISD_fSG_Li384ELb1ELb1EEENS1_19SingleTileSchedulerILb1ELb0ELb0ELi96EEEEEEEEEvNT_6ParamsE)
        /*03c8*/ 	.short	0x0210
        /*03ca*/ 	.short	0x06f0


	//----- nvinfo : EIATTR_SW_WAR
	.align		4
.L_390:
        /*03cc*/ 	.byte	0x04, 0x36
        /*03ce*/ 	.short	(.L_392 - .L_391)
.L_391:
        /*03d0*/ 	.word	0x00000008
.L_392:


//--------------------- .nv.info._ZN7cutlass13device_kernelIN5flash11enable_sm90INS1_16FlashAttnBwdSm90INS1_25CollectiveMainloopBwdSm90ILi2ELi1ELi1EN4cute5tupleIJNS5_1CILi1EEES8_S8_EEENS6_IJNS7_ILi64EEENS7_ILi96EEENS7_ILi192EEEEEENS_6half_tEfNS_4arch4Sm90ELb0ELb1ELb0ELb0ELb0ELb0ELb1ELb0ELi3ELi1ELi1ELi1ELb0EEENS1_21CollectiveEpilogueBwdISD_SE_SG_Li384ELb0ELb1ELi3EEENS1_19SingleTileSchedulerILb0ELb0ELb0ELi96EEEEEEEEEvNT_6ParamsE --------------------------
	.section	.nv.info._ZN7cutlass13device_kernelIN5flash11enable_sm90INS1_16FlashAttnBwdSm90INS1_25CollectiveMainloopBwdSm90ILi2ELi1ELi1EN4cute5tupleIJNS5_1CILi1EEES8_S8_EEENS6_IJNS7_ILi64EEENS7_ILi96EEENS7_ILi192EEEEEENS_6half_tEfNS_4arch4Sm90ELb0ELb1ELb0ELb0ELb0ELb0ELb1ELb0ELi3ELi1ELi1ELi1ELb0EEENS1_21CollectiveEpilogueBwdISD_SE_SG_Li384ELb0ELb1ELi3EEENS1_19SingleTileSchedulerILb0ELb0ELb0ELi96EEEEEEEEEvNT_6ParamsE,"",@"SHT_CUDA_INFO"
	.sectionflags	@""
	.align	4


	//----- nvinfo : EIATTR_CUDA_API_VERSION
	.align		4
        /*0000*/ 	.byte	0x04, 0x37
        /*0002*/ 	.short	(.L_394 - .L_393)
.L_393:
        /*0004*/ 	.word	0x00000082


	//----- nvinfo : EIATTR_KPARAM_INFO
	.align		4
.L_394:
        /*0008*/ 	.byte	0x04, 0x17
        /*000a*/ 	.short	(.L_396 - .L_395)
.L_395:
        /*000c*/ 	.word	0x00000000
        /*0010*/ 	.short	0x0000
        /*0012*/ 	.short	0x0070
        /*0014*/ 	.byte	0x00, 0xf0, 0x01, 0x24


	//----- nvinfo : EIATTR_SPARSE_MMA_MASK
	.align		4
.L_396:
        /*0018*/ 	.byte	0x03, 0x50
        /*001a*/ 	.short	0x0000


	//----- nvinfo : EIATTR_MAXREG_COUNT
	.align		4
        /*001c*/ 	.byte	0x03, 0x1b
        /*001e*/ 	.short	0x0080


	//----- nvinfo : EIATTR_NUM_BARRIERS
	.align		4
        /*0020*/ 	.byte	0x02, 0x4c
        /*0022*/ 	.byte	0x10
	.zero		1


	//----- nvinfo : EIATTR_EXTERNS
	.align		4
        /*0024*/ 	.byte	0x04, 0x0f
        /*0026*/ 	.short	(.L_398 - .L_397)


	//   ....[0]....
	.align		4
.L_397:
        /*0028*/ 	.word	index@(__assertfail)


	//----- nvinfo : EIATTR_MERCURY_ISA_VERSION
	.align		4
.L_398:
        /*002c*/ 	.byte	0x03, 0x5f
        /*002e*/ 	.short	0x0101


	//----- nvinfo : EIATTR_INT_WARP_WIDE_INSTR_OFFSETS
	.align		4
        /*0030*/ 	.byte	0x04, 0x31
        /*0032*/ 	.short	(.L_400 - .L_399)


	//   ....[0]....
.L_399:
        /*0034*/ 	.word	0x000001e0


	//   ....[1]....
        /*0038*/ 	.word	0x00000210


	//----- nvinfo : EIATTR_COOP_GROUP_MASK_REGIDS
	.align		4
.L_400:
        /*003c*/ 	.byte	0x04, 0x29
        /*003e*/ 	.short	(.L_402 - .L_401)


	//   ....[0]....
.L_401:
        /*0040*/ 	.word	0xffffffff


	//   ....[1]....
        /*0044*/ 	.word	0xffffffff


	//   ....[2]....
        /*0048*/ 	.word	0xffffffff


	//   ....[3]....
        /*004c*/ 	.word	0xffffffff


	//   ....[4]....
        /*0050*/ 	.word	0xffffffff


	//   ....[5]....
        /*0054*/ 	.word	0xffffffff


	//   ....[6]....
        /*0058*/ 	.word	0xffffffff


	//   ....[7]....
        /*005c*/ 	.word	0xffffffff


	//   ....[8]....
        /*0060*/ 	.word	0x0500000f


	//----- nvinfo : EIATTR_COOP_GROUP_INSTR_OFFSETS
	.align		4
.L_402:
        /*0064*/ 	.byte	0x04, 0x28
        /*0066*/ 	.short	(.L_404 - .L_403)


	//   ....[0]....
.L_403:
        /*0068*/ 	.word	0x00000060


	//   ....[1]....
        /*006c*/ 	.word	0x000001f0


	//   ....[2]....
        /*0070*/ 	.word	0x00000240


	//   ....[3]....
        /*0074*/ 	.word	0x00000430


	//   ....[4]....
        /*0078*/ 	.word	0x00000620


	//   ....[5]....
        /*007c*/ 	.word	0x000010d0


	//   ....[6]....
        /*0080*/ 	.word	0x00004930


	//   ....[7]....
        /*0084*/ 	.word	0x00005f50


	//   ....[8]....
        /*0088*/ 	.word	0x000095e0


	//----- nvinfo : EIATTR_REG_RECONFIG
	.align		4
.L_404:
        /*008c*/ 	.byte	0x01, 0x54
	.zero		2


	//----- nvinfo : EIATTR_SYSCALL_OFFSETS
	.align		4
        /*0090*/ 	.byte	0x04, 0x46
        /*0092*/ 	.short	(.L_406 - .L_405)


	//   ....[0]....
.L_405:
        /*0094*/ 	.word	0x00000d30


	//   ....[1]....
        /*0098*/ 	.word	0x00000e20


	//   ....[2]....
        /*009c*/ 	.word	0x00000f60


	//   ....[3]....
        /*00a0*/ 	.word	0x00001050


	//   ....[4]....
        /*00a4*/ 	.word	0x00004320


	//   ....[5]....
        /*00a8*/ 	.word	0x00004460


	//   ....[6]....
        /*00ac*/ 	.word	0x00004580


	//   ....[7]....
        /*00b0*/ 	.word	0x000046a0


	//----- nvinfo : EIATTR_MBARRIER_INSTR_OFFSETS
	.align		4
.L_406:
        /*00b4*/ 	.byte	0x04, 0x39
        /*00b6*/ 	.short	(.L_408 - .L_407)


	//   ....[0]....
.L_407:
        /*00b8*/ 	.word	0x000002e0
        /*00bc*/ 	.word	0x000000ff
        /*00c0*/ 	.word	0x00036400
        /*00c4*/ 	.short	0x0100
        /*00c6*/ 	.byte	0x06
	.zero		1


	//   ....[1]....
        /*00c8*/ 	.word	0x000003e0
        /*00cc*/ 	.word	0x000000ff
        /*00d0*/ 	.word	0x00036410
        /*00d4*/ 	.short	0x0100
        /*00d6*/ 	.byte	0x08
	.zero		1


	//   ....[2]....
        /*00d8*/ 	.word	0x000003f0
        /*00dc*/ 	.word	0x000000ff
        /*00e0*/ 	.word	0x00036420
        /*00e4*/ 	.short	0x0100
        /*00e6*/ 	.byte	0x08
	.zero		1


	//   ....[3]....
        /*00e8*/ 	.word	0x00000400
        /*00ec*/ 	.word	0x000000ff
        /*00f0*/ 	.word	0x00036418
        /*00f4*/ 	.short	0x0100
        /*00f6*/ 	.byte	0x08
	.zero		1


	//   ....[4]....
        /*00f8*/ 	.word	0x00000410
        /*00fc*/ 	.word	0x000000ff
        /*0100*/ 	.word	0x00036428
        /*0104*/ 	.short	0x0100
        /*0106*/ 	.byte	0x08
	.zero		1


	//   ....[5]....
        /*0108*/ 	.word	0x00000540
        /*010c*/ 	.word	0x000000ff
        /*0110*/ 	.word	0x00036430
        /*0114*/ 	.short	0x0100
        /*0116*/ 	.byte	0x08
	.zero		1


	//   ....[6]....
        /*0118*/ 	.word	0x00000550
        /*011c*/ 	.word	0x000000ff
        /*0120*/ 	.word	0x00036438
        /*0124*/ 	.short	0x0100
        /*0126*/ 	.byte	0x08
	.zero		1


	//   ....[7]....
        /*0128*/ 	.word	0x00001100
        /*012c*/ 	.word	0x000000ff
        /*0130*/ 	.word	0x00036400
        /*0134*/ 	.short	0x010a
        /*0136*/ 	.byte	0x25
	.zero		1


	//   ....[8]....
        /*0138*/ 	.word	0x000011f0
        /*013c*/ 	.word	0x000000ff
        /*0140*/ 	.word	0x00036400
        /*0144*/ 	.short	0x010a
        /*0146*/ 	.byte	0x25
	.zero		1


	//   ....[9]....
        /*0148*/ 	.word	0x00001940
        /*014c*/ 	.word	0x00000004
        /*0150*/ 	.word	0x00036410
        /*0154*/ 	.short	0x010a
        /*0156*/ 	.byte	0x3f
	.zero		1


	//   ....[10]....
        /*0158*/ 	.word	0x00001980
        /*015c*/ 	.word	0x00000004
        /*0160*/ 	.word	0x00036410
        /*0164*/ 	.short	0x010a
        /*0166*/ 	.byte	0x3f
	.zero		1


	//   ....[11]....
        /*0168*/ 	.word	0x00002020
        /*016c*/ 	.word	0x000000ff
        /*0170*/ 	.word	0x00036430
        /*0174*/ 	.short	0x010a
        /*0176*/ 	.byte	0x25
	.zero		1


	//   ....[12]....
        /*0178*/ 	.word	0x00002060
        /*017c*/ 	.word	0x000000ff
        /*0180*/ 	.word	0x00036430
        /*0184*/ 	.short	0x010a
        /*0186*/ 	.byte	0x25
	.zero		1


	//   ....[13]....
        /*0188*/ 	.word	0x00003aa0
        /*018c*/ 	.word	0x000000ff
        /*0190*/ 	.word	0x00000000
        /*0194*/ 	.short	0x0101
        /*0196*/ 	.byte	0x04
	.zero		1


	//   ....[14]....
        /*0198*/ 	.word	0x00003e40
        /*019c*/ 	.word	0x00000004
        /*01a0*/ 	.word	0x00000000
        /*01a4*/ 	.short	0x0101
        /*01a6*/ 	.byte	0x3f
	.zero		1


	//   ....[15]....
        /*01a8*/ 	.word	0x00007530
        /*01ac*/ 	.word	0x00000000
        /*01b0*/ 	.word	0x00036420
        /*01b4*/ 	.short	0x010a
        /*01b6*/ 	.byte	0x3f
	.zero		1


	//   ....[16]....
        /*01b8*/ 	.word	0x00007d40
        /*01bc*/ 	.word	0x00000000
        /*01c0*/ 	.word	0x00036438
        /*01c4*/ 	.short	0x010a
        /*01c6*/ 	.byte	0x3f
	.zero		1


	//   ....[17]....
        /*01c8*/ 	.word	0x000080a0
        /*01cc*/ 	.word	0x00000000
        /*01d0*/ 	.word	0x00036428
        /*01d4*/ 	.short	0x010a
        /*01d6*/ 	.byte	0x3f
	.zero		1


	//   ....[18]....
        /*01d8*/ 	.word	0x000083c0
        /*01dc*/ 	.word	0x00000000
        /*01e0*/ 	.word	0x00036438
        /*01e4*/ 	.short	0x010a
        /*01e6*/ 	.byte	0x3f
	.zero		1


	//   ....[19]....
        /*01e8*/ 	.word	0x00008670
        /*01ec*/ 	.word	0x00000000
        /*01f0*/ 	.word	0x00036420
        /*01f4*/ 	.short	0x010a
        /*01f6*/ 	.byte	0x3f
	.zero		1


	//   ....[20]....
        /*01f8*/ 	.word	0x000089f0
        /*01fc*/ 	.word	0x00000000
        /*0200*/ 	.word	0x00036438
        /*0204*/ 	.short	0x010a
        /*0206*/ 	.byte	0x3f
	.zero		1


	//   ....[21]....
        /*0208*/ 	.word	0x00008ce0
        /*020c*/ 	.word	0x00000000
        /*0210*/ 	.word	0x00036428
        /*0214*/ 	.short	0x010a
        /*0216*/ 	.byte	0x3f
	.zero		1


	//   ....[22]....
        /*0218*/ 	.word	0x00009020
        /*021c*/ 	.word	0x00000000
        /*0220*/ 	.word	0x00036438
        /*0224*/ 	.short	0x010a
        /*0226*/ 	.byte	0x3f
	.zero		1


	//   ....[23]....
        /*0228*/ 	.word	0x00009470
        /*022c*/ 	.word	0x00000009
        /*0230*/ 	.word	0x00000000
        /*0234*/ 	.short	0x010a
        /*0236*/ 	.byte	0x3f
	.zero		1


	//   ....[24]....
        /*0238*/ 	.word	0x000094f0
        /*023c*/ 	.word	0x00000003
        /*0240*/ 	.word	0x00000000
        /*0244*/ 	.short	0x010a
        /*0246*/ 	.byte	0x3f
	.zero		1


	//   ....[25]....
        /*0248*/ 	.word	0x00009540
        /*024c*/ 	.word	0x00000004
        /*0250*/ 	.word	0x00036438
        /*0254*/ 	.short	0x010a
        /*0256*/ 	.byte	0x3f
	.zero		1


	//   ....[26]....
        /*0258*/ 	.word	0x00009610
        /*025c*/ 	.word	0x00000099
        /*0260*/ 	.word	0x00036400
        /*0264*/ 	.short	0x010a
        /*0266*/ 	.byte	0x3f
	.zero		1


	//   ....[27]....
        /*0268*/ 	.word	0x00009660
        /*026c*/ 	.word	0x00000004
        /*0270*/ 	.word	0x00036410
        /*0274*/ 	.short	0x010a
        /*0276*/ 	.byte	0x3f
	.zero		1


	//   ....[28]....
        /*0278*/ 	.word	0x000096b0
        /*027c*/ 	.word	0x00000099
        /*0280*/ 	.word	0x00036430
        /*0284*/ 	.short	0x010a
        /*0286*/ 	.byte	0x3f
	.zero		1


	//   ....[29]....
        /*0288*/ 	.word	0x00009700
        /*028c*/ 	.word	0x00000000
        /*0290*/ 	.word	0x00036420
        /*0294*/ 	.short	0x010a
        /*0296*/ 	.byte	0x3f
	.zero		1


	//   ....[30]....
        /*0298*/ 	.word	0x00009750
        /*029c*/ 	.word	0x00000000
        /*02a0*/ 	.word	0x00036438
        /*02a4*/ 	.short	0x010a
        /*02a6*/ 	.byte	0x3f
	.zero		1


	//   ....[31]....
        /*02a8*/ 	.word	0x000097a0
        /*02ac*/ 	.word	0x00000000
        /*02b0*/ 	.word	0x00036428
        /*02b4*/ 	.short	0x010a
        /*02b6*/ 	.byte	0x3f
	.zero		1


	//   ....[32]....
        /*02b8*/ 	.word	0x000097f0
        /*02bc*/ 	.word	0x00000000
        /*02c0*/ 	.word	0x00036438
        /*02c4*/ 	.short	0x010a
        /*02c6*/ 	.byte	0x3f
	.zero		1


	//   ....[33]....
        /*02c8*/ 	.word	0x00009850
        /*02cc*/ 	.word	0x00000000
        /*02d0*/ 	.word	0x00036420
        /*02d4*/ 	.short	0x010a
        /*02d6*/ 	.byte	0x3f
	.zero		1


	//   ....[34]....
        /*02d8*/ 	.word	0x000098a0
        /*02dc*/ 	.word	0x00000000
        /*02e0*/ 	.word	0x00036438
        /*02e4*/ 	.short	0x010a
        /*02e6*/ 	.byte	0x3f
	.zero		1


	//   ....[35]....
        /*02e8*/ 	.word	0x000098f0
        /*02ec*/ 	.word	0x00000000
        /*02f0*/ 	.word	0x00036428
        /*02f4*/ 	.short	0x010a
        /*02f6*/ 	.byte	0x3f
	.zero		1


	//   ....[36]....
        /*02f8*/ 	.word	0x00009940
        /*02fc*/ 	.word	0x00000000
        /*0300*/ 	.word	0x00036438
        /*0304*/ 	.short	0x010a
        /*0306*/ 	.byte	0x3f
	.zero		1


	//   ....[37]....
        /*0308*/ 	.word	0x00009a10
        /*030c*/ 	.word	0x00000009
        /*0310*/ 	.word	0x00000000
        /*0314*/ 	.short	0x010a
        /*0316*/ 	.byte	0x3f
	.zero		1


	//   ....[38]....
        /*0318*/ 	.word	0x00009a60
        /*031c*/ 	.word	0x00000003
        /*0320*/ 	.word	0x00000000
        /*0324*/ 	.short	0x010a
        /*0326*/ 	.byte	0x3f
	.zero		1


	//----- nvinfo : EIATTR_NUM_MBARRIERS
	.align		4
.L_408:
        /*0328*/ 	.byte	0x03, 0x38
        /*032a*/ 	.short	0x0007


	//----- nvinfo : EIATTR_EXIT_INSTR_OFFSETS
	.align		4
        /*032c*/ 	.byte	0x04, 0x1c
        /*032e*/ 	.short	(.L_410 - .L_409)


	//   ....[0]....
.L_409:
        /*0330*/ 	.word	0x00000680


	//   ....[1]....
        /*0334*/ 	.word	0x00004f60


	//   ....[2]....
        /*0338*/ 	.word	0x00005ef0


	//   ....[3]....
        /*033c*/ 	.word	0x00009590


	//----- nvinfo : EIATTR_MAX_THREADS
	.align		4
.L_410:
        /*0340*/ 	.byte	0x04, 0x05
        /*0342*/ 	.short	(.L_412 - .L_411)
.L_411:
        /*0344*/ 	.word	0x00000200
        /*0348*/ 	.word	0x00000001
        /*034c*/ 	.word	0x00000001


	//----- nvinfo : EIATTR_CRS_STACK_SIZE
	.align		4
.L_412:
        /*0350*/ 	.byte	0x04, 0x1e
        /*0352*/ 	.short	(.L_414 - .L_413)
.L_413:
        /*0354*/ 	.word	0x00000000


	//----- nvinfo : EIATTR_CBANK_PARAM_SIZE
	.align		4
.L_414:
        /*0358*/ 	.byte	0x03, 0x19
        /*035a*/ 	.short	0x0970


	//----- nvinfo : EIATTR_PARAM_CBANK
	.align		4
        /*035c*/ 	.byte	0x04, 0x0a
        /*035e*/ 	.short	(.L_416 - .L_415)
	.align		4
.L_415:
        /*0360*/ 	.word	index@(.nv.constant0._ZN7cutlass13device_kernelIN5flash11enable_sm90INS1_16FlashAttnBwdSm90INS1_25CollectiveMainloopBwdSm90ILi2ELi1ELi1EN4cute5tupleIJNS5_1CILi1EEES8_S8_EEENS6_IJNS7_ILi64EEENS7_ILi96EEENS7_ILi192EEEEEENS_6half_tEfNS_4arch4Sm90ELb0ELb1ELb0ELb0ELb0ELb0ELb1ELb0ELi3ELi1ELi1ELi1ELb0EEENS1_21CollectiveEpilogueBwdISD_SE_SG_Li384ELb0ELb1ELi3EEENS1_19SingleTileSchedulerILb0ELb0ELb0ELi96EEEEEEEEEvNT_6ParamsE)
        /*0364*/ 	.short	0x0210
        /*0366*/ 	.short	0x0970


	//----- nvinfo : EIATTR_SW_WAR
	.align		4
.L_416:
        /*0368*/ 	.byte	0x04, 0x36
        /*036a*/ 	.short	(.L_418 - .L_417)
.L_417:
        /*036c*/ 	.word	0x00000008
.L_418:


//--------------------- .nv.info._ZN7cutlass13device_kernelIN5flash11enable_sm90INS1_16FlashAttnBwdSm90INS1_25CollectiveMainloopBwdSm90ILi2ELi1ELi1EN4cute5tupleIJNS5_1CILi1EEES8_S8_EEENS6_IJNS7_ILi64EEENS7_ILi96EEENS7_ILi192EEEEEENS_6half_tEfNS_4arch4Sm90ELb0ELb1ELb0ELb0ELb1ELb0ELb1ELb0ELi3ELi1ELi1ELi1ELb0EEENS1_21CollectiveEpilogueBwdISD_SE_SG_Li384ELb0ELb1ELi3EEENS1_19SingleTileSchedulerILb0ELb0ELb0ELi96EEEEEEEEEvNT_6ParamsE --------------------------
	.section	.nv.info._ZN7cutlass13device_kernelIN5flash11enable_sm90INS1_16FlashAttnBwdSm90INS1_25CollectiveMainloopBwdSm90ILi2ELi1ELi1EN4cute5tupleIJNS5_1CILi1EEES8_S8_EEENS6_IJNS7_ILi64EEENS7_ILi96EEENS7_ILi192EEEEEENS_6half_tEfNS_4arch4Sm90ELb0ELb1ELb0ELb0ELb1ELb0ELb1ELb0ELi3ELi1ELi1ELi1ELb0EEENS1_21CollectiveEpilogueBwdISD_SE_SG_Li384ELb0ELb1ELi3EEENS1_19SingleTileSchedulerILb0ELb0ELb0ELi96EEEEEEEEEvNT_6ParamsE,"",@"SHT_CUDA_INFO"
	.sectionflags	@""
	.align	4


	//----- nvinfo : EIATTR_CUDA_API_VERSION
	.align		4
        /*0000*/ 	.byte	0x04, 0x37
        /*0002*/ 	.short	(.L_420 - .L_419)
.L_419:
        /*0004*/ 	.word	0x00000082


	//----- nvinfo : EIATTR_KPARAM_INFO
	.align		4
.L_420:
        /*0008*/ 	.byte	0x04, 0x17
        /*000a*/ 	.short	(.L_422 - .L_421)
.L_421:
        /*000c*/ 	.word	0x00000000
        /*0010*/ 	.short	0x0000
        /*0012*/ 	.short	0x0070
        /*0014*/ 	.byte	0x00, 0xf0, 0x01, 0x24


	//----- nvinfo : EIATTR_SPARSE_MMA_MASK
	.align		4
.L_422:
        /*0018*/ 	.byte	0x03, 0x50
        /*001a*/ 	.short	0x0000


	//----- nvinfo : EIATTR_MAXREG_COUNT
	.align		4
        /*001c*/ 	.byte	0x03, 0x1b
        /*001e*/ 	.short	0x0080


	//----- nvinfo : EIATTR_NUM_BARRIERS
	.align		4
        /*0020*/ 	.byte	0x02, 0x4c
        /*0022*/ 	.byte	0x10
	.zero		1


	//----- nvinfo : EIATTR_EXTERNS
	.align		4
        /*0024*/ 	.byte	0x04, 0x0f
        /*0026*/ 	.short	(.L_424 - .L_423)


	//   ....[0]....
	.align		4
.L_423:
        /*0028*/ 	.word	index@(__assertfail)


	//----- nvinfo : EIATTR_MERCURY_ISA_VERSION
	.align		4
.L_424:
        /*002c*/ 	.byte	0x03, 0x5f
        /*002e*/ 	.short	0x0101


	//----- nvinfo : EIATTR_INT_WARP_WIDE_INSTR_OFFSETS
	.align		4
        /*0030*/ 	.byte	0x04, 0x31
        /*0032*/ 	.short	(.L_426 - .L_425)


	//   ....[0]....
.L_425:
        /*0034*/ 	.word	0x000001e0


	//   ....[1]....
        /*0038*/ 	.word	0x00000210


	//   ....[2]....
        /*003c*/ 	.word	0x00006a20


	//   ....[3]....
        /*0040*/ 	.word	0x00007160


	//   ....[4]....
        /*0044*/ 	.word	0x00007750


	//   ....[5]....
        /*0048*/ 	.word	0x00007a20


	//   ....[6]....
        /*004c*/ 	.word	0x00007c80


	//   ....[7]....
        /*0050*/ 	.word	0x00007e10


	//----- nvinfo : EIATTR_COOP_GROUP_MASK_REGIDS
	.align		4
.L_426:
        /*0054*/ 	.byte	0x04, 0x29
        /*0056*/ 	.short	(.L_428 - .L_427)


	//   ....[0]....
.L_427:
        /*0058*/ 	.word	0xffffffff


	//   ....[1]....
        /*005c*/ 	.word	0xffffffff


	//   ....[2]....
        /*0060*/ 	.word	0xffffffff


	//   ....[3]....
        /*0064*/ 	.word	0xffffffff


	//   ....[4]....
        /*0068*/ 	.word	0xffffffff


	//   ....[5]....
        /*006c*/ 	.word	0xffffffff


	//   ....[6]....
        /*0070*/ 	.word	0xffffffff


	//   ....[7]....
        /*0074*/ 	.word	0xffffffff


	//   ....[8]....
        /*0078*/ 	.word	0xffffffff


	//   ....[9]....
        /*007c*/ 	.word	0xffffffff


	//   ....[10]....
        /*0080*/ 	.word	0xffffffff


	//   ....[11]....
        /*0084*/ 	.word	0xffffffff


	//   ....[12]....
        /*0088*/ 	.word	0xffffffff


	//   ....[13]....
        /*008c*/ 	.word	0xffffffff


	//   ....[14]....
        /*0090*/ 	.word	0xffffffff


	//   ....[15]....
        /*0094*/ 	.word	0xffffffff


	//   ....[16]....
        /*0098*/ 	.word	0xffffffff


	//   ....[17]....
        /*009c*/ 	.word	0x0500000f


	//   ....[18]....
        /*00a0*/ 	.word	0x0500000f


	//   ....[19]....
        /*00a4*/ 	.word	0x0500000f


	//   ....[20]....
        /*00a8*/ 	.word	0x0500000f


	//----- nvinfo : EIATTR_COOP_GROUP_INSTR_OFFSETS
	.align		4
.L_428:
        /*00ac*/ 	.byte	0x04, 0x28
        /*00ae*/ 	.short	(.L_430 - .L_429)


	//   ....[0]....
.L_429:
        /*00b0*/ 	.word	0x00000060


	//   ....[1]....
        /*00b4*/ 	.word	0x000001f0


	//   ....[2]....
        /*00b8*/ 	.word	0x00000240


	//   ....[3]....
        /*00bc*/ 	.word	0x00000430


	//   ....[4]....
        /*00c0*/ 	.word	0x00000630


	//   ....[5]....
        /*00c4*/ 	.word	0x000010e0


	//   ....[6]....
        /*00c8*/ 	.word	0x00004920


	//   ....[7]....
        /*00cc*/ 	.word	0x00005f30


	//   ....[8]....
        /*00d0*/ 	.word	0x00006490


	//   ....[9]....
        /*00d4*/ 	.word	0x00006950


	//   ....[10]....
        /*00d8*/ 	.word	0x00006ca0


	//   ....[11]....
        /*00dc*/ 	.word	0x00007090


	//   ....[12]....
        /*00e0*/ 	.word	0x000072d0


	//   ....[13]....
        /*00e4*/ 	.word	0x00007680


	//   ....[14]....
        /*00e8*/ 	.word	0x00007960


	//   ....[15]....
        /*00ec*/ 	.word	0x00007b80


	//   ....[16]....
        /*00f0*/ 	.word	0x00007d10


	//   ....[17]....
        /*00f4*/ 	.word	0x0000a4b0


	//   ....[18]....
        /*00f8*/ 	.word	0x0000a600


	//   ....[19]....
        /*00fc*/ 	.word	0x0000a670


	//   ....[20]....
        /*0100*/ 	.word	0x0000a6e0


	//----- nvinfo : EIATTR_REG_RECONFIG
	.align		4
.L_430:
        /*0104*/ 	.byte	0x01, 0x54
	.zero		2


	//----- nvinfo : EIATTR_SYSCALL_OFFSETS
	.align		4
        /*0108*/ 	.byte	0x04, 0x46
        /*010a*/ 	.short	(.L_432 - .L_431)


	//   ....[0]....
.L_431:
        /*010c*/ 	.word	0x00000d40


	//   ....[1]....
        /*0110*/ 	.word	0x00000e30


	//   ....[2]....
        /*0114*/ 	.word	0x00000f70


	//   ....[3]....
        /*0118*/ 	.word	0x00001060


	//   ....[4]....
        /*011c*/ 	.word	0x00004310


	//   ....[5]....
        /*0120*/ 	.word	0x00004450


	//   ....[6]....
        /*0124*/ 	.word	0x00004570


	//   ....[7]....
        /*0128*/ 	.word	0x00004690


	//----- nvinfo : EIATTR_MBARRIER_INSTR_OFFSETS
	.align		4
.L_432:
        /*012c*/ 	.byte	0x04, 0x39
        /*012e*/ 	.short	(.L_434 - .L_433)


	//   ....[0]....
.L_433:
        /*0130*/ 	.word	0x000002e0
        /*0134*/ 	.word	0x000000ff
        /*0138*/ 	.word	0x00036400
        /*013c*/ 	.short	0x0100
        /*013e*/ 	.byte	0x06
	.zero		1


	//   ....[1]....
        /*0140*/ 	.word	0x000003e0
        /*0144*/ 	.word	0x000000ff
        /*0148*/ 	.word	0x00036410
        /*014c*/ 	.short	0x0100
        /*014e*/ 	.byte	0x08
	.zero		1


	//   ....[2]....
        /*0150*/ 	.word	0x000003f0
        /*0154*/ 	.word	0x000000ff
        /*0158*/ 	.word	0x00036420
        /*015c*/ 	.short	0x0100
        /*015e*/ 	.byte	0x08
	.zero		1


	//   ....[3]....
        /*0160*/ 	.word	0x00000400
        /*0164*/ 	.word	0x000000ff
        /*0168*/ 	.word	0x00036418
        /*016c*/ 	.short	0x0100
        /*016e*/ 	.byte	0x08
	.zero		1


	//   ....[4]....
        /*0170*/ 	.word	0x00000410
        /*0174*/ 	.word	0x000000ff
        /*0178*/ 	.word	0x00036428
        /*017c*/ 	.short	0x0100
        /*017e*/ 	.byte	0x08
	.zero		1


	//   ....[5]....
        /*0180*/ 	.word	0x00000540
        /*0184*/ 	.word	0x000000ff
        /*0188*/ 	.word	0x00036430
        /*018c*/ 	.short	0x0100
        /*018e*/ 	.byte	0x08
	.zero		1


	//   ....[6]....
        /*0190*/ 	.word	0x00000550
        /*0194*/ 	.word	0x000000ff
        /*0198*/ 	.word	0x00036438
        /*019c*/ 	.short	0x0100
        /*019e*/ 	.byte	0x08
	.zero		1


	//   ....[7]....
        /*01a0*/ 	.word	0x00001110
        /*01a4*/ 	.word	0x000000ff
        /*01a8*/ 	.word	0x00036400
        /*01ac*/ 	.short	0x010a
        /*01ae*/ 	.byte	0x25
	.zero		1


	//   ....[8]....
        /*01b0*/ 	.word	0x00001200
        /*01b4*/ 	.word	0x000000ff
        /*01b8*/ 	.word	0x00036400
        /*01bc*/ 	.short	0x010a
        /*01be*/ 	.byte	0x25
	.zero		1


	//   ....[9]....
        /*01c0*/ 	.word	0x00001950
        /*01c4*/ 	.word	0x00000004
        /*01c8*/ 	.word	0x00036410
        /*01cc*/ 	.short	0x010a
        /*01ce*/ 	.byte	0x3f
	.zero		1


	//   ....[10]....
        /*01d0*/ 	.word	0x00001990
        /*01d4*/ 	.word	0x00000004
        /*01d8*/ 	.word	0x00036410
        /*01dc*/ 	.short	0x010a
        /*01de*/ 	.byte	0x3f
	.zero		1


	//   ....[11]....
        /*01e0*/ 	.word	0x00002010
        /*01e4*/ 	.word	0x000000ff
        /*01e8*/ 	.word	0x00036430
        /*01ec*/ 	.short	0x010a
        /*01ee*/ 	.byte	0x25
	.zero		1


	//   ....[12]....
        /*01f0*/ 	.word	0x00002050
        /*01f4*/ 	.word	0x000000ff
        /*01f8*/ 	.word	0x00036430
        /*01fc*/ 	.short	0x010a
        /*01fe*/ 	.byte	0x25
	.zero		1


	//   ....[13]....
        /*0200*/ 	.word	0x00003a90
        /*0204*/ 	.word	0x000000ff
        /*0208*/ 	.word	0x00000000
        /*020c*/ 	.short	0x0101
        /*020e*/ 	.byte	0x04
	.zero		1


	//   ....[14]....
        /*0210*/ 	.word	0x00003e30
        /*0214*/ 	.word	0x00000004
        /*0218*/ 	.word	0x00000000
        /*021c*/ 	.short	0x0101
        /*021e*/ 	.byte	0x3f
	.zero		1


	//   ....[15]....
        /*0220*/ 	.word	0x00008400
        /*0224*/ 	.word	0x00000000
        /*0228*/ 	.word	0x00036420
        /*022c*/ 	.short	0x010a
        /*022e*/ 	.byte	0x3f
	.zero		1


	//   ....[16]....
        /*0230*/ 	.word	0x00008c10
        /*0234*/ 	.word	0x00000000
        /*0238*/ 	.word	0x00036438
        /*023c*/ 	.short	0x010a
        /*023e*/ 	.byte	0x3f
	.zero		1


	//   ....[17]....
        /*0240*/ 	.word	0x00008f70
        /*0244*/ 	.word	0x00000000
        /*0248*/ 	.word	0x00036428
        /*024c*/ 	.short	0x010a
        /*024e*/ 	.byte	0x3f
	.zero		1


	//   ....[18]....
        /*0250*/ 	.word	0x00009290
        /*0254*/ 	.word	0x00000000
        /*0258*/ 	.word	0x00036438
        /*025c*/ 	.short	0x010a
        /*025e*/ 	.byte	0x3f
	.zero		1


	//   ....[19]....
        /*0260*/ 	.word	0x00009540
        /*0264*/ 	.word	0x00000000
        /*0268*/ 	.word	0x00036420
        /*026c*/ 	.short	0x010a
        /*026e*/ 	.byte	0x3f
	.zero		1


	//   ....[20]....
        /*0270*/ 	.word	0x000098c0
        /*0274*/ 	.word	0x00000000
        /*0278*/ 	.word	0x00036438
        /*027c*/ 	.short	0x010a
        /*027e*/ 	.byte	0x3f
	.zero		1


	//   ....[21]....
        /*0280*/ 	.word	0x00009bb0
        /*0284*/ 	.word	0x00000000
        /*0288*/ 	.word	0x00036428
        /*028c*/ 	.short	0x010a
        /*028e*/ 	.byte	0x3f
	.zero		1


	//   ....[22]....
        /*0290*/ 	.word	0x00009ef0
        /*0294*/ 	.word	0x00000000
        /*0298*/ 	.word	0x00036438
        /*029c*/ 	.short	0x010a
        /*029e*/ 	.byte	0x3f
	.zero		1


	//   ....[23]....
        /*02a0*/ 	.word	0x0000a340
        /*02a4*/ 	.word	0x00000009
        /*02a8*/ 	.word	0x00000000
        /*02ac*/ 	.short	0x010a
        /*02ae*/ 	.byte	0x3f
	.zero		1


	//   ....[24]....
        /*02b0*/ 	.word	0x0000a3c0
        /*02b4*/ 	.word	0x00000003
        /*02b8*/ 	.word	0x00000000
        /*02bc*/ 	.short	0x010a
        /*02be*/ 	.byte	0x3f
	.zero		1


	//   ....[25]....
        /*02c0*/ 	.word	0x0000a410
        /*02c4*/ 	.word	0x00000004
        /*02c8*/ 	.word	0x00036438
        /*02cc*/ 	.short	0x010a
        /*02ce*/ 	.byte	0x3f
	.zero		1


	//   ....[26]....
        /*02d0*/ 	.word	0x0000a4e0
        /*02d4*/ 	.word	0x00000099
        /*02d8*/ 	.word	0x00036400
        /*02dc*/ 	.short	0x010a
        /*02de*/ 	.byte	0x3f
	.zero		1


	//   ....[27]....
        /*02e0*/ 	.word	0x0000a530
        /*02e4*/ 	.word	0x00000004
        /*02e8*/ 	.word	0x00036410
        /*02ec*/ 	.short	0x010a
        /*02ee*/ 	.byte	0x3f
	.zero		1


	//   ....[28]....
        /*02f0*/ 	.word	0x0000a580
        /*02f4*/ 	.word	0x00000099
        /*02f8*/ 	.word	0x00036430
        /*02fc*/ 	.short	0x010a
        /*02fe*/ 	.byte	0x3f
	.zero		1


	//   ....[29]....
        /*0300*/ 	.word	0x0000a720
        /*0304*/ 	.word	0x00000000
        /*0308*/ 	.word	0x00036420
        /*030c*/ 	.short	0x010a
        /*030e*/ 	.byte	0x3f
	.zero		1


	//   ....[30]....
        /*0310*/ 	.word	0x0000a770
        /*0314*/ 	.word	0x00000000
        /*0318*/ 	.word	0x00036438
        /*031c*/ 	.short	0x010a
        /*031e*/ 	.byte	0x3f
	.zero		1


	//   ....[31]....
        /*0320*/ 	.word	0x0000a7c0
        /*0324*/ 	.word	0x00000000
        /*0328*/ 	.word	0x00036428
        /*032c*/ 	.short	0x010a
        /*032e*/ 	.byte	0x3f
	.zero		1


	//   ....[32]....
        /*0330*/ 	.word	0x0000a810
        /*0334*/ 	.word	0x00000000
        /*0338*/ 	.word	0x00036438
        /*033c*/ 	.short	0x010a
        /*033e*/ 	.byte	0x3f
	.zero		1


	//   ....[33]....
        /*0340*/ 	.word	0x0000a870
        /*0344*/ 	.word	0x00000000
        /*0348*/ 	.word	0x00036420
        /*034c*/ 	.short	0x010a
        /*034e*/ 	.byte	0x3f
	.zero		1


	//   ....[34]....
        /*0350*/ 	.word	0x0000a8c0
        /*0354*/ 	.word	0x00000000
        /*0358*/ 	.word	0x00036438
        /*035c*/ 	.short	0x010a
        /*035e*/ 	.byte	0x3f
	.zero		1


	//   ....[35]....
        /*0360*/ 	.word	0x0000a910
        /*0364*/ 	.word	0x00000000
        /*0368*/ 	.word	0x00036428
        /*036c*/ 	.short	0x010a
        /*036e*/ 	.byte	0x3f
	.zero		1


	//   ....[36]....
        /*0370*/ 	.word	0x0000a960
        /*0374*/ 	.word	0x00000000
        /*0378*/ 	.word	0x00036438
        /*037c*/ 	.short	0x010a
        /*037e*/ 	.byte	0x3f
	.zero		1


	//   ....[37]....
        /*0380*/ 	.word	0x0000aa30
        /*0384*/ 	.word	0x00000009
        /*0388*/ 	.word	0x00000000
        /*038c*/ 	.short	0x010a
        /*038e*/ 	.byte	0x3f
	.zero		1


	//   ....[38]....
        /*0390*/ 	.word	0x0000aa80
        /*0394*/ 	.word	0x00000003
        /*0398*/ 	.word	0x00000000
        /*039c*/ 	.short	0x010a
        /*039e*/ 	.byte	0x3f
	.zero		1


	//----- nvinfo : EIATTR_NUM_MBARRIERS
	.align		4
.L_434:
        /*03a0*/ 	.byte	0x03, 0x38
        /*03a2*/ 	.short	0x0007


	//----- nvinfo : EIATTR_EXIT_INSTR_OFFSETS
	.align		4
        /*03a4*/ 	.byte	0x04, 0x1c
        /*03a6*/ 	.short	(.L_436 - .L_435)


	//   ....[0]....
.L_435:
        /*03a8*/ 	.word	0x00000690


	//   ....[1]....
        /*03ac*/ 	.word	0x00004f50


	//   ....[2]....
        /*03b0*/ 	.word	0x00005ed0


	//   ....[3]....
        /*03b4*/ 	.word	0x0000a460


	//----- nvinfo : EIATTR_MAX_THREADS
	.align		4
.L_436:
        /*03b8*/ 	.byte	0x04, 0x05
        /*03ba*/ 	.short	(.L_438 - .L_437)
.L_437:
        /*03bc*/ 	.word	0x00000200
        /*03c0*/ 	.word	0x00000001
        /*03c4*/ 	.word	0x00000001


	//----- nvinfo : EIATTR_CRS_STACK_SIZE
	.align		4
.L_438:
        /*03c8*/ 	.byte	0x04, 0x1e
        /*03ca*/ 	.short	(.L_440 - .L_439)
.L_439:
        /*03cc*/ 	.word	0x00000000


	//----- nvinfo : EIATTR_CBANK_PARAM_SIZE
	.align		4
.L_440:
        /*03d0*/ 	.byte	0x03, 0x19
        /*03d2*/ 	.short	0x0970


	//----- nvinfo : EIATTR_PARAM_CBANK
	.align		4
        /*03d4*/ 	.byte	0x04, 0x0a
        /*03d6*/ 	.short	(.L_442 - .L_441)
	.align		4
.L_441:
        /*03d8*/ 	.word	index@(.nv.constant0._ZN7cutlass13device_kernelIN5flash11enable_sm90INS1_16FlashAttnBwdSm90INS1_25CollectiveMainloopBwdSm90ILi2ELi1ELi1EN4cute5tupleIJNS5_1CILi1EEES8_S8_EEENS6_IJNS7_ILi64EEENS7_ILi96EEENS7_ILi192EEEEEENS_6half_tEfNS_4arch4Sm90ELb0ELb1ELb0ELb0ELb1ELb0ELb1ELb0ELi3ELi1ELi1ELi1ELb0EEENS1_21CollectiveEpilogueBwdISD_SE_SG_Li384ELb0ELb1ELi3EEENS1_19SingleTileSchedulerILb0ELb0ELb0ELi96EEEEEEEEEvNT_6ParamsE)
        /*03dc*/ 	.short	0x0210
        /*03de*/ 	.short	0x0970


	//----- nvinfo : EIATTR_SW_WAR
	.align		4
.L_442:
        /*03e0*/ 	.byte	0x04, 0x36
        /*03e2*/ 	.short	(.L_444 - .L_443)
.L_443:
        /*03e4*/ 	.word	0x00000008
.L_444:


//--------------------- .nv.info._ZN7cutlass13device_kernelIN5flash11enable_sm90INS1_16FlashAttnBwdSm90INS1_25CollectiveMainloopBwdSm90ILi2ELi1ELi1EN4cute5tupleIJNS5_1CILi1EEES8_S8_EEENS6_IJNS7_ILi64EEENS7_ILi96EEENS7_ILi192EEEEEENS_6half_tEfNS_4arch4Sm90ELb0ELb1ELb0ELb0ELb0ELb0ELb1ELb0ELi3ELi1ELi1ELi1ELb0EEENS1_24CollectiveEpilogueBwdGQAISD_fSG_Li384ELb0ELb0EEENS1_19SingleTileSchedulerILb0ELb0ELb0ELi96EEEEEEEEEvNT_6ParamsE --------------------------
	.section	.nv.info._ZN7cutlass13device_kernelIN5flash11enable_sm90INS1_16FlashAttnBwdSm90INS1_25CollectiveMainloopBwdSm90ILi2ELi1ELi1EN4cute5tupleIJNS5_1CILi1EEES8_S8_EEENS6_IJNS7_ILi64EEENS7_ILi96EEENS7_ILi192EEEEEENS_6half_tEfNS_4arch4Sm90ELb0ELb1ELb0ELb0ELb0ELb0ELb1ELb0ELi3ELi1ELi1ELi1ELb0EEENS1_24CollectiveEpilogueBwdGQAISD_fSG_Li384ELb0ELb0EEENS1_19SingleTileSchedulerILb0ELb0ELb0ELi96EEEEEEEEEvNT_6ParamsE,"",@"SHT_CUDA_INFO"
	.sectionflags	@""
	.align	4


	//----- nvinfo : EIATTR_CUDA_API_VERSION
	.align		4
        /*0000*/ 	.byte	0x04, 0x37
        /*0002*/ 	.short	(.L_446 - .L_445)
.L_445:
        /*0004*/ 	.word	0x00000082


	//----- nvinfo : EIATTR_KPARAM_INFO
	.align		4
.L_446:
        /*0008*/ 	.byte	0x04, 0x17
        /*000a*/ 	.short	(.L_448 - .L_447)
.L_447:
        /*000c*/ 	.word	0x00000000
        /*0010*/ 	.short	0x0000
        /*0012*/ 	.short	0x0070
        /*0014*/ 	.byte	0x00, 0xf0, 0x01, 0x1a


	//----- nvinfo : EIATTR_SPARSE_MMA_MASK
	.align		4
.L_448:
        /*0018*/ 	.byte	0x03, 0x50
        /*001a*/ 	.short	0x0000


	//----- nvinfo : EIATTR_MAXREG_COUNT
	.align		4
        /*001c*/ 	.byte	0x03, 0x1b
        /*001e*/ 	.short	0x0080


	//----- nvinfo : EIATTR_NUM_BARRIERS
	.align		4
        /*0020*/ 	.byte	0x02, 0x4c
        /*0022*/ 	.byte	0x10
	.zero		1


	//----- nvinfo : EIATTR_EXTERNS
	.align		4
        /*0024*/ 	.byte	0x04, 0x0f
        /*0026*/ 	.short	(.L_450 - .L_449)


	//   ....[0]....
	.align		4
.L_449:
        /*0028*/ 	.word	index@(__assertfail)


	//----- nvinfo : EIATTR_MERCURY_ISA_VERSION
	.align		4
.L_450:
        /*002c*/ 	.byte	0x03, 0x5f
        /*002e*/ 	.short	0x0101


	//----- nvinfo : EIATTR_INT_WARP_WIDE_INSTR_OFFSETS
	.align		4
        /*0030*/ 	.byte	0x04, 0x31
        /*0032*/ 	.short	(.L_452 - .L_451)


	//   ....[0]....
.L_451:
        /*0034*/ 	.word	0x00000180


	//   ....[1]....
        /*0038*/ 	.word	0x000001b0


	//----- nvinfo : EIATTR_COOP_GROUP_MASK_REGIDS
	.align		4
.L_452:
        /*003c*/ 	.byte	0x04, 0x29
        /*003e*/ 	.short	(.L_454 - .L_453)


	//   ....[0]....
.L_453:
        /*0040*/ 	.word	0xffffffff


	//   ....[1]....
        /*0044*/ 	.word	0xffffffff


	//   ....[2]....
        /*0048*/ 	.word	0xffffffff


	//   ....[3]....
        /*004c*/ 	.word	0xffffffff


	//   ....[4]....
        /*0050*/ 	.word	0xffffffff


	//   ....[5]....
        /*0054*/ 	.word	0xffffffff


	//   ....[6]....
        /*0058*/ 	.word	0xffffffff


	//   ....[7]....
        /*005c*/ 	.word	0x0500000f


	//----- nvinfo : EIATTR_COOP_GROUP_INSTR_OFFSETS
	.align		4
.L_454:
        /*0060*/ 	.byte	0x04, 0x28
        /*0062*/ 	.short	(.L_456 - .L_455)


	//   ....[0]....
.L_455:
        /*0064*/ 	.word	0x00000060


	//   ....[1]....
        /*0068*/ 	.word	0x00000190


	//   ....[2]....
        /*006c*/ 	.word	0x000001e0


	//   ....[3]....
        /*0070*/ 	.word	0x000003d0


	//   ....[4]....
        /*0074*/ 	.word	0x000005d0


	//   ....[5]....
        /*0078*/ 	.word	0x00001080


	//   ....[6]....
        /*007c*/ 	.word	0x000048f0


	//   ....[7]....
        /*0080*/ 	.word	0x00007f80


	//----- nvinfo : EIATTR_REG_RECONFIG
	.align		4
.L_456:
        /*0084*/ 	.byte	0x01, 0x54
	.zero		2


	//----- nvinfo : EIATTR_SYSCALL_OFFSETS
	.align		4
        /*0088*/ 	.byte	0x04, 0x46
        /*008a*/ 	.short	(.L_458 - .L_457)


	//   ....[0]....
.L_457:
        /*008c*/ 	.word	0x00000ce0


	//   ....[1]....
        /*0090*/ 	.word	0x00000dd0


	//   ....[2]....
        /*0094*/ 	.word	0x00000f10


	//   ....[3]....
        /*0098*/ 	.word	0x00001000


	//----- nvinfo : EIATTR_MBARRIER_INSTR_OFFSETS
	.align		4
.L_458:
        /*009c*/ 	.byte	0x04, 0x39
        /*009e*/ 	.short	(.L_460 - .L_459)


	//   ....[0]....
.L_459:
        /*00a0*/ 	.word	0x00000280
        /*00a4*/ 	.word	0x000000ff
        /*00a8*/ 	.word	0x00036400
        /*00ac*/ 	.short	0x0100
        /*00ae*/ 	.byte	0x06
	.zero		1


	//   ....[1]....
        /*00b0*/ 	.word	0x00000380
        /*00b4*/ 	.word	0x000000ff
        /*00b8*/ 	.word	0x00036410
        /*00bc*/ 	.short	0x0100
        /*00be*/ 	.byte	0x08
	.zero		1


	//   ....[2]....
        /*00c0*/ 	.word	0x00000390
        /*00c4*/ 	.word	0x000000ff
        /*00c8*/ 	.word	0x00036420
        /*00cc*/ 	.short	0x0100
        /*00ce*/ 	.byte	0x08
	.zero		1


	//   ....[3]....
        /*00d0*/ 	.word	0x000003a0
        /*00d4*/ 	.word	0x000000ff
        /*00d8*/ 	.word	0x00036418
        /*00dc*/ 	.short	0x0100
        /*00de*/ 	.byte	0x08
	.zero		1


	//   ....[4]....
        /*00e0*/ 	.word	0x000003b0
        /*00e4*/ 	.word	0x000000ff
        /*00e8*/ 	.word	0x00036428
        /*00ec*/ 	.short	0x0100
        /*00ee*/ 	.byte	0x08
	.zero		1


	//   ....[5]....
        /*00f0*/ 	.word	0x000004e0
        /*00f4*/ 	.word	0x000000ff
        /*00f8*/ 	.word	0x00036430
        /*00fc*/ 	.short	0x0100
        /*00fe*/ 	.byte	0x08
	.zero		1


	//   ....[6]....
        /*0100*/ 	.word	0x000004f0
        /*0104*/ 	.word	0x000000ff
        /*0108*/ 	.word	0x00036438
        /*010c*/ 	.short	0x0100
        /*010e*/ 	.byte	0x08
	.zero		1


	//   ....[7]....
        /*0110*/ 	.word	0x000010b0
        /*0114*/ 	.word	0x000000ff
        /*0118*/ 	.word	0x00036400
        /*011c*/ 	.short	0x010a
        /*011e*/ 	.byte	0x25
	.zero		1


	//   ....[8]....
        /*0120*/ 	.word	0x000011a0
        /*0124*/ 	.word	0x000000ff
        /*0128*/ 	.word	0x00036400
        /*012c*/ 	.short	0x010a
        /*012e*/ 	.byte	0x25
	.zero		1


	//   ....[9]....
        /*0130*/ 	.word	0x000018e0
        /*0134*/ 	.word	0x00000003
        /*0138*/ 	.word	0x00036410
        /*013c*/ 	.short	0x010a
        /*013e*/ 	.byte	0x3f
	.zero		1


	//   ....[10]....
        /*0140*/ 	.word	0x00001920
        /*0144*/ 	.word	0x00000003
        /*0148*/ 	.word	0x00036410
        /*014c*/ 	.short	0x010a
        /*014e*/ 	.byte	0x3f
	.zero		1


	//   ....[11]....
        /*0150*/ 	.word	0x00001fc0
        /*0154*/ 	.word	0x000000ff
        /*0158*/ 	.word	0x00036430
        /*015c*/ 	.short	0x010a
        /*015e*/ 	.byte	0x25
	.zero		1


	//   ....[12]....
        /*0160*/ 	.word	0x00002000
        /*0164*/ 	.word	0x000000ff
        /*0168*/ 	.word	0x00036430
        /*016c*/ 	.short	0x010a
        /*016e*/ 	.byte	0x25
	.zero		1


	//   ....[13]....
        /*0170*/ 	.word	0x000039e0
        /*0174*/ 	.word	0x000000ff
        /*0178*/ 	.word	0x00000000
        /*017c*/ 	.short	0x0101
        /*017e*/ 	.byte	0x04
	.zero		1


	//   ....[14]....
        /*0180*/ 	.word	0x00003d80
        /*0184*/ 	.word	0x00000003
        /*0188*/ 	.word	0x00000000
        /*018c*/ 	.short	0x0101
        /*018e*/ 	.byte	0x3f
	.zero		1


	//   ....[15]....
        /*0190*/ 	.word	0x00005ed0
        /*0194*/ 	.word	0x00000000
        /*0198*/ 	.word	0x00036420
        /*019c*/ 	.short	0x010a
        /*019e*/ 	.byte	0x3f
	.zero		1


	//   ....[16]....
        /*01a0*/ 	.word	0x000066e0
        /*01a4*/ 	.word	0x00000000
        /*01a8*/ 	.word	0x00036438
        /*01ac*/ 	.short	0x010a
        /*01ae*/ 	.byte	0x3f
	.zero		1


	//   ....[17]....
        /*01b0*/ 	.word	0x00006a40
        /*01b4*/ 	.word	0x00000000
        /*01b8*/ 	.word	0x00036428
        /*01bc*/ 	.short	0x010a
        /*01be*/ 	.byte	0x3f
	.zero		1


	//   ....[18]....
        /*01c0*/ 	.word	0x00006d60
        /*01c4*/ 	.word	0x00000000
        /*01c8*/ 	.word	0x00036438
        /*01cc*/ 	.short	0x010a
        /*01ce*/ 	.byte	0x3f
	.zero		1


	//   ....[19]....
        /*01d0*/ 	.word	0x00007010
        /*01d4*/ 	.word	0x00000000
        /*01d8*/ 	.word	0x00036420
        /*01dc*/ 	.short	0x010a
        /*01de*/ 	.byte	0x3f
	.zero		1


	//   ....[20]....
        /*01e0*/ 	.word	0x00007390
        /*01e4*/ 	.word	0x00000000
        /*01e8*/ 	.word	0x00036438
        /*01ec*/ 	.short	0x010a
        /*01ee*/ 	.byte	0x3f
	.zero		1


	//   ....[21]....
        /*01f0*/ 	.word	0x00007680
        /*01f4*/ 	.word	0x00000000
        /*01f8*/ 	.word	0x00036428
        /*01fc*/ 	.short	0x010a
        /*01fe*/ 	.byte	0x3f
	.zero		1


	//   ....[22]....
        /*0200*/ 	.word	0x000079c0
        /*0204*/ 	.word	0x00000000
        /*0208*/ 	.word	0x00036438
        /*020c*/ 	.short	0x010a
        /*020e*/ 	.byte	0x3f
	.zero		1


	//   ....[23]....
        /*0210*/ 	.word	0x00007e10
        /*0214*/ 	.word	0x00000009
        /*0218*/ 	.word	0x00000000
        /*021c*/ 	.short	0x010a
        /*021e*/ 	.byte	0x3f
	.zero		1


	//   ....[24]....
        /*0220*/ 	.word	0x00007e90
        /*0224*/ 	.word	0x00000003
        /*0228*/ 	.word	0x00000000
        /*022c*/ 	.short	0x010a
        /*022e*/ 	.byte	0x3f
	.zero		1


	//   ....[25]....
        /*0230*/ 	.word	0x00007ee0
        /*0234*/ 	.word	0x00000004
        /*0238*/ 	.word	0x00036438
        /*023c*/ 	.short	0x010a
        /*023e*/ 	.byte	0x3f
	.zero		1


	//   ....[26]....
        /*0240*/ 	.word	0x00007fb0
        /*0244*/ 	.word	0x00000099
        /*0248*/ 	.word	0x00036400
        /*024c*/ 	.short	0x010a
        /*024e*/ 	.byte	0x3f
	.zero		1


	//   ....[27]....
        /*0250*/ 	.word	0x00008000
        /*0254*/ 	.word	0x00000003
        /*0258*/ 	.word	0x00036410
        /*025c*/ 	.short	0x010a
        /*025e*/ 	.byte	0x3f
	.zero		1


	//   ....[28]....
        /*0260*/ 	.word	0x00008050
        /*0264*/ 	.word	0x00000099
        /*0268*/ 	.word	0x00036430
        /*026c*/ 	.short	0x010a
        /*026e*/ 	.byte	0x3f
	.zero		1


	//   ....[29]....
        /*0270*/ 	.word	0x000080a0
        /*0274*/ 	.word	0x00000000
        /*0278*/ 	.word	0x00036420
        /*027c*/ 	.short	0x010a
        /*027e*/ 	.byte	0x3f
	.zero		1


	//   ....[30]....
        /*0280*/ 	.word	0x000080f0
        /*0284*/ 	.word	0x00000000
        /*0288*/ 	.word	0x00036438
        /*028c*/ 	.short	0x010a
        /*028e*/ 	.byte	0x3f
	.zero		1


	//   ....[31]....
        /*0290*/ 	.word	0x00008140
        /*0294*/ 	.word	0x00000000
        /*0298*/ 	.word	0x00036428
        /*029c*/ 	.short	0x010a
        /*029e*/ 	.byte	0x3f
	.zero		1


	//   ....[32]....
        /*02a0*/ 	.word	0x00008190
        /*02a4*/ 	.word	0x00000000
        /*02a8*/ 	.word	0x00036438
        /*02ac*/ 	.short	0x010a
        /*02ae*/ 	.byte	0x3f
	.zero		1


	//   ....[33]....
        /*02b0*/ 	.word	0x000081f0
        /*02b4*/ 	.word	0x00000000
        /*02b8*/ 	.word	0x00036420
        /*02bc*/ 	.short	0x010a
        /*02be*/ 	.byte	0x3f
	.zero		1


	//   ....[34]....
        /*02c0*/ 	.word	0x00008240
        /*02c4*/ 	.word	0x00000000
        /*02c8*/ 	.word	0x00036438
        /*02cc*/ 	.short	0x010a
        /*02ce*/ 	.byte	0x3f
	.zero		1


	//   ....[35]....
        /*02d0*/ 	.word	0x00008290
        /*02d4*/ 	.word	0x00000000
        /*02d8*/ 	.word	0x00036428
        /*02dc*/ 	.short	0x010a
        /*02de*/ 	.byte	0x3f
	.zero		1


	//   ....[36]....
        /*02e0*/ 	.word	0x000082e0
        /*02e4*/ 	.word	0x00000000
        /*02e8*/ 	.word	0x00036438
        /*02ec*/ 	.short	0x010a
        /*02ee*/ 	.byte	0x3f
	.zero		1


	//   ....[37]....
        /*02f0*/ 	.word	0x000083b0
        /*02f4*/ 	.word	0x00000009
        /*02f8*/ 	.word	0x00000000
        /*02fc*/ 	.short	0x010a
        /*02fe*/ 	.byte	0x3f
	.zero		1


	//   ....[38]....
        /*0300*/ 	.word	0x00008400
        /*0304*/ 	.word	0x00000003
        /*0308*/ 	.word	0x00000000
        /*030c*/ 	.short	0x010a
        /*030e*/ 	.byte	0x3f
	.zero		1


	//----- nvinfo : EIATTR_NUM_MBARRIERS
	.align		4
.L_460:
        /*0310*/ 	.byte	0x03, 0x38
        /*0312*/ 	.short	0x0007


	//----- nvinfo : EIATTR_EXIT_INSTR_OFFSETS
	.align		4
        /*0314*/ 	.byte	0x04, 0x1c
        /*0316*/ 	.short	(.L_462 - .L_461)


	//   ....[0]....
.L_461:
        /*0318*/ 	.word	0x00007f30


	//----- nvinfo : EIATTR_MAX_THREADS
	.align		4
.L_462:
        /*031c*/ 	.byte	0x04, 0x05
        /*031e*/ 	.short	(.L_464 - .L_463)
.L_463:
        /*0320*/ 	.word	0x00000200
        /*0324*/ 	.word	0x00000001
        /*0328*/ 	.word	0x00000001


	//----- nvinfo : EIATTR_CRS_STACK_SIZE
	.align		4
.L_464:
        /*032c*/ 	.byte	0x04, 0x1e
        /*032e*/ 	.short	(.L_466 - .L_465)
.L_465:
        /*0330*/ 	.word	0x00000000


	//----- nvinfo : EIATTR_CBANK_PARAM_SIZE
	.align		4
.L_466:
        /*0334*/ 	.byte	0x03, 0x19
        /*0336*/ 	.short	0x06f0


	//----- nvinfo : EIATTR_PARAM_CBANK
	.align		4
        /*0338*/ 	.byte	0x04, 0x0a
        /*033a*/ 	.short	(.L_468 - .L_467)
	.align		4
.L_467:
        /*033c*/ 	.word	index@(.nv.constant0._ZN7cutlass13device_kernelIN5flash11enable_sm90INS1_16FlashAttnBwdSm90INS1_25CollectiveMainloopBwdSm90ILi2ELi1ELi1EN4cute5tupleIJNS5_1CILi1EEES8_S8_EEENS6_IJNS7_ILi64EEENS7_ILi96EEENS7_ILi192EEEEEENS_6half_tEfNS_4arch4Sm90ELb0ELb1ELb0ELb0ELb0ELb0ELb1ELb0ELi3ELi1ELi1ELi1ELb0EEENS1_24CollectiveEpilogueBwdGQAISD_fSG_Li384ELb0ELb0EEENS1_19SingleTileSchedulerILb0ELb0ELb0ELi96EEEEEEEEEvNT_6ParamsE)
        /*0340*/ 	.short	0x0210
        /*0342*/ 	.short	0x06f0


	//----- nvinfo : EIATTR_SW_WAR
	.align		4
.L_468:
        /*0344*/ 	.byte	0x04, 0x36
        /*0346*/ 	.short	(.L_470 - .L_469)
.L_469:
        /*0348*/ 	.word	0x00000008
.L_470:


//--------------------- .nv.info._ZN7cutlass13device_kernelIN5flash11enable_sm90INS1_16FlashAttnBwdSm90INS1_25CollectiveMainloopBwdSm90ILi2ELi1ELi1EN4cute5tupleIJNS5_1CILi1EEES8_S8_EEENS6_IJNS7_ILi64EEENS7_ILi96EEENS7_ILi192EEEEEENS_6half_tEfNS_4arch4Sm90ELb0ELb1ELb0ELb0ELb1ELb0ELb1ELb0ELi3ELi1ELi1ELi1ELb0EEENS1_24CollectiveEpilogueBwdGQAISD_fSG_Li384ELb0ELb1EEENS1_19SingleTileSchedulerILb0ELb0ELb0ELi96EEEEEEEEEvNT_6ParamsE --------------------------
	.section	.nv.info._ZN7cutlass13device_kernelIN5flash11enable_sm90INS1_16FlashAttnBwdSm90INS1_25CollectiveMainloopBwdSm90ILi2ELi1ELi1EN4cute5tupleIJNS5_1CILi1EEES8_S8_EEENS6_IJNS7_ILi64EEENS7_ILi96EEENS7_ILi192EEEEEENS_6half_tEfNS_4arch4Sm90ELb0ELb1ELb0ELb0ELb1ELb0ELb1ELb0ELi3ELi1ELi1ELi1ELb0EEENS1_24CollectiveEpilogueBwdGQAISD_fSG_Li384ELb0ELb1EEENS1_19SingleTileSchedulerILb0ELb0ELb0ELi96EEEEEEEEEvNT_6ParamsE,"",@"SHT_CUDA_INFO"
	.sectionflags	@""
	.align	4


	//----- nvinfo : EIATTR_CUDA_API_VERSION
	.align		4
        /*0000*/ 	.byte	0x04, 0x37
        /*0002*/ 	.short	(.L_472 - .L_471)
.L_471:
        /*0004*/ 	.word	0x00000082


	//----- nvinfo : EIATTR_KPARAM_INFO
	.align		4
.L_472:
        /*0008*/ 	.byte	0x04, 0x17
        /*000a*/ 	.short	(.L_474 - .L_473)
.L_473:
        /*000c*/ 	.word	0x00000000
        /*0010*/ 	.short	0x0000
        /*0012*/ 	.short	0x0070
        /*0014*/ 	.byte	0x00, 0xf0, 0x01, 0x1a


	//----- nvinfo : EIATTR_SPARSE_MMA_MASK
	.align		4
.L_474:
        /*0018*/ 	.byte	0x03, 0x50
        /*001a*/ 	.short	0x0000


	//----- nvinfo : EIATTR_MAXREG_COUNT
	.align		4
        /*001c*/ 	.byte	0x03, 0x1b
        /*001e*/ 	.short	0x0080


	//----- nvinfo : EIATTR_NUM_BARRIERS
	.align		4
        /*0020*/ 	.byte	0x02, 0x4c
        /*0022*/ 	.byte	0x10
	.zero		1


	//----- nvinfo : EIATTR_EXTERNS
	.align		4
        /*0024*/ 	.byte	0x04, 0x0f
        /*0026*/ 	.short	(.L_476 - .L_475)


	//   ....[0]....
	.align		4
.L_475:
        /*0028*/ 	.word	index@(__assertfail)


	//----- nvinfo : EIATTR_MERCURY_ISA_VERSION
	.align		4
.L_476:
        /*002c*/ 	.byte	0x03, 0x5f
        /*002e*/ 	.short	0x0101


	//----- nvinfo : EIATTR_INT_WARP_WIDE_INSTR_OFFSETS
	.align		4
        /*0030*/ 	.byte	0x04, 0x31
        /*0032*/ 	.short	(.L_478 - .L_477)


	//   ....[0]....
.L_477:
        /*0034*/ 	.word	0x00000180


	//   ....[1]....
        /*0038*/ 	.word	0x000001b0


	//   ....[2]....
        /*003c*/ 	.word	0x000058b0


	//   ....[3]....
        /*0040*/ 	.word	0x00005ff0


	//   ....[4]....
        /*0044*/ 	.word	0x000065e0


	//   ....[5]....
        /*0048*/ 	.word	0x000068b0


	//   ....[6]....
        /*004c*/ 	.word	0x00006b10


	//   ....[7]....
        /*0050*/ 	.word	0x00006ca0


	//----- nvinfo : EIATTR_COOP_GROUP_MASK_REGIDS
	.align		4
.L_478:
        /*0054*/ 	.byte	0x04, 0x29
        /*0056*/ 	.short	(.L_480 - .L_479)


	//   ....[0]....
.L_479:
        /*0058*/ 	.word	0xffffffff


	//   ....[1]....
        /*005c*/ 	.word	0xffffffff


	//   ....[2]....
        /*0060*/ 	.word	0xffffffff


	//   ....[3]....
        /*0064*/ 	.word	0xffffffff


	//   ....[4]....
        /*0068*/ 	.word	0xffffffff


	//   ....[5]....
        /*006c*/ 	.word	0xffffffff


	//   ....[6]....
        /*0070*/ 	.word	0xffffffff


	//   ....[7]....
        /*0074*/ 	.word	0xffffffff


	//   ....[8]....
        /*0078*/ 	.word	0xffffffff


	//   ....[9]....
        /*007c*/ 	.word	0xffffffff


	//   ....[10]....
        /*0080*/ 	.word	0xffffffff


	//   ....[11]....
        /*0084*/ 	.word	0xffffffff


	//   ....[12]....
        /*0088*/ 	.word	0xffffffff


	//   ....[13]....
        /*008c*/ 	.word	0xffffffff


	//   ....[14]....
        /*0090*/ 	.word	0xffffffff


	//   ....[15]....
        /*0094*/ 	.word	0xffffffff


	//   ....[16]....
        /*0098*/ 	.word	0xffffffff


	//   ....[17]....
        /*009c*/ 	.word	0xffffffff


	//   ....[18]....
        /*00a0*/ 	.word	0xffffffff


	//   ....[19]....
        /*00a4*/ 	.word	0xffffffff


	//   ....[20]....
        /*00a8*/ 	.word	0x0500000f


	//   ....[21]....
        /*00ac*/ 	.word	0x0500000f


	//   ....[22]....
        /*00b0*/ 	.word	0x0500000f


	//   ....[23]....
        /*00b4*/ 	.word	0x0500000f


	//   ....[24]....
        /*00b8*/ 	.word	0x0500000f


	//   ....[25]....
        /*00bc*/ 	.word	0x0500000f


	//----- nvinfo : EIATTR_COOP_GROUP_INSTR_OFFSETS
	.align		4
.L_480:
        /*00c0*/ 	.byte	0x04, 0x28
        /*00c2*/ 	.short	(.L_482 - .L_481)


	//   ....[0]....
.L_481:
        /*00c4*/ 	.word	0x00000060


	//   ....[1]....
        /*00c8*/ 	.word	0x00000190


	//   ....[2]....
        /*00cc*/ 	.word	0x000001e0


	//   ....[3]....
        /*00d0*/ 	.word	0x000003d0


	//   ....[4]....
        /*00d4*/ 	.word	0x000005e0


	//   ....[5]....
        /*00d8*/ 	.word	0x00001090


	//   ....[6]....
        /*00dc*/ 	.word	0x000046e0


	//   ....[7]....
        /*00e0*/ 	.word	0x00004860


	//   ....[8]....
        /*00e4*/ 	.word	0x00004b10


	//   ....[9]....
        /*00e8*/ 	.word	0x00004ca0


	//   ....[10]....
        /*00ec*/ 	.word	0x00004dc0


	//   ....[11]....
        /*00f0*/ 	.word	0x00005320


	//   ....[12]....
        /*00f4*/ 	.word	0x000057e0


	//   ....[13]....
        /*00f8*/ 	.word	0x00005b30


	//   ....[14]....
        /*00fc*/ 	.word	0x00005f20


	//   ....[15]....
        /*0100*/ 	.word	0x00006160


	//   ....[16]....
        /*0104*/ 	.word	0x00006510


	//   ....[17]....
        /*0108*/ 	.word	0x000067f0


	//   ....[18]....
        /*010c*/ 	.word	0x00006a10


	//   ....[19]....
        /*0110*/ 	.word	0x00006ba0


	//   ....[20]....
        /*0114*/ 	.word	0x00009340


	//   ....[21]....
        /*0118*/ 	.word	0x00009490


	//   ....[22]....
        /*011c*/ 	.word	0x00009500


	//   ....[23]....
        /*0120*/ 	.word	0x00009570


	//   ....[24]....
        /*0124*/ 	.word	0x000095e0


	//   ....[25]....
        /*0128*/ 	.word	0x00009650


	//----- nvinfo : EIATTR_REG_RECONFIG
	.align		4
.L_482:
        /*012c*/ 	.byte	0x01, 0x54
	.zero		2


	//----- nvinfo : EIATTR_SYSCALL_OFFSETS
	.align		4
        /*0130*/ 	.byte	0x04, 0x46
        /*0132*/ 	.short	(.L_484 - .L_483)


	//   ....[0]....
.L_483:
        /*0134*/ 	.word	0x00000cf0


	//   ....[1]....
        /*0138*/ 	.word	0x00000de0


	//   ....[2]....
        /*013c*/ 	.word	0x00000f20


	//   ....[3]....
        /*0140*/ 	.word	0x00001010


	//----- nvinfo : EIATTR_MBARRIER_INSTR_OFFSETS
	.align		4
.L_484:
        /*0144*/ 	.byte	0x04, 0x39
        /*0146*/ 	.short	(.L_486 - .L_485)


	//   ....[0]....
.L_485:
        /*0148*/ 	.word	0x00000280
        /*014c*/ 	.word	0x000000ff
        /*0150*/ 	.word	0x00036400
        /*0154*/ 	.short	0x0100
        /*0156*/ 	.byte	0x06
	.zero		1


	//   ....[1]....
        /*0158*/ 	.word	0x00000380
        /*015c*/ 	.word	0x000000ff
        /*0160*/ 	.word	0x00036410
        /*0164*/ 	.short	0x0100
        /*0166*/ 	.byte	0x08
	.zero		1


	//   ....[2]....
        /*0168*/ 	.word	0x00000390
        /*016c*/ 	.word	0x000000ff
        /*0170*/ 	.word	0x00036420
        /*0174*/ 	.short	0x0100
        /*0176*/ 	.byte	0x08
	.zero		1


	//   ....[3]....
        /*0178*/ 	.word	0x000003a0
        /*017c*/ 	.word	0x000000ff
        /*0180*/ 	.word	0x00036418
        /*0184*/ 	.short	0x0100
        /*0186*/ 	.byte	0x08
	.zero		1


	//   ....[4]....
        /*0188*/ 	.word	0x000003b0
        /*018c*/ 	.word	0x000000ff
        /*0190*/ 	.word	0x00036428
        /*0194*/ 	.short	0x0100
        /*0196*/ 	.byte	0x08
	.zero		1


	//   ....[5]....
        /*0198*/ 	.word	0x000004e0
        /*019c*/ 	.word	0x000000ff
        /*01a0*/ 	.word	0x00036430
        /*01a4*/ 	.short	0x0100
        /*01a6*/ 	.byte	0x08
	.zero		1


	//   ....[6]....
        /*01a8*/ 	.word	0x000004f0
        /*01ac*/ 	.word	0x000000ff
        /*01b0*/ 	.word	0x00036438
        /*01b4*/ 	.short	0x0100
        /*01b6*/ 	.byte	0x08
	.zero		1


	//   ....[7]....
        /*01b8*/ 	.word	0x000010c0
        /*01bc*/ 	.word	0x000000ff
        /*01c0*/ 	.word	0x00036400
        /*01c4*/ 	.short	0x010a
        /*01c6*/ 	.byte	0x25
	.zero		1


	//   ....[8]....
        /*01c8*/ 	.word	0x000011b0
        /*01cc*/ 	.word	0x000000ff
        /*01d0*/ 	.word	0x00036400
        /*01d4*/ 	.short	0x010a
        /*01d6*/ 	.byte	0x25
	.zero		1


	//   ....[9]....
        /*01d8*/ 	.word	0x000018f0
        /*01dc*/ 	.word	0x00000003
        /*01e0*/ 	.word	0x00036410
        /*01e4*/ 	.short	0x010a
        /*01e6*/ 	.byte	0x3f
	.zero		1


	//   ....[10]....
        /*01e8*/ 	.word	0x00001930
        /*01ec*/ 	.word	0x00000003
        /*01f0*/ 	.word	0x00036410
        /*01f4*/ 	.short	0x010a
        /*01f6*/ 	.byte	0x3f
	.zero		1


	//   ....[11]....
        /*01f8*/ 	.word	0x00001fb0
        /*01fc*/ 	.word	0x000000ff
        /*0200*/ 	.word	0x00036430
        /*0204*/ 	.short	0x010a
        /*0206*/ 	.byte	0x25
	.zero		1


	//   ....[12]....
        /*0208*/ 	.word	0x00001ff0
        /*020c*/ 	.word	0x000000ff
        /*0210*/ 	.word	0x00036430
        /*0214*/ 	.short	0x010a
        /*0216*/ 	.byte	0x25
	.zero		1


	//   ....[13]....
        /*0218*/ 	.word	0x000039d0
        /*021c*/ 	.word	0x000000ff
        /*0220*/ 	.word	0x00000000
        /*0224*/ 	.short	0x0101
        /*0226*/ 	.byte	0x04
	.zero		1


	//   ....[14]....
        /*0228*/ 	.word	0x00003d70
        /*022c*/ 	.word	0x00000003
        /*0230*/ 	.word	0x00000000
        /*0234*/ 	.short	0x0101
        /*0236*/ 	.byte	0x3f
	.zero		1


	//   ....[15]....
        /*0238*/ 	.word	0x00007290
        /*023c*/ 	.word	0x00000000
        /*0240*/ 	.word	0x00036420
        /*0244*/ 	.short	0x010a
        /*0246*/ 	.byte	0x3f
	.zero		1


	//   ....[16]....
        /*0248*/ 	.word	0x00007aa0
        /*024c*/ 	.word	0x00000000
        /*0250*/ 	.word	0x00036438
        /*0254*/ 	.short	0x010a
        /*0256*/ 	.byte	0x3f
	.zero		1


	//   ....[17]....
        /*0258*/ 	.word	0x00007e00
        /*025c*/ 	.word	0x00000000
        /*0260*/ 	.word	0x00036428
        /*0264*/ 	.short	0x010a
        /*0266*/ 	.byte	0x3f
	.zero		1


	//   ....[18]....
        /*0268*/ 	.word	0x00008120
        /*026c*/ 	.word	0x00000000
        /*0270*/ 	.word	0x00036438
        /*0274*/ 	.short	0x010a
        /*0276*/ 	.byte	0x3f
	.zero		1


	//   ....[19]....
        /*0278*/ 	.word	0x000083d0
        /*027c*/ 	.word	0x00000000
        /*0280*/ 	.word	0x00036420
        /*0284*/ 	.short	0x010a
        /*0286*/ 	.byte	0x3f
	.zero		1


	//   ....[20]....
        /*0288*/ 	.word	0x00008750
        /*028c*/ 	.word	0x00000000
        /*0290*/ 	.word	0x00036438
        /*0294*/ 	.short	0x010a
        /*0296*/ 	.byte	0x3f
	.zero		1


	//   ....[21]....
        /*0298*/ 	.word	0x00008a40
        /*029c*/ 	.word	0x00000000
        /*02a0*/ 	.word	0x00036428
        /*02a4*/ 	.short	0x010a
        /*02a6*/ 	.byte	0x3f
	.zero		1


	//   ....[22]....
        /*02a8*/ 	.word	0x00008d80
        /*02ac*/ 	.word	0x00000000
        /*02b0*/ 	.word	0x00036438
        /*02b4*/ 	.short	0x010a
        /*02b6*/ 	.byte	0x3f
	.zero		1


	//   ....[23]....
        /*02b8*/ 	.word	0x000091d0
        /*02bc*/ 	.word	0x00000009
        /*02c0*/ 	.word	0x00000000
        /*02c4*/ 	.short	0x010a
        /*02c6*/ 	.byte	0x3f
	.zero		1


	//   ....[24]....
        /*02c8*/ 	.word	0x00009250
        /*02cc*/ 	.word	0x00000003
        /*02d0*/ 	.word	0x00000000
        /*02d4*/ 	.short	0x010a
        /*02d6*/ 	.byte	0x3f
	.zero		1


	//   ....[25]....
        /*02d8*/ 	.word	0x000092a0
        /*02dc*/ 	.word	0x00000004
        /*02e0*/ 	.word	0x00036438
        /*02e4*/ 	.short	0x010a
        /*02e6*/ 	.byte	0x3f
	.zero		1


	//   ....[26]....
        /*02e8*/ 	.word	0x00009370
        /*02ec*/ 	.word	0x00000099
        /*02f0*/ 	.word	0x00036400
        /*02f4*/ 	.short	0x010a
        /*02f6*/ 	.byte	0x3f
	.zero		1


	//   ....[27]....
        /*02f8*/ 	.word	0x000093c0
        /*02fc*/ 	.word	0x00000003
        /*0300*/ 	.word	0x00036410
        /*0304*/ 	.short	0x010a
        /*0306*/ 	.byte	0x3f
	.zero		1


	//   ....[28]....
        /*0308*/ 	.word	0x00009410
        /*030c*/ 	.word	0x00000099
        /*0310*/ 	.word	0x00036430
        /*0314*/ 	.short	0x010a
        /*0316*/ 	.byte	0x3f
	.zero		1


	//   ....[29]....
        /*0318*/ 	.word	0x00009690
        /*031c*/ 	.word	0x00000000
        /*0320*/ 	.word	0x00036420
        /*0324*/ 	.short	0x010a
        /*0326*/ 	.byte	0x3f
	.zero		1


	//   ....[30]....
        /*0328*/ 	.word	0x000096e0
        /*032c*/ 	.word	0x00000000
        /*0330*/ 	.word	0x00036438
        /*0334*/ 	.short	0x010a
        /*0336*/ 	.byte	0x3f
	.zero		1


	//   ....[31]....
        /*0338*/ 	.word	0x00009730
        /*033c*/ 	.word	0x00000000
        /*0340*/ 	.word	0x00036428
        /*0344*/ 	.short	0x010a
        /*0346*/ 	.byte	0x3f
	.zero		1


	//   ....[32]....
        /*0348*/ 	.word	0x00009780
        /*034c*/ 	.word	0x00000000
        /*0350*/ 	.word	0x00036438
        /*0354*/ 	.short	0x010a
        /*0356*/ 	.byte	0x3f
	.zero		1


	//   ....[33]....
        /*0358*/ 	.word	0x000097e0
        /*035c*/ 	.word	0x00000000
        /*0360*/ 	.word	0x00036420
        /*0364*/ 	.short	0x010a
        /*0366*/ 	.byte	0x3f
	.zero		1


	//   ....[34]....
        /*0368*/ 	.word	0x00009830
        /*036c*/ 	.word	0x00000000
        /*0370*/ 	.word	0x00036438
        /*0374*/ 	.short	0x010a
        /*0376*/ 	.byte	0x3f
	.zero		1


	//   ....[35]....
        /*0378*/ 	.word	0x00009880
        /*037c*/ 	.word	0x00000000
        /*0380*/ 	.word	0x00036428
        /*0384*/ 	.short	0x010a
        /*0386*/ 	.byte	0x3f
	.zero		1


	//   ....[36]....
        /*0388*/ 	.word	0x000098d0
        /*038c*/ 	.word	0x00000000
        /*0390*/ 	.word	0x00036438
        /*0394*/ 	.short	0x010a
        /*0396*/ 	.byte	0x3f
	.zero		1


	//   ....[37]....
        /*0398*/ 	.word	0x000099a0
        /*039c*/ 	.word	0x00000009
        /*03a0*/ 	.word	0x00000000
        /*03a4*/ 	.short	0x010a
        /*03a6*/ 	.byte	0x3f
	.zero		1


	//   ....[38]....
        /*03a8*/ 	.word	0x000099f0
        /*03ac*/ 	.word	0x00000003
        /*03b0*/ 	.word	0x00000000
        /*03b4*/ 	.short	0x010a
        /*03b6*/ 	.byte	0x3f
	.zero		1


	//----- nvinfo : EIATTR_NUM_MBARRIERS
	.align		4
.L_486:
        /*03b8*/ 	.byte	0x03, 0x38
        /*03ba*/ 	.short	0x0007


	//----- nvinfo : EIATTR_EXIT_INSTR_OFFSETS
	.align		4
        /*03bc*/ 	.byte	0x04, 0x1c
        /*03be*/ 	.short	(.L_488 - .L_487)


	//   ....[0]....
.L_487:
        /*03c0*/ 	.word	0x000092f0


	//----- nvinfo : EIATTR_MAX_THREADS
	.align		4
.L_488:
        /*03c4*/ 	.byte	0x04, 0x05
        /*03c6*/ 	.short	(.L_490 - .L_489)
.L_489:
        /*03c8*/ 	.word	0x00000200
        /*03cc*/ 	.word	0x00000001
        /*03d0*/ 	.word	0x00000001


	//----- nvinfo : EIATTR_CRS_STACK_SIZE
	.align		4
.L_490:
        /*03d4*/ 	.byte	0x04, 0x1e
        /*03d6*/ 	.short	(.L_492 - .L_491)
.L_491:
        /*03d8*/ 	.word	0x00000000


	//----- nvinfo : EIATTR_CBANK_PARAM_SIZE
	.align		4
.L_492:
        /*03dc*/ 	.byte	0x03, 0x19
        /*03de*/ 	.short	0x06f0


	//----- nvinfo : EIATTR_PARAM_CBANK
	.align		4
        /*03e0*/ 	.byte	0x04, 0x0a
        /*03e2*/ 	.short	(.L_494 - .L_493)
	.align		4
.L_493:
        /*03e4*/ 	.word	index@(.nv.constant0._ZN7cutlass13device_kernelIN5flash11enable_sm90INS1_16FlashAttnBwdSm90INS1_25CollectiveMainloopBwdSm90ILi2ELi1ELi1EN4cute5tupleIJNS5_1CILi1EEES8_S8_EEENS6_IJNS7_ILi64EEENS7_ILi96EEENS7_ILi192EEEEEENS_6half_tEfNS_4arch4Sm90ELb0ELb1ELb0ELb0ELb1ELb0ELb1ELb0ELi3ELi1ELi1ELi1ELb0EEENS1_24CollectiveEpilogueBwdGQAISD_fSG_Li384ELb0ELb1EEENS1_19SingleTileSchedulerILb0ELb0ELb0ELi96EEEEEEEEEvNT_6ParamsE)
        /*03e8*/ 	.short	0x0210
        /*03ea*/ 	.short	0x06f0


	//----- nvinfo : EIATTR_SW_WAR
	.align		4
.L_494:
        /*03ec*/ 	.byte	0x04, 0x36
        /*03ee*/ 	.short	(.L_496 - .L_495)
.L_495:
        /*03f0*/ 	.word	0x00000008
.L_496:


//--------------------- .nv.info._ZN7cutlass13device_kernelIN5flash11enable_sm90INS1_16FlashAttnBwdSm90INS1_25CollectiveMainloopBwdSm90ILi2ELi1ELi1EN4cute5tupleIJNS5_1CILi1EEES8_S8_EEENS6_IJNS7_ILi64EEENS7_ILi96EEENS7_ILi192EEEEEENS_6half_tEfNS_4arch4Sm90ELb0ELb1ELb0ELb1ELb0ELb0ELb1ELb0ELi3ELi1ELi1ELi1ELb0EEENS1_21CollectiveEpilogueBwdISD_SE_SG_Li384ELb1ELb1ELi3EEENS1_19SingleTileSchedulerILb1ELb0ELb0ELi96EEEEEEEEEvNT_6ParamsE --------------------------
	.section	.nv.info._ZN7cutlass13device_kernelIN5flash11enable_sm90INS1_16FlashAttnBwdSm90INS1_25CollectiveMainloopBwdSm90ILi2ELi1ELi1EN4cute5tupleIJNS5_1CILi1EEES8_S8_EEENS6_IJNS7_ILi64EEENS7_ILi96EEENS7_ILi192EEEEEENS_6half_tEfNS_4arch4Sm90ELb0ELb1ELb0ELb1ELb0ELb0ELb1ELb0ELi3ELi1ELi1ELi1ELb0EEENS1_21CollectiveEpilogueBwdISD_SE_SG_Li384ELb1ELb1ELi3EEENS1_19SingleTileSchedulerILb1ELb0ELb0ELi96EEEEEEEEEvNT_6ParamsE,"",@"SHT_CUDA_INFO"
	.sectionflags	@""
	.align	4


	//----- nvinfo : EIATTR_CUDA_API_VERSION
	.align		4
        /*0000*/ 	.byte	0x04, 0x37
        /*0002*/ 	.short	(.L_498 - .L_497)
.L_497:
        /*0004*/ 	.word	0x00000082


	//----- nvinfo : EIATTR_KPARAM_INFO
	.align		4
.L_498:
        /*0008*/ 	.byte	0x04, 0x17
        /*000a*/ 	.short	(.L_500 - .L_499)
.L_499:
        /*000c*/ 	.word	0x00000000
        /*0010*/ 	.short	0x0000
        /*0012*/ 	.short	0x0070
        /*0014*/ 	.byte	0x00, 0xf0, 0x01, 0x1a


	//----- nvinfo : EIATTR_SPARSE_MMA_MASK
	.align		4
.L_500:
        /*0018*/ 	.byte	0x03, 0x50
        /*001a*/ 	.short	0x0000


	//----- nvinfo : EIATTR_MAXREG_COUNT
	.align		4
        /*001c*/ 	.byte	0x03, 0x1b
        /*001e*/ 	.short	0x0080


	//----- nvinfo : EIATTR_NUM_BARRIERS
	.align		4
        /*0020*/ 	.byte	0x02, 0x4c
        /*0022*/ 	.byte	0x10
	.zero		1


	//----- nvinfo : EIATTR_EXTERNS
	.align		4
        /*0024*/ 	.byte	0x04, 0x0f
        /*0026*/ 	.short	(.L_502 - .L_501)


	//   ....[0]....
	.align		4
.L_501:
        /*0028*/ 	.word	index@(__assertfail)


	//----- nvinfo : EIATTR_MERCURY_ISA_VERSION
	.align		4
.L_502:
        /*002c*/ 	.byte	0x03, 0x5f
        /*002e*/ 	.short	0x0101


	//----- nvinfo : EIATTR_INT_WARP_WIDE_INSTR_OFFSETS
	.align		4
        /*0030*/ 	.byte	0x04, 0x31
        /*0032*/ 	.short	(.L_504 - .L_503)


	//   ....[0]....
.L_503:
        /*0034*/ 	.word	0x00000180


	//   ....[1]....
        /*0038*/ 	.word	0x000001b0


	//----- nvinfo : EIATTR_COOP_GROUP_MASK_REGIDS
	.align		4
.L_504:
        /*003c*/ 	.byte	0x04, 0x29
        /*003e*/ 	.short	(.L_506 - .L_505)


	//   ....[0]....
.L_505:
        /*0040*/ 	.word	0xffffffff


	//   ....[1]....
        /*0044*/ 	.word	0xffffffff


	//   ....[2]....
        /*0048*/ 	.word	0xffffffff


	//   ....[3]....
        /*004c*/ 	.word	0xffffffff


	//   ....[4]....
        /*0050*/ 	.word	0xffffffff


	//   ....[5]....
        /*0054*/ 	.word	0xffffffff


	//   ....[6]....
        /*0058*/ 	.word	0xffffffff


	//   ....[7]....
        /*005c*/ 	.word	0x0500000f


	//----- nvinfo : EIATTR_COOP_GROUP_INSTR_OFFSETS
	.align		4
.L_506:
        /*0060*/ 	.byte	0x04, 0x28
        /*0062*/ 	.short	(.L_508 - .L_507)


	//   ....[0]....
.L_507:
        /*0064*/ 	.word	0x00000060


	//   ....[1]....
        /*0068*/ 	.word	0x00000190


	//   ....[2]....
        /*006c*/ 	.word	0x000001e0


	//   ....[3]....
        /*0070*/ 	.word	0x000003d0


	//   ....[4]....
        /*0074*/ 	.word	0x000005f0


	//   ....[5]....
        /*0078*/ 	.word	0x000013e0


	//   ....[6]....
        /*007c*/ 	.word	0x00006cd0


	//   ....[7]....
        /*0080*/ 	.word	0x0000b120


	//----- nvinfo : EIATTR_REG_RECONFIG
	.align		4
.L_508:
        /*0084*/ 	.byte	0x01, 0x54
	.zero		2


	//----- nvinfo : EIATTR_SYSCALL_OFFSETS
	.align		4
        /*0088*/ 	.byte	0x04, 0x46
        /*008a*/ 	.short	(.L_510 - .L_509)


	//   ....[0]....
.L_509:
        /*008c*/ 	.word	0x00001040


	//   ....[1]....
        /*0090*/ 	.word	0x00001130


	//   ....[2]....
        /*0094*/ 	.word	0x00001270


	//   ....[3]....
        /*0098*/ 	.word	0x00001360


	//----- nvinfo : EIATTR_MBARRIER_INSTR_OFFSETS
	.align		4
.L_510:
        /*009c*/ 	.byte	0x04, 0x39
        /*009e*/ 	.short	(.L_512 - .L_511)


	//   ....[0]....
.L_511:
        /*00a0*/ 	.word	0x00000280
        /*00a4*/ 	.word	0x000000ff
        /*00a8*/ 	.word	0x00036400
        /*00ac*/ 	.short	0x0100
        /*00ae*/ 	.byte	0x06
	.zero		1


	//   ....[1]....
        /*00b0*/ 	.word	0x00000380
        /*00b4*/ 	.word	0x000000ff
        /*00b8*/ 	.word	0x00036410
        /*00bc*/ 	.short	0x0100
        /*00be*/ 	.byte	0x08
	.zero		1


	//   ....[2]....
        /*00c0*/ 	.word	0x00000390
        /*00c4*/ 	.word	0x000000ff
        /*00c8*/ 	.word	0x00036420
        /*00cc*/ 	.short	0x0100
        /*00ce*/ 	.byte	0x08
	.zero		1


	//   ....[3]....
        /*00d0*/ 	.word	0x000003a0
        /*00d4*/ 	.word	0x000000ff
        /*00d8*/ 	.word	0x00036418
        /*00dc*/ 	.short	0x0100
        /*00de*/ 	.byte	0x08
	.zero		1


	//   ....[4]....
        /*00e0*/ 	.word	0x000003b0
        /*00e4*/ 	.word	0x000000ff
        /*00e8*/ 	.word	0x00036428
        /*00ec*/ 	.short	0x0100
        /*00ee*/ 	.byte	0x08
	.zero		1


	//   ....[5]....
        /*00f0*/ 	.word	0x000004e0
        /*00f4*/ 	.word	0x000000ff
        /*00f8*/ 	.word	0x00036430
        /*00fc*/ 	.short	0x0100
        /*00fe*/ 	.byte	0x08
	.zero		1


	//   ....[6]....
        /*0100*/ 	.word	0x000004f0
        /*0104*/ 	.word	0x000000ff
        /*0108*/ 	.word	0x00036438
        /*010c*/ 	.short	0x0100
        /*010e*/ 	.byte	0x08
	.zero		1


	//   ....[7]....
        /*0110*/ 	.word	0x00001410
        /*0114*/ 	.word	0x000000ff
        /*0118*/ 	.word	0x00036400
        /*011c*/ 	.short	0x010a
        /*011e*/ 	.byte	0x24
	.zero		1


	//   ....[8]....
        /*0120*/ 	.word	0x00001500
        /*0124*/ 	.word	0x000000ff
        /*0128*/ 	.word	0x00036400
        /*012c*/ 	.short	0x010a
        /*012e*/ 	.byte	0x24
	.zero		1


	//   ....[9]....
        /*0130*/ 	.word	0x00001c30
        /*0134*/ 	.word	0x00000003
        /*0138*/ 	.word	0x00036410
        /*013c*/ 	.short	0x010a
        /*013e*/ 	.byte	0x3f
	.zero		1


	//   ....[10]....
        /*0140*/ 	.word	0x00001c70
        /*0144*/ 	.word	0x00000003
        /*0148*/ 	.word	0x00036410
        /*014c*/ 	.short	0x010a
        /*014e*/ 	.byte	0x3f
	.zero		1


	//   ....[11]....
        /*0150*/ 	.word	0x00002310
        /*0154*/ 	.word	0x000000ff
        /*0158*/ 	.word	0x00036430
        /*015c*/ 	.short	0x010a
        /*015e*/ 	.byte	0x24
	.zero		1


	//   ....[12]....
        /*0160*/ 	.word	0x00002350
        /*0164*/ 	.word	0x000000ff
        /*0168*/ 	.word	0x00036430
        /*016c*/ 	.short	0x010a
        /*016e*/ 	.byte	0x24
	.zero		1


	//   ....[13]....
        /*0170*/ 	.word	0x00003d00
        /*0174*/ 	.word	0x000000ff
        /*0178*/ 	.word	0x00000000
        /*017c*/ 	.short	0x0101
        /*017e*/ 	.byte	0x04
	.zero		1


	//   ....[14]....
        /*0180*/ 	.word	0x00004090
        /*0184*/ 	.word	0x00000003
        /*0188*/ 	.word	0x00000000
        /*018c*/ 	.short	0x0101
        /*018e*/ 	.byte	0x3f
	.zero		1


	//   ....[15]....
        /*0190*/ 	.word	0x00008fe0
        /*0194*/ 	.word	0x00000008
        /*0198*/ 	.word	0x00036420
        /*019c*/ 	.short	0x010a
        /*019e*/ 	.byte	0x3f
	.zero		1


	//   ....[16]....
        /*01a0*/ 	.word	0x00009800
        /*01a4*/ 	.word	0x00000008
        /*01a8*/ 	.word	0x00036438
        /*01ac*/ 	.short	0x010a
        /*01ae*/ 	.byte	0x3f
	.zero		1


	//   ....[17]....
        /*01b0*/ 	.word	0x00009b70
        /*01b4*/ 	.word	0x00000008
        /*01b8*/ 	.word	0x00036428
        /*01bc*/ 	.short	0x010a
        /*01be*/ 	.byte	0x3f
	.zero		1


	//   ....[18]....
        /*01c0*/ 	.word	0x00009ea0
        /*01c4*/ 	.word	0x00000008
        /*01c8*/ 	.word	0x00036438
        /*01cc*/ 	.short	0x010a
        /*01ce*/ 	.byte	0x3f
	.zero		1


	//   ....[19]....
        /*01d0*/ 	.word	0x0000a190
        /*01d4*/ 	.word	0x00000008
        /*01d8*/ 	.word	0x00036420
        /*01dc*/ 	.short	0x010a
        /*01de*/ 	.byte	0x3f
	.zero		1


	//   ....[20]....
        /*01e0*/ 	.word	0x0000a510
        /*01e4*/ 	.word	0x00000008
        /*01e8*/ 	.word	0x00036438
        /*01ec*/ 	.short	0x010a
        /*01ee*/ 	.byte	0x3f
	.zero		1


	//   ....[21]....
        /*01f0*/ 	.word	0x0000a810
        /*01f4*/ 	.word	0x00000008
        /*01f8*/ 	.word	0x00036428
        /*01fc*/ 	.short	0x010a
        /*01fe*/ 	.byte	0x3f
	.zero		1


	//   ....[22]....
        /*0200*/ 	.word	0x0000ab50
        /*0204*/ 	.word	0x00000008
        /*0208*/ 	.word	0x00036438
        /*020c*/ 	.short	0x010a
        /*020e*/ 	.byte	0x3f
	.zero		1


	//   ....[23]....
        /*0210*/ 	.word	0x0000afb0
        /*0214*/ 	.word	0x00000009
        /*0218*/ 	.word	0x00000000
        /*021c*/ 	.short	0x010a
        /*021e*/ 	.byte	0x3f
	.zero		1


	//   ....[24]....
        /*0220*/ 	.word	0x0000b030
        /*0224*/ 	.word	0x00000003
        /*0228*/ 	.word	0x00000000
        /*022c*/ 	.short	0x010a
        /*022e*/ 	.byte	0x3f
	.zero		1


	//   ....[25]....
        /*0230*/ 	.word	0x0000b080
        /*0234*/ 	.word	0x00000004
        /*0238*/ 	.word	0x00036438
        /*023c*/ 	.short	0x010a
        /*023e*/ 	.byte	0x3f
	.zero		1


	//   ....[26]....
        /*0240*/ 	.word	0x0000b150
        /*0244*/ 	.word	0x0000009a
        /*0248*/ 	.word	0x00036400
        /*024c*/ 	.short	0x010a
        /*024e*/ 	.byte	0x3f
	.zero		1


	//   ....[27]....
        /*0250*/ 	.word	0x0000b1a0
        /*0254*/ 	.word	0x00000003
        /*0258*/ 	.word	0x00036410
        /*025c*/ 	.short	0x010a
        /*025e*/ 	.byte	0x3f
	.zero		1


	//   ....[28]....
        /*0260*/ 	.word	0x0000b1f0
        /*0264*/ 	.word	0x0000009a
        /*0268*/ 	.word	0x00036430
        /*026c*/ 	.short	0x010a
        /*026e*/ 	.byte	0x3f
	.zero		1


	//   ....[29]....
        /*0270*/ 	.word	0x0000b240
        /*0274*/ 	.word	0x00000008
        /*0278*/ 	.word	0x00036420
        /*027c*/ 	.short	0x010a
        /*027e*/ 	.byte	0x3f
	.zero		1


	//   ....[30]....
        /*0280*/ 	.word	0x0000b290
        /*0284*/ 	.word	0x00000008
        /*0288*/ 	.word	0x00036438
        /*028c*/ 	.short	0x010a
        /*028e*/ 	.byte	0x3f
	.zero		1


	//   ....[31]....
        /*0290*/ 	.word	0x0000b2e0
        /*0294*/ 	.word	0x00000008
        /*0298*/ 	.word	0x00036428
        /*029c*/ 	.short	0x010a
        /*029e*/ 	.byte	0x3f
	.zero		1


	//   ....[32]....
        /*02a0*/ 	.word	0x0000b340
        /*02a4*/ 	.word	0x00000008
        /*02a8*/ 	.word	0x00036438
        /*02ac*/ 	.short	0x010a
        /*02ae*/ 	.byte	0x3f
	.zero		1


	//   ....[33]....
        /*02b0*/ 	.word	0x0000b3c0
        /*02b4*/ 	.word	0x00000008
        /*02b8*/ 	.word	0x00036420
        /*02bc*/ 	.short	0x010a
        /*02be*/ 	.byte	0x3f
	.zero		1


	//   ....[34]....
        /*02c0*/ 	.word	0x0000b410
        /*02c4*/ 	.word	0x00000008
        /*02c8*/ 	.word	0x00036438
        /*02cc*/ 	.short	0x010a
        /*02ce*/ 	.byte	0x3f
	.zero		1


	//   ....[35]....
        /*02d0*/ 	.word	0x0000b460
        /*02d4*/ 	.word	0x00000008
        /*02d8*/ 	.word	0x00036428
        /*02dc*/ 	.short	0x010a
        /*02de*/ 	.byte	0x3f
	.zero		1


	//   ....[36]....
        /*02e0*/ 	.word	0x0000b4b0
        /*02e4*/ 	.word	0x00000008
        /*02e8*/ 	.word	0x00036438
        /*02ec*/ 	.short	0x010a
        /*02ee*/ 	.byte	0x3f
	.zero		1


	//   ....[37]....
        /*02f0*/ 	.word	0x0000b580
        /*02f4*/ 	.word	0x00000009
        /*02f8*/ 	.word	0x00000000
        /*02fc*/ 	.short	0x010a
        /*02fe*/ 	.byte	0x3f
	.zero		1


	//   ....[38]....
        /*0300*/ 	.word	0x0000b5d0
        /*0304*/ 	.word	0x00000003
        /*0308*/ 	.word	0x00000000
        /*030c*/ 	.short	0x010a
        /*030e*/ 	.byte	0x3f
	.zero		1


	//----- nvinfo : EIATTR_NUM_MBARRIERS
	.align		4
.L_512:
        /*0310*/ 	.byte	0x03, 0x38
        /*0312*/ 	.short	0x0007


	//----- nvinfo : EIATTR_EXIT_INSTR_OFFSETS
	.align		4
        /*0314*/ 	.byte	0x04, 0x1c
        /*0316*/ 	.short	(.L_514 - .L_513)


	//   ....[0]....
.L_513:
        /*0318*/ 	.word	0x0000b0d0


	//----- nvinfo : EIATTR_MAX_THREADS
	.align		4
.L_514:
        /*031c*/ 	.byte	0x04, 0x05
        /*031e*/ 	.short	(.L_516 - .L_515)
.L_515:
        /*0320*/ 	.word	0x00000200
        /*0324*/ 	.word	0x00000001
        /*0328*/ 	.word	0x00000001


	//----- nvinfo : EIATTR_CRS_STACK_SIZE
	.align		4
.L_516:
        /*032c*/ 	.byte	0x04, 0x1e
        /*032e*/ 	.short	(.L_518 - .L_517)
.L_517:
        /*0330*/ 	.word	0x00000000


	//----- nvinfo : EIATTR_CBANK_PARAM_SIZE
	.align		4
.L_518:
        /*0334*/ 	.byte	0x03, 0x19
        /*0336*/ 	.short	0x06f0


	//----- nvinfo : EIATTR_PARAM_CBANK
	.align		4
        /*0338*/ 	.byte	0x04, 0x0a
        /*033a*/ 	.short	(.L_520 - .L_519)
	.align		4
.L_519:
        /*033c*/ 	.word	index@(.nv.constant0._ZN7cutlass13device_kernelIN5flash11enable_sm90INS1_16FlashAttnBwdSm90INS1_25CollectiveMainloopBwdSm90ILi2ELi1ELi1EN4cute5tupleIJNS5_1CILi1EEES8_S8_EEENS6_IJNS7_ILi64EEENS7_ILi96EEENS7_ILi192EEEEEENS_6half_tEfNS_4arch4Sm90ELb0ELb1ELb0ELb1ELb0ELb0ELb1ELb0ELi3ELi1ELi1ELi1ELb0EEENS1_21CollectiveEpilogueBwdISD_SE_SG_Li384ELb1ELb1ELi3EEENS1_19SingleTileSchedulerILb1ELb0ELb0ELi96EEEEEEEEEvNT_6ParamsE)
        /*0340*/ 	.short	0x0210
        /*0342*/ 	.short	0x06f0


	//----- nvinfo : EIATTR_SW_WAR
	.align		4
.L_520:
        /*0344*/ 	.byte	0x04, 0x36
        /*0346*/ 	.short	(.L_522 - .L_521)
.L_521:
        /*0348*/ 	.word	0x00000008
.L_522:


//--------------------- .nv.info._ZN7cutlass13device_kernelIN5flash11enable_sm90INS1_16FlashAttnBwdSm90INS1_25CollectiveMainloopBwdSm90ILi2ELi1ELi1EN4cute5tupleIJNS5_1CILi1EEES8_S8_EEENS6_IJNS7_ILi64EEENS7_ILi96EEENS7_ILi192EEEEEENS_6half_tEfNS_4arch4Sm90ELb0ELb1ELb0ELb1ELb1ELb0ELb1ELb0ELi3ELi1ELi1ELi1ELb0EEENS1_21CollectiveEpilogueBwdISD_SE_SG_Li384ELb1ELb1ELi3EEENS1_19SingleTileSchedulerILb1ELb0ELb0ELi96EEEEEEEEEvNT_6ParamsE --------------------------
	.section	.nv.info._ZN7cutlass13device_kernelIN5flash11enable_sm90INS1_16FlashAttnBwdSm90INS1_25CollectiveMainloopBwdSm90ILi2ELi1ELi1EN4cute5tupleIJNS5_1CILi1EEES8_S8_EEENS6_IJNS7_ILi64EEENS7_ILi96EEENS7_ILi192EEEEEENS_6half_tEfNS_4arch4Sm90ELb0ELb1ELb0ELb1ELb1ELb0ELb1ELb0ELi3ELi1ELi1ELi1ELb0EEENS1_21CollectiveEpilogueBwdISD_SE_SG_Li384ELb1ELb1ELi3EEENS1_19SingleTileSchedulerILb1ELb0ELb0ELi96EEEEEEEEEvNT_6ParamsE,"",@"SHT_CUDA_INFO"
	.sectionflags	@""
	.align	4


	//----- nvinfo : EIATTR_CUDA_API_VERSION
	.align		4
        /*0000*/ 	.byte	0x04, 0x37
        /*0002*/ 	.short	(.L_524 - .L_523)
.L_523:
        /*0004*/ 	.word	0x00000082


	//----- nvinfo : EIATTR_KPARAM_INFO
	.align		4
.L_524:
        /*0008*/ 	.byte	0x04, 0x17
        /*000a*/ 	.short	(.L_526 - .L_525)
.L_525:
        /*000c*/ 	.word	0x00000000
        /*0010*/ 	.short	0x0000
        /*0012*/ 	.short	0x0070
        /*0014*/ 	.byte	0x00, 0xf0, 0x01, 0x1a


	//----- nvinfo : EIATTR_SPARSE_MMA_MASK
	.align		4
.L_526:
        /*0018*/ 	.byte	0x03, 0x50
        /*001a*/ 	.short	0x0000


	//----- nvinfo : EIATTR_MAXREG_COUNT
	.align		4
        /*001c*/ 	.byte	0x03, 0x1b
        /*001e*/ 	.short	0x0080


	//----- nvinfo : EIATTR_NUM_BARRIERS
	.align		4
        /*0020*/ 	.byte	0x02, 0x4c
        /*0022*/ 	.byte	0x10
	.zero		1


	//----- nvinfo : EIATTR_EXTERNS
	.align		4
        /*0024*/ 	.byte	0x04, 0x0f
        /*0026*/ 	.short	(.L_528 - .L_527)


	//   ....[0]....
	.align		4
.L_527:
        /*0028*/ 	.word	index@(__assertfail)


	//----- nvinfo : EIATTR_MERCURY_ISA_VERSION
	.align		4
.L_528:
        /*002c*/ 	.byte	0x03, 0x5f
        /*002e*/ 	.short	0x0101


	//----- nvinfo : EIATTR_INT_WARP_WIDE_INSTR_OFFSETS
	.align		4
        /*0030*/ 	.byte	0x04, 0x31
        /*0032*/ 	.short	(.L_530 - .L_529)


	//   ....[0]....
.L_529:
        /*0034*/ 	.word	0x00000180


	//   ....[1]....
        /*0038*/ 	.word	0x000001b0


	//   ....[2]....
        /*003c*/ 	.word	0x00007d50


	//   ....[3]....
        /*0040*/ 	.word	0x000084d0


	//   ....[4]....
        /*0044*/ 	.word	0x00008ac0


	//   ....[5]....
        /*0048*/ 	.word	0x00008d90


	//   ....[6]....
        /*004c*/ 	.word	0x00008ff0


	//   ....[7]....
        /*0050*/ 	.word	0x00009180


	//----- nvinfo : EIATTR_COOP_GROUP_MASK_REGIDS
	.align		4
.L_530:
        /*0054*/ 	.byte	0x04, 0x29
        /*0056*/ 	.short	(.L_532 - .L_531)


	//   ....[0]....
.L_531:
        /*0058*/ 	.word	0xffffffff


	//   ....[1]....
        /*005c*/ 	.word	0xffffffff


	//   ....[2]....
        /*0060*/ 	.word	0xffffffff


	//   ....[3]....
        /*0064*/ 	.word	0xffffffff


	//   ....[4]....
        /*0068*/ 	.word	0xffffffff


	//   ....[5]....
        /*006c*/ 	.word	0xffffffff


	//   ....[6]....
        /*0070*/ 	.word	0xffffffff


	//   ....[7]....
        /*0074*/ 	.word	0xffffffff


	//   ....[8]....
        /*0078*/ 	.word	0xffffffff


	//   ....[9]....
        /*007c*/ 	.word	0xffffffff


	//   ....[10]....
        /*0080*/ 	.word	0xffffffff


	//   ....[11]....
        /*0084*/ 	.word	0xffffffff


	//   ....[12]....
        /*0088*/ 	.word	0xffffffff


	//   ....[13]....
        /*008c*/ 	.word	0xffffffff


	//   ....[14]....
        /*0090*/ 	.word	0xffffffff


	//   ....[15]....
        /*0094*/ 	.word	0xffffffff


	//   ....[16]....
        /*0098*/ 	.word	0x0500000f


	//   ....[17]....
        /*009c*/ 	.word	0x0500000f


	//   ....[18]....
        /*00a0*/ 	.word	0x0500000f


	//   ....[19]....
        /*00a4*/ 	.word	0x0500000f


	//----- nvinfo : EIATTR_COOP_GROUP_INSTR_OFFSETS
	.align		4
.L_532:
        /*00a8*/ 	.byte	0x04, 0x28
        /*00aa*/ 	.short	(.L_534 - .L_533)


	//   ....[0]....
.L_533:
        /*00ac*/ 	.word	0x00000060


	//   ....[1]....
        /*00b0*/ 	.word	0x00000190


	//   ....[2]....
        /*00b4*/ 	.word	0x000001e0


	//   ....[3]....
        /*00b8*/ 	.word	0x000003d0


	//   ....[4]....
        /*00bc*/ 	.word	0x000005f0


	//   ....[5]....
        /*00c0*/ 	.word	0x000013e0


	//   ....[6]....
        /*00c4*/ 	.word	0x00006cd0


	//   ....[7]....
        /*00c8*/ 	.word	0x000077c0


	//   ....[8]....
        /*00cc*/ 	.word	0x00007c80


	//   ....[9]....
        /*00d0*/ 	.word	0x00008010


	//   ....[10]....
        /*00d4*/ 	.word	0x00008400


	//   ....[11]....
        /*00d8*/ 	.word	0x00008640


	//   ....[12]....
        /*00dc*/ 	.word	0x000089f0


	//   ....[13]....
        /*00e0*/ 	.word	0x00008cd0


	//   ....[14]....
        /*00e4*/ 	.word	0x00008ef0


	//   ....[15]....
        /*00e8*/ 	.word	0x00009080


	//   ....[16]....
        /*00ec*/ 	.word	0x0000bf90


	//   ....[17]....
        /*00f0*/ 	.word	0x0000c0e0


	//   ....[18]....
        /*00f4*/ 	.word	0x0000c150


	//   ....[19]....
        /*00f8*/ 	.word	0x0000c1c0


	//----- nvinfo : EIATTR_REG_RECONFIG
	.align		4
.L_534:
        /*00fc*/ 	.byte	0x01, 0x54
	.zero		2


	//----- nvinfo : EIATTR_SYSCALL_OFFSETS
	.align		4
        /*0100*/ 	.byte	0x04, 0x46
        /*0102*/ 	.short	(.L_536 - .L_535)


	//   ....[0]....
.L_535:
        /*0104*/ 	.word	0x00001040


	//   ....[1]....
        /*0108*/ 	.word	0x00001130


	//   ....[2]....
        /*010c*/ 	.word	0x00001270


	//   ....[3]....
        /*0110*/ 	.word	0x00001360


	//----- nvinfo : EIATTR_MBARRIER_INSTR_OFFSETS
	.align		4
.L_536:
        /*0114*/ 	.byte	0x04, 0x39
        /*0116*/ 	.short	(.L_538 - .L_537)


	//   ....[0]....
.L_537:
        /*0118*/ 	.word	0x00000280
        /*011c*/ 	.word	0x000000ff
        /*0120*/ 	.word	0x00036400
        /*0124*/ 	.short	0x0100
        /*0126*/ 	.byte	0x06
	.zero		1


	//   ....[1]....
        /*0128*/ 	.word	0x00000380
        /*012c*/ 	.word	0x000000ff
        /*0130*/ 	.word	0x00036410
        /*0134*/ 	.short	0x0100
        /*0136*/ 	.byte	0x08
	.zero		1


	//   ....[2]....
        /*0138*/ 	.word	0x00000390
        /*013c*/ 	.word	0x000000ff
        /*0140*/ 	.word	0x00036420
        /*0144*/ 	.short	0x0100
        /*0146*/ 	.byte	0x08
	.zero		1


	//   ....[3]....
        /*0148*/ 	.word	0x000003a0
        /*014c*/ 	.word	0x000000ff
        /*0150*/ 	.word	0x00036418
        /*0154*/ 	.short	0x0100
        /*0156*/ 	.byte	0x08
	.zero		1


	//   ....[4]....
        /*0158*/ 	.word	0x000003b0
        /*015c*/ 	.word	0x000000ff
        /*0160*/ 	.word	0x00036428
        /*0164*/ 	.short	0x0100
        /*0166*/ 	.byte	0x08
	.zero		1


	//   ....[5]....
        /*0168*/ 	.word	0x000004e0
        /*016c*/ 	.word	0x000000ff
        /*0170*/ 	.word	0x00036430
        /*0174*/ 	.short	0x0100
        /*0176*/ 	.byte	0x08
	.zero		1


	//   ....[6]....
        /*0178*/ 	.word	0x000004f0
        /*017c*/ 	.word	0x000000ff
        /*0180*/ 	.word	0x00036438
        /*0184*/ 	.short	0x0100
        /*0186*/ 	.byte	0x08
	.zero		1


	//   ....[7]....
        /*0188*/ 	.word	0x00001410
        /*018c*/ 	.word	0x000000ff
        /*0190*/ 	.word	0x00036400
        /*0194*/ 	.short	0x010a
        /*0196*/ 	.byte	0x24
	.zero		1


	//   ....[8]....
        /*0198*/ 	.word	0x00001500
        /*019c*/ 	.word	0x000000ff
        /*01a0*/ 	.word	0x00036400
        /*01a4*/ 	.short	0x010a
        /*01a6*/ 	.byte	0x24
	.zero		1


	//   ....[9]....
        /*01a8*/ 	.word	0x00001c30
        /*01ac*/ 	.word	0x00000003
        /*01b0*/ 	.word	0x00036410
        /*01b4*/ 	.short	0x010a
        /*01b6*/ 	.byte	0x3f
	.zero		1


	//   ....[10]....
        /*01b8*/ 	.word	0x00001c70
        /*01bc*/ 	.word	0x00000003
        /*01c0*/ 	.word	0x00036410
        /*01c4*/ 	.short	0x010a
        /*01c6*/ 	.byte	0x3f
	.zero		1


	//   ....[11]....
        /*01c8*/ 	.word	0x00002310
        /*01cc*/ 	.word	0x000000ff
        /*01d0*/ 	.word	0x00036430
        /*01d4*/ 	.short	0x010a
        /*01d6*/ 	.byte	0x24
	.zero		1


	//   ....[12]....
        /*01d8*/ 	.word	0x00002350
        /*01dc*/ 	.word	0x000000ff
        /*01e0*/ 	.word	0x00036430
        /*01e4*/ 	.short	0x010a
        /*01e6*/ 	.byte	0x24
	.zero		1


	//   ....[13]....
        /*01e8*/ 	.word	0x00003d00
        /*01ec*/ 	.word	0x000000ff
        /*01f0*/ 	.word	0x00000000
        /*01f4*/ 	.short	0x0101
        /*01f6*/ 	.byte	0x04
	.zero		1


	//   ....[14]....
        /*01f8*/ 	.word	0x00004090
        /*01fc*/ 	.word	0x00000003
        /*0200*/ 	.word	0x00000000
        /*0204*/ 	.short	0x0101
        /*0206*/ 	.byte	0x3f
	.zero		1


	//   ....[15]....
        /*0208*/ 	.word	0x00009e50
        /*020c*/ 	.word	0x00000008
        /*0210*/ 	.word	0x00036420
        /*0214*/ 	.short	0x010a
        /*0216*/ 	.byte	0x3f
	.zero		1


	//   ....[16]....
        /*0218*/ 	.word	0x0000a670
        /*021c*/ 	.word	0x00000008
        /*0220*/ 	.word	0x00036438
        /*0224*/ 	.short	0x010a
        /*0226*/ 	.byte	0x3f
	.zero		1


	//   ....[17]....
        /*0228*/ 	.word	0x0000a9e0
        /*022c*/ 	.word	0x00000008
        /*0230*/ 	.word	0x00036428
        /*0234*/ 	.short	0x010a
        /*0236*/ 	.byte	0x3f
	.zero		1


	//   ....[18]....
        /*0238*/ 	.word	0x0000ad10
        /*023c*/ 	.word	0x00000008
        /*0240*/ 	.word	0x00036438
        /*0244*/ 	.short	0x010a
        /*0246*/ 	.byte	0x3f
	.zero		1


	//   ....[19]....
        /*0248*/ 	.word	0x0000b000
        /*024c*/ 	.word	0x00000008
        /*0250*/ 	.word	0x00036420
        /*0254*/ 	.short	0x010a
        /*0256*/ 	.byte	0x3f
	.zero		1


	//   ....[20]....
        /*0258*/ 	.word	0x0000b380
        /*025c*/ 	.word	0x00000008
        /*0260*/ 	.word	0x00036438
        /*0264*/ 	.short	0x010a
        /*0266*/ 	.byte	0x3f
	.zero		1


	//   ....[21]....
        /*0268*/ 	.word	0x0000b680
        /*026c*/ 	.word	0x00000008
        /*0270*/ 	.word	0x00036428
        /*0274*/ 	.short	0x010a
        /*0276*/ 	.byte	0x3f
	.zero		1


	//   ....[22]....
        /*0278*/ 	.word	0x0000b9c0
        /*027c*/ 	.word	0x00000008
        /*0280*/ 	.word	0x00036438
        /*0284*/ 	.short	0x010a
        /*0286*/ 	.byte	0x3f
	.zero		1


	//   ....[23]....
        /*0288*/ 	.word	0x0000be20
        /*028c*/ 	.word	0x00000009
        /*0290*/ 	.word	0x00000000
        /*0294*/ 	.short	0x010a
        /*0296*/ 	.byte	0x3f
	.zero		1


	//   ....[24]....
        /*0298*/ 	.word	0x0000bea0
        /*029c*/ 	.word	0x00000003
        /*02a0*/ 	.word	0x00000000
        /*02a4*/ 	.short	0x010a
        /*02a6*/ 	.byte	0x3f
	.zero		1


	//   ....[25]....
        /*02a8*/ 	.word	0x0000bef0
        /*02ac*/ 	.word	0x00000004
        /*02b0*/ 	.word	0x00036438
        /*02b4*/ 	.short	0x010a
        /*02b6*/ 	.byte	0x3f
	.zero		1


	//   ....[26]....
        /*02b8*/ 	.word	0x0000bfc0
        /*02bc*/ 	.word	0x0000009a
        /*02c0*/ 	.word	0x00036400
        /*02c4*/ 	.short	0x010a
        /*02c6*/ 	.byte	0x3f
	.zero		1


	//   ....[27]....
        /*02c8*/ 	.word	0x0000c010
        /*02cc*/ 	.word	0x00000003
        /*02d0*/ 	.word	0x00036410
        /*02d4*/ 	.short	0x010a
        /*02d6*/ 	.byte	0x3f
	.zero		1


	//   ....[28]....
        /*02d8*/ 	.word	0x0000c060
        /*02dc*/ 	.word	0x0000009a
        /*02e0*/ 	.word	0x00036430
        /*02e4*/ 	.short	0x010a
        /*02e6*/ 	.byte	0x3f
	.zero		1


	//   ....[29]....
        /*02e8*/ 	.word	0x0000c200
        /*02ec*/ 	.word	0x00000008
        /*02f0*/ 	.word	0x00036420
        /*02f4*/ 	.short	0x010a
        /*02f6*/ 	.byte	0x3f
	.zero		1


	//   ....[30]....
        /*02f8*/ 	.word	0x0000c250
        /*02fc*/ 	.word	0x00000008
        /*0300*/ 	.word	0x00036438
        /*0304*/ 	.short	0x010a
        /*0306*/ 	.byte	0x3f
	.zero		1


	//   ....[31]....
        /*0308*/ 	.word	0x0000c2a0
        /*030c*/ 	.word	0x00000008
        /*0310*/ 	.word	0x00036428
        /*0314*/ 	.short	0x010a
        /*0316*/ 	.byte	0x3f
	.zero		1


	//   ....[32]....
        /*0318*/ 	.word	0x0000c300
        /*031c*/ 	.word	0x00000008
        /*0320*/ 	.word	0x00036438
        /*0324*/ 	.short	0x010a
        /*0326*/ 	.byte	0x3f
	.zero		1


	//   ....[33]....
        /*0328*/ 	.word	0x0000c380
        /*032c*/ 	.word	0x00000008
        /*0330*/ 	.word	0x00036420
        /*0334*/ 	.short	0x010a
        /*0336*/ 	.byte	0x3f
	.zero		1


	//   ....[34]....
        /*0338*/ 	.word	0x0000c3d0
        /*033c*/ 	.word	0x00000008
        /*0340*/ 	.word	0x00036438
        /*0344*/ 	.short	0x010a
        /*0346*/ 	.byte	0x3f
	.zero		1


	//   ....[35]....
        /*0348*/ 	.word	0x0000c420
        /*034c*/ 	.word	0x00000008
        /*0350*/ 	.word	0x00036428
        /*0354*/ 	.short	0x010a
        /*0356*/ 	.byte	0x3f
	.zero		1


	//   ....[36]....
        /*0358*/ 	.word	0x0000c470
        /*035c*/ 	.word	0x00000008
        /*0360*/ 	.word	0x00036438
        /*0364*/ 	.short	0x010a
        /*0366*/ 	.byte	0x3f
	.zero		1


	//   ....[37]....
        /*0368*/ 	.word	0x0000c540
        /*036c*/ 	.word	0x00000009
        /*0370*/ 	.word	0x00000000
        /*0374*/ 	.short	0x010a
        /*0376*/ 	.byte	0x3f
	.zero		1


	//   ....[38]....
        /*0378*/ 	.word	0x0000c590
        /*037c*/ 	.word	0x00000003
        /*0380*/ 	.word	0x00000000
        /*0384*/ 	.short	0x010a
        /*0386*/ 	.byte	0x3f
	.zero		1


	//----- nvinfo : EIATTR_NUM_MBARRIERS
	.align		4
.L_538:
        /*0388*/ 	.byte	0x03, 0x38
        /*038a*/ 	.short	0x0007


	//----- nvinfo : EIATTR_EXIT_INSTR_OFFSETS
	.align		4
        /*038c*/ 	.byte	0x04, 0x1c
        /*038e*/ 	.short	(.L_540 - .L_539)


	//   ....[0]....
.L_539:
        /*0390*/ 	.word	0x0000bf40


	//----- nvinfo : EIATTR_MAX_THREADS
	.align		4
.L_540:
        /*0394*/ 	.byte	0x04, 0x05
        /*0396*/ 	.short	(.L_542 - .L_541)
.L_541:
        /*0398*/ 	.word	0x00000200
        /*039c*/ 	.word	0x00000001
        /*03a0*/ 	.word	0x00000001


	//----- nvinfo : EIATTR_CRS_STACK_SIZE
	.align		4
.L_542:
        /*03a4*/ 	.byte	0x04, 0x1e
        /*03a6*/ 	.short	(.L_544 - .L_543)
.L_543:
        /*03a8*/ 	.word	0x00000000


	//----- nvinfo : EIATTR_CBANK_PARAM_SIZE
	.align		4
.L_544:
        /*03ac*/ 	.byte	0x03, 0x19
        /*03ae*/ 	.short	0x06f0


	//----- nvinfo : EIATTR_PARAM_CBANK
	.align		4
        /*03b0*/ 	.byte	0x04, 0x0a
        /*03b2*/ 	.short	(.L_546 - .L_545)
	.align		4
.L_545:
        /*03b4*/ 	.word	index@(.nv.constant0._ZN7cutlass13device_kernelIN5flash11enable_sm90INS1_16FlashAttnBwdSm90INS1_25CollectiveMainloopBwdSm90ILi2ELi1ELi1EN4cute5tupleIJNS5_1CILi1EEES8_S8_EEENS6_IJNS7_ILi64EEENS7_ILi96EEENS7_ILi192EEEEEENS_6half_tEfNS_4arch4Sm90ELb0ELb1ELb0ELb1ELb1ELb0ELb1ELb0ELi3ELi1ELi1ELi1ELb0EEENS1_21CollectiveEpilogueBwdISD_SE_SG_Li384ELb1ELb1ELi3EEENS1_19SingleTileSchedulerILb1ELb0ELb0ELi96EEEEEEEEEvNT_6ParamsE)
        /*03b8*/ 	.short	0x0210
        /*03ba*/ 	.short	0x06f0


	//----- nvinfo : EIATTR_SW_WAR
	.align		4
.L_546:
        /*03bc*/ 	.byte	0x04, 0x36
        /*03be*/ 	.short	(.L_548 - .L_547)
.L_547:
        /*03c0*/ 	.word	0x00000008
.L_548:


//--------------------- .nv.info._ZN7cutlass13device_kernelIN5flash11enable_sm90INS1_16FlashAttnBwdSm90INS1_25CollectiveMainloopBwdSm90ILi2ELi1ELi1EN4cute5tupleIJNS5_1CILi1EEES8_S8_EEENS6_IJNS7_ILi64EEENS7_ILi96EEENS7_ILi192EEEEEENS_6half_tEfNS_4arch4Sm90ELb0ELb1ELb0ELb1ELb0ELb0ELb1ELb0ELi3ELi1ELi1ELi1ELb0EEENS1_24CollectiveEpilogueBwdGQAISD_fSG_Li384ELb1ELb0EEENS1_19SingleTileSchedulerILb1ELb0ELb0ELi96EEEEEEEEEvNT_6ParamsE --------------------------
	.section	.nv.info._ZN7cutlass13device_kernelIN5flash11enable_sm90INS1_16FlashAttnBwdSm90INS1_25CollectiveMainloopBwdSm90ILi2ELi1ELi1EN4cute5tupleIJNS5_1CILi1EEES8_S8_EEENS6_IJNS7_ILi64EEENS7_ILi96EEENS7_ILi192EEEEEENS_6half_tEfNS_4arch4Sm90ELb0ELb1ELb0ELb1ELb0ELb0ELb1ELb0ELi3ELi1ELi1ELi1ELb0EEENS1_24CollectiveEpilogueBwdGQAISD_fSG_Li384ELb1ELb0EEENS1_19SingleTileSchedulerILb1ELb0ELb0ELi96EEEEEEEEEvNT_6ParamsE,"",@"SHT_CUDA_INFO"
	.sectionflags	@""
	.align	4


	//----- nvinfo : EIATTR_CUDA_API_VERSION
	.align		4
        /*0000*/ 	.byte	0x04, 0x37
        /*0002*/ 	.short	(.L_550 - .L_549)
.L_549:
        /*0004*/ 	.word	0x00000082


	//----- nvinfo : EIATTR_KPARAM_INFO
	.align		4
.L_550:
        /*0008*/ 	.byte	0x04, 0x17
        /*000a*/ 	.short	(.L_552 - .L_551)
.L_551:
        /*000c*/ 	.word	0x00000000
        /*0010*/ 	.short	0x0000
        /*0012*/ 	.short	0x0070
        /*0014*/ 	.byte	0x00, 0xf0, 0x01, 0x1a


	//----- nvinfo : EIATTR_SPARSE_MMA_MASK
	.align		4
.L_552:
        /*0018*/ 	.byte	0x03, 0x50
        /*001a*/ 	.short	0x0000


	//----- nvinfo : EIATTR_MAXREG_COUNT
	.align		4
        /*001c*/ 	.byte	0x03, 0x1b
        /*001e*/ 	.short	0x0080


	//----- nvinfo : EIATTR_NUM_BARRIERS
	.align		4
        /*0020*/ 	.byte	0x02, 0x4c
        /*0022*/ 	.byte	0x10
	.zero		1


	//----- nvinfo : EIATTR_EXTERNS
	.align		4
        /*0024*/ 	.byte	0x04, 0x0f
        /*0026*/ 	.short	(.L_554 - .L_553)


	//   ....[0]....
	.align		4
.L_553:
        /*0028*/ 	.word	index@(__assertfail)


	//----- nvinfo : EIATTR_MERCURY_ISA_VERSION
	.align		4
.L_554:
        /*002c*/ 	.byte	0x03, 0x5f
        /*002e*/ 	.short	0x0101


	//----- nvinfo : EIATTR_INT_WARP_WIDE_INSTR_OFFSETS
	.align		4
        /*0030*/ 	.byte	0x04, 0x31
        /*0032*/ 	.short	(.L_556 - .L_555)


	//   ....[0]....
.L_555:
        /*0034*/ 	.word	0x00000180


	//   ....[1]....
        /*0038*/ 	.word	0x000001b0


	//----- nvinfo : EIATTR_COOP_GROUP_MASK_REGIDS
	.align		4
.L_556:
        /*003c*/ 	.byte	0x04, 0x29
        /*003e*/ 	.short	(.L_558 - .L_557)


	//   ....[0]....
.L_557:
        /*0040*/ 	.word	0xffffffff


	//   ....[1]....
        /*0044*/ 	.word	0xffffffff


	//   ....[2]....
        /*0048*/ 	.word	0xffffffff


	//   ....[3]....
        /*004c*/ 	.word	0xffffffff


	//   ....[4]....
        /*0050*/ 	.word	0xffffffff


	//   ....[5]....
        /*0054*/ 	.word	0xffffffff


	//   ....[6]....
        /*0058*/ 	.word	0xffffffff


	//   ....[7]....
        /*005c*/ 	.word	0x0500000f


	//----- nvinfo : EIATTR_COOP_GROUP_INSTR_OFFSETS
	.align		4
.L_558:
        /*0060*/ 	.byte	0x04, 0x28
        /*0062*/ 	.short	(.L_560 - .L_559)


	//   ....[0]....
.L_559:
        /*0064*/ 	.word	0x00000060


	//   ....[1]....
        /*0068*/ 	.word	0x00000190


	//   ....[2]....
        /*006c*/ 	.word	0x000001e0


	//   ....[3]....
        /*0070*/ 	.word	0x000003d0


	//   ....[4]....
        /*0074*/ 	.word	0x000005f0


	//   ....[5]....
        /*0078*/ 	.word	0x000013e0


	//   ....[6]....
        /*007c*/ 	.word	0x00004d00


	//   ....[7]....
        /*0080*/ 	.word	0x00009150


	//----- nvinfo : EIATTR_REG_RECONFIG
	.align		4
.L_560:
        /*0084*/ 	.byte	0x01, 0x54
	.zero		2


	//----- nvinfo : EIATTR_SYSCALL_OFFSETS
	.align		4
        /*0088*/ 	.byte	0x04, 0x46
        /*008a*/ 	.short	(.L_562 - .L_561)


	//   ....[0]....
.L_561:
        /*008c*/ 	.word	0x00001040


	//   ....[1]....
        /*0090*/ 	.word	0x00001130


	//   ....[2]....
        /*0094*/ 	.word	0x00001270


	//   ....[3]....
        /*0098*/ 	.word	0x00001360


	//----- nvinfo : EIATTR_MBARRIER_INSTR_OFFSETS
	.align		4
.L_562:
        /*009c*/ 	.byte	0x04, 0x39
        /*009e*/ 	.short	(.L_564 - .L_563)


	//   ....[0]....
.L_563:
        /*00a0*/ 	.word	0x00000280
        /*00a4*/ 	.word	0x000000ff
        /*00a8*/ 	.word	0x00036400
        /*00ac*/ 	.short	0x0100
        /*00ae*/ 	.byte	0x06
	.zero		1


	//   ....[1]....
        /*00b0*/ 	.word	0x00000380
        /*00b4*/ 	.word	0x000000ff
        /*00b8*/ 	.word	0x00036410
        /*00bc*/ 	.short	0x0100
        /*00be*/ 	.byte	0x08
	.zero		1


	//   ....[2]....
        /*00c0*/ 	.word	0x00000390
        /*00c4*/ 	.word	0x000000ff
        /*00c8*/ 	.word	0x00036420
        /*00cc*/ 	.short	0x0100
        /*00ce*/ 	.byte	0x08
	.zero		1


	//   ....[3]....
        /*00d0*/ 	.word	0x000003a0
        /*00d4*/ 	.word	0x000000ff
        /*00d8*/ 	.word	0x00036418
        /*00dc*/ 	.short	0x0100
        /*00de*/ 	.byte	0x08
	.zero		1


	//   ....[4]....
        /*00e0*/ 	.word	0x000003b0
        /*00e4*/ 	.word	0x000000ff
        /*00e8*/ 	.word	0x00036428
        /*00ec*/ 	.short	0x0100
        /*00ee*/ 	.byte	0x08
	.zero		1


	//   ....[5]....
        /*00f0*/ 	.word	0x000004e0
        /*00f4*/ 	.word	0x000000ff
        /*00f8*/ 	.word	0x00036430
        /*00fc*/ 	.short	0x0100
        /*00fe*/ 	.byte	0x08
	.zero		1


	//   ....[6]....
        /*0100*/ 	.word	0x000004f0
        /*0104*/ 	.word	0x000000ff
        /*0108*/ 	.word	0x00036438
        /*010c*/ 	.short	0x0100
        /*010e*/ 	.byte	0x08
	.zero		1


	//   ....[7]....
        /*0110*/ 	.word	0x00001410
        /*0114*/ 	.word	0x000000ff
        /*0118*/ 	.word	0x00036400
        /*011c*/ 	.short	0x010a
        /*011e*/ 	.byte	0x24
	.zero		1


	//   ....[8]....
        /*0120*/ 	.word	0x00001500
        /*0124*/ 	.word	0x000000ff
        /*0128*/ 	.word	0x00036400
        /*012c*/ 	.short	0x010a
        /*012e*/ 	.byte	0x24
	.zero		1


	//   ....[9]....
        /*0130*/ 	.word	0x00001c30
        /*0134*/ 	.word	0x00000003
        /*0138*/ 	.word	0x00036410
        /*013c*/ 	.short	0x010a
        /*013e*/ 	.byte	0x3f
	.zero		1


	//   ....[10]....
        /*0140*/ 	.word	0x00001c70
        /*0144*/ 	.word	0x00000003
        /*0148*/ 	.word	0x00036410
        /*014c*/ 	.short	0x010a
        /*014e*/ 	.byte	0x3f
	.zero		1


	//   ....[11]....
        /*0150*/ 	.word	0x00002310
        /*0154*/ 	.word	0x000000ff
        /*0158*/ 	.word	0x00036430
        /*015c*/ 	.short	0x010a
        /*015e*/ 	.byte	0x24
	.zero		1


	//   ....[12]....
        /*0160*/ 	.word	0x00002350
        /*0164*/ 	.word	0x000000ff
        /*0168*/ 	.word	0x00036430
        /*016c*/ 	.short	0x010a
        /*016e*/ 	.byte	0x24
	.zero		1


	//   ....[13]....
        /*0170*/ 	.word	0x00003d00
        /*0174*/ 	.word	0x000000ff
        /*0178*/ 	.word	0x00000000
        /*017c*/ 	.short	0x0101
        /*017e*/ 	.byte	0x04
	.zero		1


	//   ....[14]....
        /*0180*/ 	.word	0x00004090
        /*0184*/ 	.word	0x00000003
        /*0188*/ 	.word	0x00000000
        /*018c*/ 	.short	0x0101
        /*018e*/ 	.byte	0x3f
	.zero		1


	//   ....[15]....
        /*0190*/ 	.word	0x00007010
        /*0194*/ 	.word	0x00000008
        /*0198*/ 	.word	0x00036420
        /*019c*/ 	.short	0x010a
        /*019e*/ 	.byte	0x3f
	.zero		1


	//   ....[16]....
        /*01a0*/ 	.word	0x00007830
        /*01a4*/ 	.word	0x00000008
        /*01a8*/ 	.word	0x00036438
        /*01ac*/ 	.short	0x010a
        /*01ae*/ 	.byte	0x3f
	.zero		1


	//   ....[17]....
        /*01b0*/ 	.word	0x00007ba0
        /*01b4*/ 	.word	0x00000008
        /*01b8*/ 	.word	0x00036428
        /*01bc*/ 	.short	0x010a
        /*01be*/ 	.byte	0x3f
	.zero		1


	//   ....[18]....
        /*01c0*/ 	.word	0x00007ed0
        /*01c4*/ 	.word	0x00000008
        /*01c8*/ 	.word	0x00036438
        /*01cc*/ 	.short	0x010a
        /*01ce*/ 	.byte	0x3f
	.zero		1


	//   ....[19]....
        /*01d0*/ 	.word	0x000081c0
        /*01d4*/ 	.word	0x00000008
        /*01d8*/ 	.word	0x00036420
        /*01dc*/ 	.short	0x010a
        /*01de*/ 	.byte	0x3f
	.zero		1


	//   ....[20]....
        /*01e0*/ 	.word	0x00008540
        /*01e4*/ 	.word	0x00000008
        /*01e8*/ 	.word	0x00036438
        /*01ec*/ 	.short	0x010a
        /*01ee*/ 	.byte	0x3f
	.zero		1


	//   ....[21]....
        /*01f0*/ 	.word	0x00008840
        /*01f4*/ 	.word	0x00000008
        /*01f8*/ 	.word	0x00036428
        /*01fc*/ 	.short	0x010a
        /*01fe*/ 	.byte	0x3f
	.zero		1


	//   ....[22]....
        /*0200*/ 	.word	0x00008b80
        /*0204*/ 	.word	0x00000008
        /*0208*/ 	.word	0x00036438
        /*020c*/ 	.short	0x010a
        /*020e*/ 	.byte	0x3f
	.zero		1


	//   ....[23]....
        /*0210*/ 	.word	0x00008fe0
        /*0214*/ 	.word	0x00000009
        /*0218*/ 	.word	0x00000000
        /*021c*/ 	.short	0x010a
        /*021e*/ 	.byte	0x3f
	.zero		1


	//   ....[24]....
        /*0220*/ 	.word	0x00009060
        /*0224*/ 	.word	0x00000003
        /*0228*/ 	.word	0x00000000
        /*022c*/ 	.short	0x010a
        /*022e*/ 	.byte	0x3f
	.zero		1


	//   ....[25]....
        /*0230*/ 	.word	0x000090b0
        /*0234*/ 	.word	0x00000004
        /*0238*/ 	.word	0x00036438
        /*023c*/ 	.short	0x010a
        /*023e*/ 	.byte	0x3f
	.zero		1


	//   ....[26]....
        /*0240*/ 	.word	0x00009180
        /*0244*/ 	.word	0x0000009a
        /*0248*/ 	.word	0x00036400
        /*024c*/ 	.short	0x010a
        /*024e*/ 	.byte	0x3f
	.zero		1


	//   ....[27]....
        /*0250*/ 	.word	0x000091d0
        /*0254*/ 	.word	0x00000003
        /*0258*/ 	.word	0x00036410
        /*025c*/ 	.short	0x010a
        /*025e*/ 	.byte	0x3f
	.zero		1


	//   ....[28]....
        /*0260*/ 	.word	0x00009220
        /*0264*/ 	.word	0x0000009a
        /*0268*/ 	.word	0x00036430
        /*026c*/ 	.short	0x010a
        /*026e*/ 	.byte	0x3f
	.zero		1


	//   ....[29]....
        /*0270*/ 	.word	0x00009270
        /*0274*/ 	.word	0x00000008
        /*0278*/ 	.word	0x00036420
        /*027c*/ 	.short	0x010a
        /*027e*/ 	.byte	0x3f
	.zero		1


	//   ....[30]....
        /*0280*/ 	.word	0x000092c0
        /*0284*/ 	.word	0x00000008
        /*0288*/ 	.word	0x00036438
        /*028c*/ 	.short	0x010a
        /*028e*/ 	.byte	0x3f
	.zero		1


	//   ....[31]....
        /*0290*/ 	.word	0x00009310
        /*0294*/ 	.word	0x00000008
        /*0298*/ 	.word	0x00036428
        /*029c*/ 	.short	0x010a
        /*029e*/ 	.byte	0x3f
	.zero		1


	//   ....[32]....
        /*02a0*/ 	.word	0x00009370
        /*02a4*/ 	.word	0x00000008
        /*02a8*/ 	.word	0x00036438
        /*02ac*/ 	.short	0x010a
        /*02ae*/ 	.byte	0x3f
	.zero		1


	//   ....[33]....
        /*02b0*/ 	.word	0x000093f0
        /*02b4*/ 	.word	0x00000008
        /*02b8*/ 	.word	0x00036420
        /*02bc*/ 	.short	0x010a
        /*02be*/ 	.byte	0x3f
	.zero		1


	//   ....[34]....
        /*02c0*/ 	.word	0x00009440
        /*02c4*/ 	.word	0x00000008
        /*02c8*/ 	.word	0x00036438
        /*02cc*/ 	.short	0x010a
        /*02ce*/ 	.byte	0x3f
	.zero		1


	//   ....[35]....
        /*02d0*/ 	.word	0x00009490
        /*02d4*/ 	.word	0x00000008
        /*02d8*/ 	.word	0x00036428
        /*02dc*/ 	.short	0x010a
        /*02de*/ 	.byte	0x3f
	.zero		1


	//   ....[36]....
        /*02e0*/ 	.word	0x000094e0
        /*02e4*/ 	.word	0x00000008
        /*02e8*/ 	.word	0x00036438
        /*02ec*/ 	.short	0x010a
        /*02ee*/ 	.byte	0x3f
	.zero		1


	//   ....[37]....
        /*02f0*/ 	.word	0x000095b0
        /*02f4*/ 	.word	0x00000009
        /*02f8*/ 	.word	0x00000000
        /*02fc*/ 	.short	0x010a
        /*02fe*/ 	.byte	0x3f
	.zero		1


	//   ....[38]....
        /*0300*/ 	.word	0x00009600
        /*0304*/ 	.word	0x00000003
        /*0308*/ 	.word	0x00000000
        /*030c*/ 	.short	0x010a
        /*030e*/ 	.byte	0x3f
	.zero		1


	//----- nvinfo : EIATTR_NUM_MBARRIERS
	.align		4
.L_564:
        /*0310*/ 	.byte	0x03, 0x38
        /*0312*/ 	.short	0x0007


	//----- nvinfo : EIATTR_EXIT_INSTR_OFFSETS
	.align		4
        /*0314*/ 	.byte	0x04, 0x1c
        /*0316*/ 	.short	(.L_566 - .L_565)


	//   ....[0]....
.L_565:
        /*0318*/ 	.word	0x00009100


	//----- nvinfo : EIATTR_MAX_THREADS
	.align		4
.L_566:
        /*031c*/ 	.byte	0x04, 0x05
        /*031e*/ 	.short	(.L_568 - .L_567)
.L_567:
        /*0320*/ 	.word	0x00000200
        /*0324*/ 	.word	0x00000001
        /*0328*/ 	.word	0x00000001


	//----- nvinfo : EIATTR_CRS_STACK_SIZE
	.align		4
.L_568:
        /*032c*/ 	.byte	0x04, 0x1e
        /*032e*/ 	.short	(.L_570 - .L_569)
.L_569:
        /*0330*/ 	.word	0x00000000


	//----- nvinfo : EIATTR_CBANK_PARAM_SIZE
	.align		4
.L_570:
        /*0334*/ 	.byte	0x03, 0x19
        /*0336*/ 	.short	0x06f0


	//----- nvinfo : EIATTR_PARAM_CBANK
	.align		4
        /*0338*/ 	.byte	0x04, 0x0a
        /*033a*/ 	.short	(.L_572 - .L_571)
	.align		4
.L_571:
        /*033c*/ 	.word	index@(.nv.constant0._ZN7cutlass13device_kernelIN5flash11enable_sm90INS1_16FlashAttnBwdSm90INS1_25CollectiveMainloopBwdSm90ILi2ELi1ELi1EN4cute5tupleIJNS5_1CILi1EEES8_S8_EEENS6_IJNS7_ILi64EEENS7_ILi96EEENS7_ILi192EEEEEENS_6half_tEfNS_4arch4Sm90ELb0ELb1ELb0ELb1ELb0ELb0ELb1ELb0ELi3ELi1ELi1ELi1ELb0EEENS1_24CollectiveEpilogueBwdGQAISD_fSG_Li384ELb1ELb0EEENS1_19SingleTileSchedulerILb1ELb0ELb0ELi96EEEEEEEEEvNT_6ParamsE)
        /*0340*/ 	.short	0x0210
        /*0342*/ 	.short	0x06f0


	//----- nvinfo : EIATTR_SW_WAR
	.align		4
.L_572:
        /*0344*/ 	.byte	0x04, 0x36
        /*0346*/ 	.short	(.L_574 - .L_573)
.L_573:
        /*0348*/ 	.word	0x00000008
.L_574:


//--------------------- .nv.info._ZN7cutlass13device_kernelIN5flash11enable_sm90INS1_16FlashAttnBwdSm90INS1_25CollectiveMainloopBwdSm90ILi2ELi1ELi1EN4cute5tupleIJNS5_1CILi1EEES8_S8_EEENS6_IJNS7_ILi64EEENS7_ILi96EEENS7_ILi192EEEEEENS_6half_tEfNS_4arch4Sm90ELb0ELb1ELb0ELb1ELb1ELb0ELb1ELb0ELi3ELi1ELi1ELi1ELb0EEENS1_24CollectiveEpilogueBwdGQAISD_fSG_Li384ELb1ELb1EEENS1_19SingleTileSchedulerILb1ELb0ELb0ELi96EEEEEEEEEvNT_6ParamsE --------------------------
	.section	.nv.info._ZN7cutlass13device_kernelIN5flash11enable_sm90INS1_16FlashAttnBwdSm90INS1_25CollectiveMainloopBwdSm90ILi2ELi1ELi1EN4cute5tupleIJNS5_1CILi1EEES8_S8_EEENS6_IJNS7_ILi64EEENS7_ILi96EEENS7_ILi192EEEEEENS_6half_tEfNS_4arch4Sm90ELb0ELb1ELb0ELb1ELb1ELb0ELb1ELb0ELi3ELi1ELi1ELi1ELb0EEENS1_24CollectiveEpilogueBwdGQAISD_fSG_Li384ELb1ELb1EEENS1_19SingleTileSchedulerILb1ELb0ELb0ELi96EEEEEEEEEvNT_6ParamsE,"",@"SHT_CUDA_INFO"
	.sectionflags	@""
	.align	4


	//----- nvinfo : EIATTR_CUDA_API_VERSION
	.align		4
        /*0000*/ 	.byte	0x04, 0x37
        /*0002*/ 	.short	(.L_576 - .L_575)
.L_575:
        /*0004*/ 	.word	0x00000082


	//----- nvinfo : EIATTR_KPARAM_INFO
	.align		4
.L_576:
        /*0008*/ 	.byte	0x04, 0x17
        /*000a*/ 	.short	(.L_578 - .L_577)
.L_577:
        /*000c*/ 	.word	0x00000000
        /*0010*/ 	.short	0x0000
        /*0012*/ 	.short	0x0070
        /*0014*/ 	.byte	0x00, 0xf0, 0x01, 0x1a


	//----- nvinfo : EIATTR_SPARSE_MMA_MASK
	.align		4
.L_578:
        /*0018*/ 	.byte	0x03, 0x50
        /*001a*/ 	.short	0x0000


	//----- nvinfo : EIATTR_MAXREG_COUNT
	.align		4
        /*001c*/ 	.byte	0x03, 0x1b
        /*001e*/ 	.short	0x0080


	//----- nvinfo : EIATTR_NUM_BARRIERS
	.align		4
        /*0020*/ 	.byte	0x02, 0x4c
        /*0022*/ 	.byte	0x10
	.zero		1


	//----- nvinfo : EIATTR_EXTERNS
	.align		4
        /*0024*/ 	.byte	0x04, 0x0f
        /*0026*/ 	.short	(.L_580 - .L_579)


	//   ....[0]....
	.align		4
.L_579:
        /*0028*/ 	.word	index@(__assertfail)


	//----- nvinfo : EIATTR_MERCURY_ISA_VERSION
	.align		4
.L_580:
        /*002c*/ 	.byte	0x03, 0x5f
        /*002e*/ 	.short	0x0101


	//----- nvinfo : EIATTR_INT_WARP_WIDE_INSTR_OFFSETS
	.align		4
        /*0030*/ 	.byte	0x04, 0x31
        /*0032*/ 	.short	(.L_582 - .L_581)


	//   ....[0]....
.L_581:
        /*0034*/ 	.word	0x00000180


	//   ....[1]....
        /*0038*/ 	.word	0x000001b0


	//   ....[2]....
        /*003c*/ 	.word	0x00006210


	//   ....[3]....
        /*0040*/ 	.word	0x00006990


	//   ....[4]....
        /*0044*/ 	.word	0x00006f80


	//   ....[5]....
        /*0048*/ 	.word	0x00007250


	//   ....[6]....
        /*004c*/ 	.word	0x000074b0


	//   ....[7]....
        /*0050*/ 	.word	0x00007640


	//----- nvinfo : EIATTR_COOP_GROUP_MASK_REGIDS
	.align		4
.L_582:
        /*0054*/ 	.byte	0x04, 0x29
        /*0056*/ 	.short	(.L_584 - .L_583)


	//   ....[0]....
.L_583:
        /*0058*/ 	.word	0xffffffff


	//   ....[1]....
        /*005c*/ 	.word	0xffffffff


	//   ....[2]....
        /*0060*/ 	.word	0xffffffff


	//   ....[3]....
        /*0064*/ 	.word	0xffffffff


	//   ....[4]....
        /*0068*/ 	.word	0xffffffff


	//   ....[5]....
        /*006c*/ 	.word	0xffffffff


	//   ....[6]....
        /*0070*/ 	.word	0xffffffff


	//   ....[7]....
        /*0074*/ 	.word	0xffffffff


	//   ....[8]....
        /*0078*/ 	.word	0xffffffff


	//   ....[9]....
        /*007c*/ 	.word	0xffffffff


	//   ....[10]....
        /*0080*/ 	.word	0xffffffff


	//   ....[11]....
        /*0084*/ 	.word	0xffffffff


	//   ....[12]....
        /*0088*/ 	.word	0xffffffff


	//   ....[13]....
        /*008c*/ 	.word	0xffffffff


	//   ....[14]....
        /*0090*/ 	.word	0xffffffff


	//   ....[15]....
        /*0094*/ 	.word	0xffffffff


	//   ....[16]....
        /*0098*/ 	.word	0xffffffff


	//   ....[17]....
        /*009c*/ 	.word	0xffffffff


	//   ....[18]....
        /*00a0*/ 	.word	0xffffffff


	//   ....[19]....
        /*00a4*/ 	.word	0xffffffff


	//   ....[20]....
        /*00a8*/ 	.word	0x0500000f


	//   ....[21]....
        /*00ac*/ 	.word	0x0500000f


	//   ....[22]....
        /*00b0*/ 	.word	0x0500000f


	//   ....[23]....
        /*00b4*/ 	.word	0x0500000f


	//   ....[24]....
        /*00b8*/ 	.word	0x0500000f


	//   ....[25]....
        /*00bc*/ 	.word	0x0500000f


	//----- nvinfo : EIATTR_COOP_GROUP_INSTR_OFFSETS
	.align		4
.L_584:
        /*00c0*/ 	.byte	0x04, 0x28
        /*00c2*/ 	.short	(.L_586 - .L_585)


	//   ....[0]....
.L_585:
        /*00c4*/ 	.word	0x00000060


	//   ....[1]....
        /*00c8*/ 	.word	0x00000190


	//   ....[2]....
        /*00cc*/ 	.word	0x000001e0


	//   ....[3]....
        /*00d0*/ 	.word	0x000003d0


	//   ....[4]....
        /*00d4*/ 	.word	0x000005f0


	//   ....[5]....
        /*00d8*/ 	.word	0x000013e0


	//   ....[6]....
        /*00dc*/ 	.word	0x00004ad0


	//   ....[7]....
        /*00e0*/ 	.word	0x00004c60


	//   ....[8]....
        /*00e4*/ 	.word	0x00004ef0


	//   ....[9]....
        /*00e8*/ 	.word	0x00005080


	//   ....[10]....
        /*00ec*/ 	.word	0x00005190


	//   ....[11]....
        /*00f0*/ 	.word	0x00005c80


	//   ....[12]....
        /*00f4*/ 	.word	0x00006140


	//   ....[13]....
        /*00f8*/ 	.word	0x000064d0


	//   ....[14]....
        /*00fc*/ 	.word	0x000068c0


	//   ....[15]....
        /*0100*/ 	.word	0x00006b00


	//   ....[16]....
        /*0104*/ 	.word	0x00006eb0


	//   ....[17]....
        /*0108*/ 	.word	0x00007190


	//   ....[18]....
        /*010c*/ 	.word	0x000073b0


	//   ....[19]....
        /*0110*/ 	.word	0x00007540


	//   ....[20]....
        /*0114*/ 	.word	0x0000a450


	//   ....[21]....
        /*0118*/ 	.word	0x0000a5a0


	//   ....[22]....
        /*011c*/ 	.word	0x0000a610


	//   ....[23]....
        /*0120*/ 	.word	0x0000a680


	//   ....[24]....
        /*0124*/ 	.word	0x0000a6f0


	//   ....[25]....
        /*0128*/ 	.word	0x0000a760


	//----- nvinfo : EIATTR_REG_RECONFIG
	.align		4
.L_586:
        /*012c*/ 	.byte	0x01, 0x54
	.zero		2


	//----- nvinfo : EIATTR_SYSCALL_OFFSETS
	.align		4
        /*0130*/ 	.byte	0x04, 0x46
        /*0132*/ 	.short	(.L_588 - .L_587)


	//   ....[0]....
.L_587:
        /*0134*/ 	.word	0x00001040


	//   ....[1]....
        /*0138*/ 	.word	0x00001130


	//   ....[2]....
        /*013c*/ 	.word	0x00001270


	//   ....[3]....
        /*0140*/ 	.word	0x00001360


	//----- nvinfo : EIATTR_MBARRIER_INSTR_OFFSETS
	.align		4
.L_588:
        /*0144*/ 	.byte	0x04, 0x39
        /*0146*/ 	.short	(.L_590 - .L_589)


	//   ....[0]....
.L_589:
        /*0148*/ 	.word	0x00000280
        /*014c*/ 	.word	0x000000ff
        /*0150*/ 	.word	0x00036400
        /*0154*/ 	.short	0x0100
        /*0156*/ 	.byte	0x06
	.zero		1


	//   ....[1]....
        /*0158*/ 	.word	0x00000380
        /*015c*/ 	.word	0x000000ff
        /*0160*/ 	.word	0x00036410
        /*0164*/ 	.short	0x0100
        /*0166*/ 	.byte	0x08
	.zero		1


	//   ....[2]....
        /*0168*/ 	.word	0x00000390
        /*016c*/ 	.word	0x000000ff
        /*0170*/ 	.word	0x00036420
        /*0174*/ 	.short	0x0100
        /*0176*/ 	.byte	0x08
	.zero		1


	//   ....[3]....
        /*0178*/ 	.word	0x000003a0
        /*017c*/ 	.word	0x000000ff
        /*0180*/ 	.word	0x00036418
        /*0184*/ 	.short	0x0100
        /*0186*/ 	.byte	0x08
	.zero		1


	//   ....[4]....
        /*0188*/ 	.word	0x000003b0
        /*018c*/ 	.word	0x000000ff
        /*0190*/ 	.word	0x00036428
        /*0194*/ 	.short	0x0100
        /*0196*/ 	.byte	0x08
	.zero		1


	//   ....[5]....
        /*0198*/ 	.word	0x000004e0
        /*019c*/ 	.word	0x000000ff
        /*01a0*/ 	.word	0x00036430
        /*01a4*/ 	.short	0x0100
        /*01a6*/ 	.byte	0x08
	.zero		1


	//   ....[6]....
        /*01a8*/ 	.word	0x000004f0
        /*01ac*/ 	.word	0x000000ff
        /*01b0*/ 	.word	0x00036438
        /*01b4*/ 	.short	0x0100
        /*01b6*/ 	.byte	0x08
	.zero		1


	//   ....[7]....
        /*01b8*/ 	.word	0x00001410
        /*01bc*/ 	.word	0x000000ff
        /*01c0*/ 	.word	0x00036400
        /*01c4*/ 	.short	0x010a
        /*01c6*/ 	.byte	0x24
	.zero		1


	//   ....[8]....
        /*01c8*/ 	.word	0x00001500
        /*01cc*/ 	.word	0x000000ff
        /*01d0*/ 	.word	0x00036400
        /*01d4*/ 	.short	0x010a
        /*01d6*/ 	.byte	0x24
	.zero		1


	//   ....[9]....
        /*01d8*/ 	.word	0x00001c30
        /*01dc*/ 	.word	0x00000003
        /*01e0*/ 	.word	0x00036410
        /*01e4*/ 	.short	0x010a
        /*01e6*/ 	.byte	0x3f
	.zero		1


	//   ....[10]....
        /*01e8*/ 	.word	0x00001c70
        /*01ec*/ 	.word	0x00000003
        /*01f0*/ 	.word	0x00036410
        /*01f4*/ 	.short	0x010a
        /*01f6*/ 	.byte	0x3f
	.zero		1


	//   ....[11]....
        /*01f8*/ 	.word	0x00002310
        /*01fc*/ 	.word	0x000000ff
        /*0200*/ 	.word	0x00036430
        /*0204*/ 	.short	0x010a
        /*0206*/ 	.byte	0x24
	.zero		1


	//   ....[12]....
        /*0208*/ 	.word	0x00002350
        /*020c*/ 	.word	0x000000ff
        /*0210*/ 	.word	0x00036430
        /*0214*/ 	.short	0x010a
        /*0216*/ 	.byte	0x24
	.zero		1


	//   ....[13]....
        /*0218*/ 	.word	0x00003d00
        /*021c*/ 	.word	0x000000ff
        /*0220*/ 	.word	0x00000000
        /*0224*/ 	.short	0x0101
        /*0226*/ 	.byte	0x04
	.zero		1


	//   ....[14]....
        /*0228*/ 	.word	0x00004090
        /*022c*/ 	.word	0x00000003
        /*0230*/ 	.word	0x00000000
        /*0234*/ 	.short	0x0101
        /*0236*/ 	.byte	0x3f
	.zero		1


	//   ....[15]....
        /*0238*/ 	.word	0x00008310
        /*023c*/ 	.word	0x00000008
        /*0240*/ 	.word	0x00036420
        /*0244*/ 	.short	0x010a
        /*0246*/ 	.byte	0x3f
	.zero		1


	//   ....[16]....
        /*0248*/ 	.word	0x00008b30
        /*024c*/ 	.word	0x00000008
        /*0250*/ 	.word	0x00036438
        /*0254*/ 	.short	0x010a
        /*0256*/ 	.byte	0x3f
	.zero		1


	//   ....[17]....
        /*0258*/ 	.word	0x00008ea0
        /*025c*/ 	.word	0x00000008
        /*0260*/ 	.word	0x00036428
        /*0264*/ 	.short	0x010a
        /*0266*/ 	.byte	0x3f
	.zero		1


	//   ....[18]....
        /*0268*/ 	.word	0x000091d0
        /*026c*/ 	.word	0x00000008
        /*0270*/ 	.word	0x00036438
        /*0274*/ 	.short	0x010a
        /*0276*/ 	.byte	0x3f
	.zero		1


	//   ....[19]....
        /*0278*/ 	.word	0x000094c0
        /*027c*/ 	.word	0x00000008
        /*0280*/ 	.word	0x00036420
        /*0284*/ 	.short	0x010a
        /*0286*/ 	.byte	0x3f
	.zero		1


	//   ....[20]....
        /*0288*/ 	.word	0x00009840
        /*028c*/ 	.word	0x00000008
        /*0290*/ 	.word	0x00036438
        /*0294*/ 	.short	0x010a
        /*0296*/ 	.byte	0x3f
	.zero		1


	//   ....[21]....
        /*0298*/ 	.word	0x00009b40
        /*029c*/ 	.word	0x00000008
        /*02a0*/ 	.word	0x00036428
        /*02a4*/ 	.short	0x010a
        /*02a6*/ 	.byte	0x3f
	.zero		1


	//   ....[22]....
        /*02a8*/ 	.word	0x00009e80
        /*02ac*/ 	.word	0x00000008
        /*02b0*/ 	.word	0x00036438
        /*02b4*/ 	.short	0x010a
        /*02b6*/ 	.byte	0x3f
	.zero		1


	//   ....[23]....
        /*02b8*/ 	.word	0x0000a2e0
        /*02bc*/ 	.word	0x00000009
        /*02c0*/ 	.word	0x00000000
        /*02c4*/ 	.short	0x010a
        /*02c6*/ 	.byte	0x3f
	.zero		1


	//   ....[24]....
        /*02c8*/ 	.word	0x0000a360
        /*02cc*/ 	.word	0x00000003
        /*02d0*/ 	.word	0x00000000
        /*02d4*/ 	.short	0x010a
        /*02d6*/ 	.byte	0x3f
	.zero		1


	//   ....[25]....
        /*02d8*/ 	.word	0x0000a3b0
        /*02dc*/ 	.word	0x00000004
        /*02e0*/ 	.word	0x00036438
        /*02e4*/ 	.short	0x010a
        /*02e6*/ 	.byte	0x3f
	.zero		1


	//   ....[26]....
        /*02e8*/ 	.word	0x0000a480
        /*02ec*/ 	.word	0x0000009a
        /*02f0*/ 	.word	0x00036400
        /*02f4*/ 	.short	0x010a
        /*02f6*/ 	.byte	0x3f
	.zero		1


	//   ....[27]....
        /*02f8*/ 	.word	0x0000a4d0
        /*02fc*/ 	.word	0x00000003
        /*0300*/ 	.word	0x00036410
        /*0304*/ 	.short	0x010a
        /*0306*/ 	.byte	0x3f
	.zero		1


	//   ....[28]....
        /*0308*/ 	.word	0x0000a520
        /*030c*/ 	.word	0x0000009a
        /*0310*/ 	.word	0x00036430
        /*0314*/ 	.short	0x010a
        /*0316*/ 	.byte	0x3f
	.zero		1


	//   ....[29]....
        /*0318*/ 	.word	0x0000a7a0
        /*031c*/ 	.word	0x00000008
        /*0320*/ 	.word	0x00036420
        /*0324*/ 	.short	0x010a
        /*0326*/ 	.byte	0x3f
	.zero		1


	//   ....[30]....
        /*0328*/ 	.word	0x0000a7f0
        /*032c*/ 	.word	0x00000008
        /*0330*/ 	.word	0x00036438
        /*0334*/ 	.short	0x010a
        /*0336*/ 	.byte	0x3f
	.zero		1


	//   ....[31]....
        /*0338*/ 	.word	0x0000a840
        /*033c*/ 	.word	0x00000008
        /*0340*/ 	.word	0x00036428
        /*0344*/ 	.short	0x010a
        /*0346*/ 	.byte	0x3f
	.zero		1


	//   ....[32]....
        /*0348*/ 	.word	0x0000a8a0
        /*034c*/ 	.word	0x00000008
        /*0350*/ 	.word	0x00036438
        /*0354*/ 	.short	0x010a
        /*0356*/ 	.byte	0x3f
	.zero		1


	//   ....[33]....
        /*0358*/ 	.word	0x0000a920
        /*035c*/ 	.word	0x00000008
        /*0360*/ 	.word	0x00036420
        /*0364*/ 	.short	0x010a
        /*0366*/ 	.byte	0x3f
	.zero		1


	//   ....[34]....
        /*0368*/ 	.word	0x0000a970
        /*036c*/ 	.word	0x00000008
        /*0370*/ 	.word	0x00036438
        /*0374*/ 	.short	0x010a
        /*0376*/ 	.byte	0x3f
	.zero		1


	//   ....[35]....
        /*0378*/ 	.word	0x0000a9c0
        /*037c*/ 	.word	0x00000008
        /*0380*/ 	.word	0x00036428
        /*0384*/ 	.short	0x010a
        /*0386*/ 	.byte	0x3f
	.zero		1


	//   ....[36]....
        /*0388*/ 	.word	0x0000aa10
        /*038c*/ 	.word	0x00000008
        /*0390*/ 	.word	0x00036438
        /*0394*/ 	.short	0x010a
        /*0396*/ 	.byte	0x3f
	.zero		1


	//   ....[37]....
        /*0398*/ 	.word	0x0000aae0
        /*039c*/ 	.word	0x00000009
        /*03a0*/ 	.word	0x00000000
        /*03a4*/ 	.short	0x010a
        /*03a6*/ 	.byte	0x3f
	.zero		1


	//   ....[38]....
        /*03a8*/ 	.word	0x0000ab30
        /*03ac*/ 	.word	0x00000003
        /*03b0*/ 	.word	0x00000000
        /*03b4*/ 	.short	0x010a
        /*03b6*/ 	.byte	0x3f
	.zero		1


	//----- nvinfo : EIATTR_NUM_MBARRIERS
	.align		4
.L_590:
        /*03b8*/ 	.byte	0x03, 0x38
        /*03ba*/ 	.short	0x0007


	//----- nvinfo : EIATTR_EXIT_INSTR_OFFSETS
	.align		4
        /*03bc*/ 	.byte	0x04, 0x1c
        /*03be*/ 	.short	(.L_592 - .L_591)


	//   ....[0]....
.L_591:
        /*03c0*/ 	.word	0x0000a400


	//----- nvinfo : EIATTR_MAX_THREADS
	.align		4
.L_592:
        /*03c4*/ 	.byte	0x04, 0x05
        /*03c6*/ 	.short	(.L_594 - .L_593)
.L_593:
        /*03c8*/ 	.word	0x00000200
        /*03cc*/ 	.word	0x00000001
        /*03d0*/ 	.word	0x00000001


	//----- nvinfo : EIATTR_CRS_STACK_SIZE
	.align		4
.L_594:
        /*03d4*/ 	.byte	0x04, 0x1e
        /*03d6*/ 	.short	(.L_596 - .L_595)
.L_595:
        /*03d8*/ 	.word	0x00000000


	//----- nvinfo : EIATTR_CBANK_PARAM_SIZE
	.align		4
.L_596:
        /*03dc*/ 	.byte	0x03, 0x19
        /*03de*/ 	.short	0x06f0


	//----- nvinfo : EIATTR_PARAM_CBANK
	.align		4
        /*03e0*/ 	.byte	0x04, 0x0a
        /*03e2*/ 	.short	(.L_598 - .L_597)
	.align		4
.L_597:
        /*03e4*/ 	.word	index@(.nv.constant0._ZN7cutlass13device_kernelIN5flash11enable_sm90INS1_16FlashAttnBwdSm90INS1_25CollectiveMainloopBwdSm90ILi2ELi1ELi1EN4cute5tupleIJNS5_1CILi1EEES8_S8_EEENS6_IJNS7_ILi64EEENS7_ILi96EEENS7_ILi192EEEEEENS_6half_tEfNS_4arch4Sm90ELb0ELb1ELb0ELb1ELb1ELb0ELb1ELb0ELi3ELi1ELi1ELi1ELb0EEENS1_24CollectiveEpilogueBwdGQAISD_fSG_Li384ELb1ELb1EEENS1_19SingleTileSchedulerILb1ELb0ELb0ELi96EEEEEEEEEvNT_6ParamsE)
        /*03e8*/ 	.short	0x0210
        /*03ea*/ 	.short	0x06f0


	//----- nvinfo : EIATTR_SW_WAR
	.align		4
.L_598:
        /*03ec*/ 	.byte	0x04, 0x36
        /*03ee*/ 	.short	(.L_600 - .L_599)
.L_599:
        /*03f0*/ 	.word	0x00000008
.L_600:


//--------------------- .nv.info._ZN7cutlass13device_kernelIN5flash11enable_sm90INS1_16FlashAttnBwdSm90INS1_25CollectiveMainloopBwdSm90ILi2ELi1ELi1EN4cute5tupleIJNS5_1CILi1EEES8_S8_EEENS6_IJNS7_ILi64EEENS7_ILi96EEENS7_ILi192EEEEEENS_6half_tEfNS_4arch4Sm90ELb1ELb0ELb0ELb0ELb0ELb0ELb1ELb0ELi3ELi1ELi1ELi1ELb0EEENS1_21CollectiveEpilogueBwdISD_SE_SG_Li384ELb0ELb1ELi3EEENS1_25SingleTileBwdLPTSchedulerILb0ELi96ELb0EEEEEEEEEvNT_6ParamsE --------------------------
	.section	.nv.info._ZN7cutlass13device_kernelIN5flash11enable_sm90INS1_16FlashAttnBwdSm90INS1_25CollectiveMainloopBwdSm90ILi2ELi1ELi1EN4cute5tupleIJNS5_1CILi1EEES8_S8_EEENS6_IJNS7_ILi64EEENS7_ILi96EEENS7_ILi192EEEEEENS_6half_tEfNS_4arch4Sm90ELb1ELb0ELb0ELb0ELb0ELb0ELb1ELb0ELi3ELi1ELi1ELi1ELb0EEENS1_21CollectiveEpilogueBwdISD_SE_SG_Li384ELb0ELb1ELi3EEENS1_25SingleTileBwdLPTSchedulerILb0ELi96ELb0EEEEEEEEEvNT_6ParamsE,"",@"SHT_CUDA_INFO"
	.sectionflags	@""
	.align	4


	//----- nvinfo : EIATTR_CUDA_API_VERSION
	.align		4
        /*0000*/ 	.byte	0x04, 0x37
        /*0002*/ 	.short	(.L_602 - .L_601)
.L_601:
        /*0004*/ 	.word	0x00000082


	//----- nvinfo : EIATTR_KPARAM_INFO
	.align		4
.L_602:
        /*0008*/ 	.byte	0x04, 0x17
        /*000a*/ 	.short	(.L_604 - .L_603)
.L_603:
        /*000c*/ 	.word	0x00000000
        /*0010*/ 	.short	0x0000
        /*0012*/ 	.short	0x0070
        /*0014*/ 	.byte	0x00, 0xf0, 0x01, 0x24


	//----- nvinfo : EIATTR_SPARSE_MMA_MASK
	.align		4
.L_604:
        /*0018*/ 	.byte	0x03, 0x50
        /*001a*/ 	.short	0x0000


	//----- nvinfo : EIATTR_MAXREG_COUNT
	.align		4
        /*001c*/ 	.byte	0x03, 0x1b
        /*001e*/ 	.short	0x0080


	//----- nvinfo : EIATTR_NUM_BARRIERS
	.align		4
        /*0020*/ 	.byte	0x02, 0x4c
        /*0022*/ 	.byte	0x10
	.zero		1


	//----- nvinfo : EIATTR_EXTERNS
	.align		4
        /*0024*/ 	.byte	0x04, 0x0f
        /*0026*/ 	.short	(.L_606 - .L_605)


	//   ....[0]....
	.align		4
.L_605:
        /*0028*/ 	.word	index@(__assertfail)


	//----- nvinfo : EIATTR_ANNOTATIONS
	.align		4
.L_606:
        /*002c*/ 	.byte	0x04, 0x55
        /*002e*/ 	.short	(.L_608 - .L_607)


	//   ....[0]....
.L_607:
        /*0030*/ 	.word	0x00000001
        /*0034*/ 	.byte	0x80, 0x05, 0x00, 0x00, 0x01, 0x00, 0x00, 0x00, 0x50, 0x13, 0x00, 0x00, 0x01, 0x00, 0x00, 0x00
        /*0044*/ 	.byte	0xb0, 0x77, 0x00, 0x00, 0x01, 0x00, 0x00, 0x00, 0x20, 0x7a, 0x00, 0x00, 0x01, 0x00, 0x00, 0x00
        /*0054*/ 	.byte	0xf0, 0x7e, 0x00, 0x00, 0x01, 0x00, 0x00, 0x00, 0x70, 0x81, 0x00, 0x00, 0x01, 0x00, 0x00, 0x00
        /*0064*/ 	.byte	0xa0, 0x81, 0x00, 0x00, 0x01, 0x00, 0x00, 0x00, 0xb0, 0x81, 0x00, 0x00, 0x01, 0x00, 0x00, 0x00
        /*0074*/ 	.byte	0x10, 0x82, 0x00, 0x00, 0x01, 0x00, 0x00, 0x00, 0x20, 0x82, 0x00, 0x00, 0x01, 0x00, 0x00, 0x00
        /*0084*/ 	.byte	0xb0, 0x87, 0x00, 0x00, 0x01, 0x00, 0x00, 0x00, 0xd0, 0x87, 0x00, 0x00, 0x01, 0x00, 0x00, 0x00
        /*0094*/ 	.byte	0xc0, 0x8b, 0x00, 0x00, 0x01, 0x00, 0x00, 0x00, 0xe0, 0x91, 0x00, 0x00, 0x01, 0x00, 0x00, 0x00
        /*00a4*/ 	.byte	0x20, 0x96, 0x00, 0x00, 0x01, 0x00, 0x00, 0x00, 0x70, 0x96, 0x00, 0x00


	//----- nvinfo : EIATTR_MERCURY_ISA_VERSION
	.align		4
.L_608:
        /*00b0*/ 	.byte	0x03, 0x5f
        /*00b2*/ 	.short	0x0101


	//----- nvinfo : EIATTR_INT_WARP_WIDE_INSTR_OFFSETS
	.align		4
        /*00b4*/ 	.byte	0x04, 0x31
        /*00b6*/ 	.short	(.L_610 - .L_609)


	//   ....[0]....
.L_609:
        /*00b8*/ 	.word	0x000001e0


	//   ....[1]....
        /*00bc*/ 	.word	0x000002a0


	//----- nvinfo : EIATTR_COOP_GROUP_MASK_REGIDS
	.align		4
.L_610:
        /*00c0*/ 	.byte	0x04, 0x29
        /*00c2*/ 	.short	(.L_612 - .L_611)


	//   ....[0]....
.L_611:
        /*00c4*/ 	.word	0xffffffff


	//   ....[1]....
        /*00c8*/ 	.word	0xffffffff


	//   ....[2]....
        /*00cc*/ 	.word	0xffffffff


	//   ....[3]....
        /*00d0*/ 	.word	0xffffffff


	//   ....[4]....
        /*00d4*/ 	.word	0xffffffff


	//   ....[5]....
        /*00d8*/ 	.word	0xffffffff


	//   ....[6]....
        /*00dc*/ 	.word	0xffffffff


	//   ....[7]....
        /*00e0*/ 	.word	0xffffffff


	//   ....[8]....
        /*00e4*/ 	.word	0x0500000f


	//----- nvinfo : EIATTR_COOP_GROUP_INSTR_OFFSETS
	.align		4
.L_612:
        /*00e8*/ 	.byte	0x04, 0x28
        /*00ea*/ 	.short	(.L_614 - .L_613)


	//   ....[0]....
.L_613:
        /*00ec*/ 	.word	0x00000060


	//   ....[1]....
        /*00f0*/ 	.word	0x000001f0


	//   ....[2]....
        /*00f4*/ 	.word	0x00000280


	//   ....[3]....
        /*00f8*/ 	.word	0x00000400


	//   ....[4]....
        /*00fc*/ 	.word	0x00000640


	//   ....[5]....
        /*0100*/ 	.word	0x00001210


	//   ....[6]....
        /*0104*/ 	.word	0x00004460


	//   ....[7]....
        /*0108*/ 	.word	0x00005a20


	//   ....[8]....
        /*010c*/ 	.word	0x00009410


	//----- nvinfo : EIATTR_REG_RECONFIG
	.align		4
.L_614:
        /*0110*/ 	.byte	0x01, 0x54
	.zero		2


	//----- nvinfo : EIATTR_SYSCALL_OFFSETS
	.align		4
        /*0114*/ 	.byte	0x04, 0x46
        /*0116*/ 	.short	(.L_616 - .L_615)


	//   ....[0]....
.L_615:
        /*0118*/ 	.word	0x00000e70


	//   ....[1]....
        /*011c*/ 	.word	0x00000f60


	//   ....[2]....
        /*0120*/ 	.word	0x000010a0


	//   ....[3]....
        /*0124*/ 	.word	0x00001190


	//   ....[4]....
        /*0128*/ 	.word	0x00003e50


	//   ....[5]....
        /*012c*/ 	.word	0x00003f90


	//   ....[6]....
        /*0130*/ 	.word	0x000040b0


	//   ....[7]....
        /*0134*/ 	.word	0x000041d0


	//----- nvinfo : EIATTR_MBARRIER_INSTR_OFFSETS
	.align		4
.L_616:
        /*0138*/ 	.byte	0x04, 0x39
        /*013a*/ 	.short	(.L_618 - .L_617)


	//   ....[0]....
.L_617:
        /*013c*/ 	.word	0x000002c0
        /*0140*/ 	.word	0x000000ff
        /*0144*/ 	.word	0x00036400
        /*0148*/ 	.short	0x0100
        /*014a*/ 	.byte	0x06
	.zero		1


	//   ....[1]....
        /*014c*/ 	.word	0x000003b0
        /*0150*/ 	.word	0x000000ff
        /*0154*/ 	.word	0x00036410
        /*0158*/ 	.short	0x0100
        /*015a*/ 	.byte	0x08
	.zero		1


	//   ....[2]....
        /*015c*/ 	.word	0x000003c0
        /*0160*/ 	.word	0x000000ff
        /*0164*/ 	.word	0x00036420
        /*0168*/ 	.short	0x0100
        /*016a*/ 	.byte	0x08
	.zero		1


	//   ....[3]....
        /*016c*/ 	.word	0x000003d0
        /*0170*/ 	.word	0x000000ff
        /*0174*/ 	.word	0x00036418
        /*0178*/ 	.short	0x0100
        /*017a*/ 	.byte	0x08
	.zero		1


	//   ....[4]....
        /*017c*/ 	.word	0x000003e0
        /*0180*/ 	.word	0x000000ff
        /*0184*/ 	.word	0x00036428
        /*0188*/ 	.short	0x0100
        /*018a*/ 	.byte	0x08
	.zero		1


	//   ....[5]....
        /*018c*/ 	.word	0x00000510
        /*0190*/ 	.word	0x000000ff
        /*0194*/ 	.word	0x00036430
        /*0198*/ 	.short	0x0100
        /*019a*/ 	.byte	0x08
	.zero		1


	//   ....[6]....
        /*019c*/ 	.word	0x00000520
        /*01a0*/ 	.word	0x000000ff
        /*01a4*/ 	.word	0x00036438
        /*01a8*/ 	.short	0x0100
        /*01aa*/ 	.byte	0x08
	.zero		1


	//   ....[7]....
        /*01ac*/ 	.word	0x00001240
        /*01b0*/ 	.word	0x000000ff
        /*01b4*/ 	.word	0x00036400
        /*01b8*/ 	.short	0x010a
        /*01ba*/ 	.byte	0x25
	.zero		1


	//   ....[8]....
        /*01bc*/ 	.word	0x00001330
        /*01c0*/ 	.word	0x000000ff
        /*01c4*/ 	.word	0x00036400
        /*01c8*/ 	.short	0x010a
        /*01ca*/ 	.byte	0x25
	.zero		1


	//   ....[9]....
        /*01cc*/ 	.word	0x00001a60
        /*01d0*/ 	.word	0x00000003
        /*01d4*/ 	.word	0x00036410
        /*01d8*/ 	.short	0x010a
        /*01da*/ 	.byte	0x3f
	.zero		1


	//   ....[10]....
        /*01dc*/ 	.word	0x00001aa0
        /*01e0*/ 	.word	0x00000003
        /*01e4*/ 	.word	0x00036410
        /*01e8*/ 	.short	0x010a
        /*01ea*/ 	.byte	0x3f
	.zero		1


	//   ....[11]....
        /*01ec*/ 	.word	0x00002140
        /*01f0*/ 	.word	0x000000ff
        /*01f4*/ 	.word	0x00036430
        /*01f8*/ 	.short	0x010a
        /*01fa*/ 	.byte	0x25
	.zero		1


	//   ....[12]....
        /*01fc*/ 	.word	0x00002180
        /*0200*/ 	.word	0x000000ff
        /*0204*/ 	.word	0x00036430
        /*0208*/ 	.short	0x010a
        /*020a*/ 	.byte	0x25
	.zero		1


	//   ....[13]....
        /*020c*/ 	.word	0x00003600
        /*0210*/ 	.word	0x000000ff
        /*0214*/ 	.word	0x00000000
        /*0218*/ 	.short	0x0101
        /*021a*/ 	.byte	0x04
	.zero		1


	//   ....[14]....
        /*021c*/ 	.word	0x00003990
        /*0220*/ 	.word	0x00000003
        /*0224*/ 	.word	0x00000000
        /*0228*/ 	.short	0x0101
        /*022a*/ 	.byte	0x3f
	.zero		1


	//   ....[15]....
        /*022c*/ 	.word	0x00007300
        /*0230*/ 	.word	0x0000000c
        /*0234*/ 	.word	0x00036420
        /*0238*/ 	.short	0x010a
        /*023a*/ 	.byte	0x3f
	.zero		1


	//   ....[16]....
        /*023c*/ 	.word	0x00007a90
        /*0240*/ 	.word	0x0000000c
        /*0244*/ 	.word	0x00036438
        /*0248*/ 	.short	0x010a
        /*024a*/ 	.byte	0x3f
	.zero		1


	//   ....[17]....
        /*024c*/ 	.word	0x00007e10
        /*0250*/ 	.word	0x0000000c
        /*0254*/ 	.word	0x00036428
        /*0258*/ 	.short	0x010a
        /*025a*/ 	.byte	0x3f
	.zero		1


	//   ....[18]....
        /*025c*/ 	.word	0x00008160
        /*0260*/ 	.word	0x0000000c
        /*0264*/ 	.word	0x00036438
        /*0268*/ 	.short	0x010a
        /*026a*/ 	.byte	0x3f
	.zero		1


	//   ....[19]....
        /*026c*/ 	.word	0x00008480
        /*0270*/ 	.word	0x0000000c
        /*0274*/ 	.word	0x00036420
        /*0278*/ 	.short	0x010a
        /*027a*/ 	.byte	0x3f
	.zero		1


	//   ....[20]....
        /*027c*/ 	.word	0x00008800
        /*0280*/ 	.word	0x0000000c
        /*0284*/ 	.word	0x00036438
        /*0288*/ 	.short	0x010a
        /*028a*/ 	.byte	0x3f
	.zero		1


	//   ....[21]....
        /*028c*/ 	.word	0x00008b10
        /*0290*/ 	.word	0x0000000c
        /*0294*/ 	.word	0x00036428
        /*0298*/ 	.short	0x010a
        /*029a*/ 	.byte	0x3f
	.zero		1


	//   ....[22]....
        /*029c*/ 	.word	0x00008e30
        /*02a0*/ 	.word	0x0000000c
        /*02a4*/ 	.word	0x00036438
        /*02a8*/ 	.short	0x010a
        /*02aa*/ 	.byte	0x3f
	.zero		1


	//   ....[23]....
        /*02ac*/ 	.word	0x000092a0
        /*02b0*/ 	.word	0x00000005
        /*02b4*/ 	.word	0x00000000
        /*02b8*/ 	.short	0x010a
        /*02ba*/ 	.byte	0x3f
	.zero		1


	//   ....[24]....
        /*02bc*/ 	.word	0x00009320
        /*02c0*/ 	.word	0x00000017
        /*02c4*/ 	.word	0x00000000
        /*02c8*/ 	.short	0x010a
        /*02ca*/ 	.byte	0x3f
	.zero		1


	//   ....[25]....
        /*02cc*/ 	.word	0x00009370
        /*02d0*/ 	.word	0x00000007
        /*02d4*/ 	.word	0x00036438
        /*02d8*/ 	.short	0x010a
        /*02da*/ 	.byte	0x3f
	.zero		1


	//   ....[26]....
        /*02dc*/ 	.word	0x00009440
        /*02e0*/ 	.word	0x00000013
        /*02e4*/ 	.word	0x00036400
        /*02e8*/ 	.short	0x010a
        /*02ea*/ 	.byte	0x3f
	.zero		1


	//   ....[27]....
        /*02ec*/ 	.word	0x00009490
        /*02f0*/ 	.word	0x00000003
        /*02f4*/ 	.word	0x00036410
        /*02f8*/ 	.short	0x010a
        /*02fa*/ 	.byte	0x3f
	.zero		1


	//   ....[28]....
        /*02fc*/ 	.word	0x000094e0
        /*0300*/ 	.word	0x00000013
        /*0304*/ 	.word	0x00036430
        /*0308*/ 	.short	0x010a
        /*030a*/ 	.byte	0x3f
	.zero		1


	//   ....[29]....
        /*030c*/ 	.word	0x00009530
        /*0310*/ 	.word	0x0000000c
        /*0314*/ 	.word	0x00036420
        /*0318*/ 	.short	0x010a
        /*031a*/ 	.byte	0x3f
	.zero		1


	//   ....[30]....
        /*031c*/ 	.word	0x00009580
        /*0320*/ 	.word	0x0000000c
        /*0324*/ 	.word	0x00036438
        /*0328*/ 	.short	0x010a
        /*032a*/ 	.byte	0x3f
	.zero		1


	//   ....[31]....
        /*032c*/ 	.word	0x000095d0
        /*0330*/ 	.word	0x0000000c
        /*0334*/ 	.word	0x00036428
        /*0338*/ 	.short	0x010a
        /*033a*/ 	.byte	0x3f
	.zero		1


	//   ....[32]....
        /*033c*/ 	.word	0x00009640
        /*0340*/ 	.word	0x0000000c
        /*0344*/ 	.word	0x00036438
        /*0348*/ 	.short	0x010a
        /*034a*/ 	.byte	0x3f
	.zero		1


	//   ....[33]....
        /*034c*/ 	.word	0x000096b0
        /*0350*/ 	.word	0x0000000c
        /*0354*/ 	.word	0x00036420
        /*0358*/ 	.short	0x010a
        /*035a*/ 	.byte	0x3f
	.zero		1


	//   ....[34]....
        /*035c*/ 	.word	0x00009700
        /*0360*/ 	.word	0x0000000c
        /*0364*/ 	.word	0x00036438
        /*0368*/ 	.short	0x010a
        /*036a*/ 	.byte	0x3f
	.zero		1


	//   ....[35]....
        /*036c*/ 	.word	0x00009750
        /*0370*/ 	.word	0x0000000c
        /*0374*/ 	.word	0x00036428
        /*0378*/ 	.short	0x010a
        /*037a*/ 	.byte	0x3f
	.zero		1


	//   ....[36]....
        /*037c*/ 	.word	0x000097a0
        /*0380*/ 	.word	0x0000000c
        /*0384*/ 	.word	0x00036438
        /*0388*/ 	.short	0x010a
        /*038a*/ 	.byte	0x3f
	.zero		1


	//   ....[37]....
        /*038c*/ 	.word	0x00009870
        /*0390*/ 	.word	0x00000005
        /*0394*/ 	.word	0x00000000
        /*0398*/ 	.short	0x010a
        /*039a*/ 	.byte	0x3f
	.zero		1


	//   ....[38]....
        /*039c*/ 	.word	0x000098c0
        /*03a0*/ 	.word	0x00000017
        /*03a4*/ 	.word	0x00000000
        /*03a8*/ 	.short	0x010a
        /*03aa*/ 	.byte	0x3f
	.zero		1


	//----- nvinfo : EIATTR_NUM_MBARRIERS
	.align		4
.L_618:
        /*03ac*/ 	.byte	0x03, 0x38
        /*03ae*/ 	.short	0x0007


	//----- nvinfo : EIATTR_EXIT_INSTR_OFFSETS
	.align		4
        /*03b0*/ 	.byte	0x04, 0x1c
        /*03b2*/ 	.short	(.L_620 - .L_619)


	//   ....[0]....
.L_619:
        /*03b4*/ 	.word	0x000008f0


	//   ....[1]....
        /*03b8*/ 	.word	0x00004a60


	//   ....[2]....
        /*03bc*/ 	.word	0x000059d0


	//   ....[3]....
        /*03c0*/ 	.word	0x000093c0


	//----- nvinfo : EIATTR_MAX_THREADS
	.align		4
.L_620:
        /*03c4*/ 	.byte	0x04, 0x05
        /*03c6*/ 	.short	(.L_622 - .L_621)
.L_621:
        /*03c8*/ 	.word	0x00000200
        /*03cc*/ 	.word	0x00000001
        /*03d0*/ 	.word	0x00000001


	//----- nvinfo : EIATTR_CRS_STACK_SIZE
	.align		4
.L_622:
        /*03d4*/ 	.byte	0x04, 0x1e
        /*03d6*/ 	.short	(.L_624 - .L_623)
.L_623:
        /*03d8*/ 	.word	0x00000000


	//----- nvinfo : EIATTR_CBANK_PARAM_SIZE
	.align		4
.L_624:
        /*03dc*/ 	.byte	0x03, 0x19
        /*03de*/ 	.short	0x0970


	//----- nvinfo : EIATTR_PARAM_CBANK
	.align		4
        /*03e0*/ 	.byte	0x04, 0x0a
        /*03e2*/ 	.short	(.L_626 - .L_625)
	.align		4
.L_625:
        /*03e4*/ 	.word	index@(.nv.constant0._ZN7cutlass13device_kernelIN5flash11enable_sm90INS1_16FlashAttnBwdSm90INS1_25CollectiveMainloopBwdSm90ILi2ELi1ELi1EN4cute5tupleIJNS5_1CILi1EEES8_S8_EEENS6_IJNS7_ILi64EEENS7_ILi96EEENS7_ILi192EEEEEENS_6half_tEfNS_4arch4Sm90ELb1ELb0ELb0ELb0ELb0ELb0ELb1ELb0ELi3ELi1ELi1ELi1ELb0EEENS1_21CollectiveEpilogueBwdISD_SE_SG_Li384ELb0ELb1ELi3EEENS1_25SingleTileBwdLPTSchedulerILb0ELi96ELb0EEEEEEEEEvNT_6ParamsE)
        /*03e8*/ 	.short	0x0210
        /*03ea*/ 	.short	0x0970


	//----- nvinfo : EIATTR_SW_WAR
	.align		4
.L_626:
        /*03ec*/ 	.byte	0x04, 0x36
        /*03ee*/ 	.short	(.L_628 - .L_627)
.L_627:
        /*03f0*/ 	.word	0x00000008
.L_628:


//--------------------- .nv.info._ZN7cutlass13device_kernelIN5flash11enable_sm90INS1_16FlashAttnBwdSm90INS1_25CollectiveMainloopBwdSm90ILi2ELi1ELi1EN4cute5tupleIJNS5_1CILi1EEES8_S8_EEENS6_IJNS7_ILi64EEENS7_ILi96EEENS7_ILi192EEEEEENS_6half_tEfNS_4arch4Sm90ELb1ELb0ELb0ELb0ELb1ELb0ELb1ELb0ELi3ELi1ELi1ELi1ELb0EEENS1_21CollectiveEpilogueBwdISD_SE_SG_Li384ELb0ELb1ELi3EEENS1_25SingleTileBwdLPTSchedulerILb0ELi96ELb1EEEEEEEEEvNT_6ParamsE --------------------------
	.section	.nv.info._ZN7cutlass13device_kernelIN5flash11enable_sm90INS1_16FlashAttnBwdSm90INS1_25CollectiveMainloopBwdSm90ILi2ELi1ELi1EN4cute5tupleIJNS5_1CILi1EEES8_S8_EEENS6_IJNS7_ILi64EEENS7_ILi96EEENS7_ILi192EEEEEENS_6half_tEfNS_4arch4Sm90ELb1ELb0ELb0ELb0ELb1ELb0ELb1ELb0ELi3ELi1ELi1ELi1ELb0EEENS1_21CollectiveEpilogueBwdISD_SE_SG_Li384ELb0ELb1ELi3EEENS1_25SingleTileBwdLPTSchedulerILb0ELi96ELb1EEEEEEEEEvNT_6ParamsE,"",@"SHT_CUDA_INFO"
	.sectionflags	@""
	.align	4


	//----- nvinfo : EIATTR_CUDA_API_VERSION
	.align		4
        /*0000*/ 	.byte	0x04, 0x37
        /*0002*/ 	.short	(.L_630 - .L_629)
.L_629:
        /*0004*/ 	.word	0x00000082


	//----- nvinfo : EIATTR_KPARAM_INFO
	.align		4
.L_630:
        /*0008*/ 	.byte	0x04, 0x17
        /*000a*/ 	.short	(.L_632 - .L_631)
.L_631:
        /*000c*/ 	.word	0x00000000
        /*0010*/ 	.short	0x0000
        /*0012*/ 	.short	0x0070
        /*0014*/ 	.byte	0x00, 0xf0, 0x01, 0x24


	//----- nvinfo : EIATTR_SPARSE_MMA_MASK
	.align		4
.L_632:
        /*0018*/ 	.byte	0x03, 0x50
        /*001a*/ 	.short	0x0000


	//----- nvinfo : EIATTR_MAXREG_COUNT
	.align		4
        /*001c*/ 	.byte	0x03, 0x1b
        /*001e*/ 	.short	0x0080


	//----- nvinfo : EIATTR_NUM_BARRIERS
	.align		4
        /*0020*/ 	.byte	0x02, 0x4c
        /*0022*/ 	.byte	0x10
	.zero		1


	//----- nvinfo : EIATTR_EXTERNS
	.align		4
        /*0024*/ 	.byte	0x04, 0x0f
        /*0026*/ 	.short	(.L_634 - .L_633)


	//   ....[0]....
	.align		4
.L_633:
        /*0028*/ 	.word	index@(__assertfail)


	//----- nvinfo : EIATTR_ANNOTATIONS
	.align		4
.L_634:
        /*002c*/ 	.byte	0x04, 0x55
        /*002e*/ 	.short	(.L_636 - .L_635)


	//   ....[0]....
.L_635:
        /* <DEDUP_REMOVED lines=9> */


	//----- nvinfo : EIATTR_MERCURY_ISA_VERSION
	.align		4
.L_636:
        /*00b0*/ 	.byte	0x03, 0x5f
        /*00b2*/ 	.short	0x0101


	//----- nvinfo : EIATTR_INT_WARP_WIDE_INSTR_OFFSETS
	.align		4
        /*00b4*/ 	.byte	0x04, 0x31
        /*00b6*/ 	.short	(.L_638 - .L_637)


	//   ....[0]....
.L_637:
        /*00b8*/ 	.word	0x000001e0


	//   ....[1]....
        /*00bc*/ 	.word	0x000002a0


	//   ....[2]....
        /*00c0*/ 	.word	0x00006800


	//   ....[3]....
        /*00c4*/ 	.word	0x00006fb0


	//   ....[4]....
        /*00c8*/ 	.word	0x00007610


	//----- nvinfo : EIATTR_COOP_GROUP_MASK_REGIDS
	.align		4
.L_638:
        /*00cc*/ 	.byte	0x04, 0x29
        /*00ce*/ 	.short	(.L_640 - .L_639)


	//   ....[0]....
.L_639:
        /*00d0*/ 	.word	0xffffffff


	//   ....[1]....
        /*00d4*/ 	.word	0xffffffff


	//   ....[2]....
        /*00d8*/ 	.word	0xffffffff


	//   ....[3]....
        /*00dc*/ 	.word	0xffffffff


	//   ....[4]....
        /*00e0*/ 	.word	0xffffffff


	//   ....[5]....
        /*00e4*/ 	.word	0xffffffff


	//   ....[6]....
        /*00e8*/ 	.word	0xffffffff


	//   ....[7]....
        /*00ec*/ 	.word	0xffffffff


	//   ....[8]....
        /*00f0*/ 	.word	0xffffffff


	//   ....[9]....
        /*00f4*/ 	.word	0xffffffff


	//   ....[10]....
        /*00f8*/ 	.word	0xffffffff


	//   ....[11]....
        /*00fc*/ 	.word	0xffffffff


	//   ....[12]....
        /*0100*/ 	.word	0xffffffff


	//   ....[13]....
        /*0104*/ 	.word	0xffffffff


	//   ....[14]....
        /*0108*/ 	.word	0x0500000f


	//   ....[15]....
        /*010c*/ 	.word	0x0500000f


	//   ....[16]....
        /*0110*/ 	.word	0x0500000f


	//   ....[17]....
        /*0114*/ 	.word	0x0500000f


	//----- nvinfo : EIATTR_COOP_GROUP_INSTR_OFFSETS
	.align		4
.L_640:
        /*0118*/ 	.byte	0x04, 0x28
        /*011a*/ 	.short	(.L_642 - .L_641)


	//   ....[0]....
.L_641:
        /*011c*/ 	.word	0x00000060


	//   ....[1]....
        /*0120*/ 	.word	0x000001f0


	//   ....[2]....
        /*0124*/ 	.word	0x00000280


	//   ....[3]....
        /*0128*/ 	.word	0x00000400


	//   ....[4]....
        /*012c*/ 	.word	0x00000650


	//   ....[5]....
        /*0130*/ 	.word	0x00001250


	//   ....[6]....
        /*0134*/ 	.word	0x00004490


	//   ....[7]....
        /*0138*/ 	.word	0x00005a90


	//   ....[8]....
        /*013c*/ 	.word	0x00006270


	//   ....[9]....
        /*0140*/ 	.word	0x00006730


	//   ....[10]....
        /*0144*/ 	.word	0x00006af0


	//   ....[11]....
        /*0148*/ 	.word	0x00006ee0


	//   ....[12]....
        /*014c*/ 	.word	0x00007190


	//   ....[13]....
        /*0150*/ 	.word	0x00007540


	//   ....[14]....
        /*0154*/ 	.word	0x00009e80


	//   ....[15]....
        /*0158*/ 	.word	0x00009fd0


	//   ....[16]....
        /*015c*/ 	.word	0x0000a040


	//   ....[17]....
        /*0160*/ 	.word	0x0000a0b0


	//----- nvinfo : EIATTR_REG_RECONFIG
	.align		4
.L_642:
        /*0164*/ 	.byte	0x01, 0x54
	.zero		2


	//----- nvinfo : EIATTR_SYSCALL_OFFSETS
	.align		4
        /*0168*/ 	.byte	0x04, 0x46
        /*016a*/ 	.short	(.L_644 - .L_643)


	//   ....[0]....
.L_643:
        /*016c*/ 	.word	0x00000eb0


	//   ....[1]....
        /*0170*/ 	.word	0x00000fa0


	//   ....[2]....
        /*0174*/ 	.word	0x000010e0


	//   ....[3]....
        /*0178*/ 	.word	0x000011d0


	//   ....[4]....
        /*017c*/ 	.word	0x00003e80


	//   ....[5]....
        /*0180*/ 	.word	0x00003fc0


	//   ....[6]....
        /*0184*/ 	.word	0x000040e0


	//   ....[7]....
        /*0188*/ 	.word	0x00004200


	//----- nvinfo : EIATTR_MBARRIER_INSTR_OFFSETS
	.align		4
.L_644:
        /*018c*/ 	.byte	0x04, 0x39
        /*018e*/ 	.short	(.L_646 - .L_645)


	//   ....[0]....
.L_645:
        /*0190*/ 	.word	0x000002c0
        /*0194*/ 	.word	0x000000ff
        /*0198*/ 	.word	0x00036400
        /*019c*/ 	.short	0x0100
        /*019e*/ 	.byte	0x06
	.zero		1


	//   ....[1]....
        /*01a0*/ 	.word	0x000003b0
        /*01a4*/ 	.word	0x000000ff
        /*01a8*/ 	.word	0x00036410
        /*01ac*/ 	.short	0x0100
        /*01ae*/ 	.byte	0x08
	.zero		1


	//   ....[2]....
        /*01b0*/ 	.word	0x000003c0
        /*01b4*/ 	.word	0x000000ff
        /*01b8*/ 	.word	0x00036420
        /*01bc*/ 	.short	0x0100
        /*01be*/ 	.byte	0x08
	.zero		1


	//   ....[3]....
        /*01c0*/ 	.word	0x000003d0
        /*01c4*/ 	.word	0x000000ff
        /*01c8*/ 	.word	0x00036418
        /*01cc*/ 	.short	0x0100
        /*01ce*/ 	.byte	0x08
	.zero		1


	//   ....[4]....
        /*01d0*/ 	.word	0x000003e0
        /*01d4*/ 	.word	0x000000ff
        /*01d8*/ 	.word	0x00036428
        /*01dc*/ 	.short	0x0100
        /*01de*/ 	.byte	0x08
	.zero		1


	//   ....[5]....
        /*01e0*/ 	.word	0x00000510
        /*01e4*/ 	.word	0x000000ff
        /*01e8*/ 	.word	0x00036430
        /*01ec*/ 	.short	0x0100
        /*01ee*/ 	.byte	0x08
	.zero		1


	//   ....[6]....
        /*01f0*/ 	.word	0x00000520
        /*01f4*/ 	.word	0x000000ff
        /*01f8*/ 	.word	0x00036438
        /*01fc*/ 	.short	0x0100
        /*01fe*/ 	.byte	0x08
	.zero		1


	//   ....[7]....
        /*0200*/ 	.word	0x00001280
        /*0204*/ 	.word	0x000000ff
        /*0208*/ 	.word	0x00036400
        /*020c*/ 	.short	0x010a
        /*020e*/ 	.byte	0x28
	.zero		1


	//   ....[8]....
        /*0210*/ 	.word	0x00001370
        /*0214*/ 	.word	0x000000ff
        /*0218*/ 	.word	0x00036400
        /*021c*/ 	.short	0x010a
        /*021e*/ 	.byte	0x28
	.zero		1


	//   ....[9]....
        /*0220*/ 	.word	0x00001aa0
        /*0224*/ 	.word	0x00000003
        /*0228*/ 	.word	0x00036410
        /*022c*/ 	.short	0x010a
        /*022e*/ 	.byte	0x3f
	.zero		1


	//   ....[10]....
        /*0230*/ 	.word	0x00001ae0
        /*0234*/ 	.word	0x00000003
        /*0238*/ 	.word	0x00036410
        /*023c*/ 	.short	0x010a
        /*023e*/ 	.byte	0x3f
	.zero		1


	//   ....[11]....
        /*0240*/ 	.word	0x00002180
        /*0244*/ 	.word	0x000000ff
        /*0248*/ 	.word	0x00036430
        /*024c*/ 	.short	0x010a
        /*024e*/ 	.byte	0x28
	.zero		1


	//   ....[12]....
        /*0250*/ 	.word	0x000021c0
        /*0254*/ 	.word	0x000000ff
        /*0258*/ 	.word	0x00036430
        /*025c*/ 	.short	0x010a
        /*025e*/ 	.byte	0x28
	.zero		1


	//   ....[13]....
        /*0260*/ 	.word	0x00003620
        /*0264*/ 	.word	0x000000ff
        /*0268*/ 	.word	0x00000000
        /*026c*/ 	.short	0x0101
        /*026e*/ 	.byte	0x05
	.zero		1


	//   ....[14]....
        /*0270*/ 	.word	0x000039c0
        /*0274*/ 	.word	0x00000003
        /*0278*/ 	.word	0x00000000
        /*027c*/ 	.short	0x0101
        /*027e*/ 	.byte	0x3f
	.zero		1


	//   ....[15]....
        /*0280*/ 	.word	0x00007d70
        /*0284*/ 	.word	0x0000000c
        /*0288*/ 	.word	0x00036420
        /*028c*/ 	.short	0x010a
        /*028e*/ 	.byte	0x3f
	.zero		1


	//   ....[16]....
        /*0290*/ 	.word	0x00008500
        /*0294*/ 	.word	0x0000000c
        /*0298*/ 	.word	0x00036438
        /*029c*/ 	.short	0x010a
        /*029e*/ 	.byte	0x3f
	.zero		1


	//   ....[17]....
        /*02a0*/ 	.word	0x00008880
        /*02a4*/ 	.word	0x0000000c
        /*02a8*/ 	.word	0x00036428
        /*02ac*/ 	.short	0x010a
        /*02ae*/ 	.byte	0x3f
	.zero		1


	//   ....[18]....
        /*02b0*/ 	.word	0x00008bd0
        /*02b4*/ 	.word	0x0000000c
        /*02b8*/ 	.word	0x00036438
        /*02bc*/ 	.short	0x010a
        /*02be*/ 	.byte	0x3f
	.zero		1


	//   ....[19]....
        /*02c0*/ 	.word	0x00008ef0
        /*02c4*/ 	.word	0x0000000c
        /*02c8*/ 	.word	0x00036420
        /*02cc*/ 	.short	0x010a
        /*02ce*/ 	.byte	0x3f
	.zero		1


	//   ....[20]....
        /*02d0*/ 	.word	0x00009270
        /*02d4*/ 	.word	0x0000000c
        /*02d8*/ 	.word	0x00036438
        /*02dc*/ 	.short	0x010a
        /*02de*/ 	.byte	0x3f
	.zero		1


	//   ....[21]....
        /*02e0*/ 	.word	0x00009580
        /*02e4*/ 	.word	0x0000000c
        /*02e8*/ 	.word	0x00036428
        /*02ec*/ 	.short	0x010a
        /*02ee*/ 	.byte	0x3f
	.zero		1


	//   ....[22]....
        /*02f0*/ 	.word	0x000098a0
        /*02f4*/ 	.word	0x0000000c
        /*02f8*/ 	.word	0x00036438
        /*02fc*/ 	.short	0x010a
        /*02fe*/ 	.byte	0x3f
	.zero		1


	//   ....[23]....
        /*0300*/ 	.word	0x00009d10
        /*0304*/ 	.word	0x00000005
        /*0308*/ 	.word	0x00000000
        /*030c*/ 	.short	0x010a
        /*030e*/ 	.byte	0x3f
	.zero		1


	//   ....[24]....
        /*0310*/ 	.word	0x00009d90
        /*0314*/ 	.word	0x00000017
        /*0318*/ 	.word	0x00000000
        /*031c*/ 	.short	0x010a
        /*031e*/ 	.byte	0x3f
	.zero		1


	//   ....[25]....
        /*0320*/ 	.word	0x00009de0
        /*0324*/ 	.word	0x00000007
        /*0328*/ 	.word	0x00036438
        /*032c*/ 	.short	0x010a
        /*032e*/ 	.byte	0x3f
	.zero		1


	//   ....[26]....
        /*0330*/ 	.word	0x00009eb0
        /*0334*/ 	.word	0x00000013
        /*0338*/ 	.word	0x00036400
        /*033c*/ 	.short	0x010a
        /*033e*/ 	.byte	0x3f
	.zero		1


	//   ....[27]....
        /*0340*/ 	.word	0x00009f00
        /*0344*/ 	.word	0x00000003
        /*0348*/ 	.word	0x00036410
        /*034c*/ 	.short	0x010a
        /*034e*/ 	.byte	0x3f
	.zero		1


	//   ....[28]....
        /*0350*/ 	.word	0x00009f50
        /*0354*/ 	.word	0x00000013
        /*0358*/ 	.word	0x00036430
        /*035c*/ 	.short	0x010a
        /*035e*/ 	.byte	0x3f
	.zero		1


	//   ....[29]....
        /*0360*/ 	.word	0x0000a0f0
        /*0364*/ 	.word	0x0000000c
        /*0368*/ 	.word	0x00036420
        /*036c*/ 	.short	0x010a
        /*036e*/ 	.byte	0x3f
	.zero		1


	//   ....[30]....
        /*0370*/ 	.word	0x0000a140
        /*0374*/ 	.word	0x0000000c
        /*0378*/ 	.word	0x00036438
        /*037c*/ 	.short	0x010a
        /*037e*/ 	.byte	0x3f
	.zero		1


	//   ....[31]....
        /*0380*/ 	.word	0x0000a190
        /*0384*/ 	.word	0x0000000c
        /*0388*/ 	.word	0x00036428
        /*038c*/ 	.short	0x010a
        /*038e*/ 	.byte	0x3f
	.zero		1


	//   ....[32]....
        /*0390*/ 	.word	0x0000a200
        /*0394*/ 	.word	0x0000000c
        /*0398*/ 	.word	0x00036438
        /*039c*/ 	.short	0x010a
        /*039e*/ 	.byte	0x3f
	.zero		1


	//   ....[33]....
        /*03a0*/ 	.word	0x0000a270
        /*03a4*/ 	.word	0x0000000c
        /*03a8*/ 	.word	0x00036420
        /*03ac*/ 	.short	0x010a
        /*03ae*/ 	.byte	0x3f
	.zero		1


	//   ....[34]....
        /*03b0*/ 	.word	0x0000a2c0
        /*03b4*/ 	.word	0x0000000c
        /*03b8*/ 	.word	0x00036438
        /*03bc*/ 	.short	0x010a
        /*03be*/ 	.byte	0x3f
	.zero		1


	//   ....[35]....
        /*03c0*/ 	.word	0x0000a310
        /*03c4*/ 	.word	0x0000000c
        /*03c8*/ 	.word	0x00036428
        /*03cc*/ 	.short	0x010a
        /*03ce*/ 	.byte	0x3f
	.zero		1


	//   ....[36]....
        /*03d0*/ 	.word	0x0000a360
        /*03d4*/ 	.word	0x0000000c
        /*03d8*/ 	.word	0x00036438
        /*03dc*/ 	.short	0x010a
        /*03de*/ 	.byte	0x3f
	.zero		1


	//   ....[37]....
        /*03e0*/ 	.word	0x0000a430
        /*03e4*/ 	.word	0x00000005
        /*03e8*/ 	.word	0x00000000
        /*03ec*/ 	.short	0x010a
        /*03ee*/ 	.byte	0x3f
	.zero		1


	//   ....[38]....
        /*03f0*/ 	.word	0x0000a480
        /*03f4*/ 	.word	0x00000017
        /*03f8*/ 	.word	0x00000000
        /*03fc*/ 	.short	0x010a
        /*03fe*/ 	.byte	0x3f
	.zero		1


	//----- nvinfo : EIATTR_NUM_MBARRIERS
	.align		4
.L_646:
        /*0400*/ 	.byte	0x03, 0x38
        /*0402*/ 	.short	0x0007


	//----- nvinfo : EIATTR_EXIT_INSTR_OFFSETS
	.align		4
        /*0404*/ 	.byte	0x04, 0x1c
        /*0406*/ 	.short	(.L_648 - .L_647)


	//   ....[0]....
.L_647:
        /*0408*/ 	.word	0x00000930


	//   ....[1]....
        /*040c*/ 	.word	0x00004ac0


	//   ....[2]....
        /*0410*/ 	.word	0x00005a40


	//   ....[3]....
        /*0414*/ 	.word	0x00009e30


	//----- nvinfo : EIATTR_MAX_THREADS
	.align		4
.L_648:
        /*0418*/ 	.byte	0x04, 0x05
        /*041a*/ 	.short	(.L_650 - .L_649)
.L_649:
        /*041c*/ 	.word	0x00000200
        /*0420*/ 	.word	0x00000001
        /*0424*/ 	.word	0x00000001


	//----- nvinfo : EIATTR_CRS_STACK_SIZE
	.align		4
.L_650:
        /*0428*/ 	.byte	0x04, 0x1e
        /*042a*/ 	.short	(.L_652 - .L_651)
.L_651:
        /*042c*/ 	.word	0x00000000


	//----- nvinfo : EIATTR_CBANK_PARAM_SIZE
	.align		4
.L_652:
        /*0430*/ 	.byte	0x03, 0x19
        /*0432*/ 	.short	0x0970


	//----- nvinfo : EIATTR_PARAM_CBANK
	.align		4
        /*0434*/ 	.byte	0x04, 0x0a
        /*0436*/ 	.short	(.L_654 - .L_653)
	.align		4
.L_653:
        /*0438*/ 	.word	index@(.nv.constant0._ZN7cutlass13device_kernelIN5flash11enable_sm90INS1_16FlashAttnBwdSm90INS1_25CollectiveMainloopBwdSm90ILi2ELi1ELi1EN4cute5tupleIJNS5_1CILi1EEES8_S8_EEENS6_IJNS7_ILi64EEENS7_ILi96EEENS7_ILi192EEEEEENS_6half_tEfNS_4arch4Sm90ELb1ELb0ELb0ELb0ELb1ELb0ELb1ELb0ELi3ELi1ELi1ELi1ELb0EEENS1_21CollectiveEpilogueBwdISD_SE_SG_Li384ELb0ELb1ELi3EEENS1_25SingleTileBwdLPTSchedulerILb0ELi96ELb1EEEEEEEEEvNT_6ParamsE)
        /*043c*/ 	.short	0x0210
        /*043e*/ 	.short	0x0970


	//----- nvinfo : EIATTR_SW_WAR
	.align		4
.L_654:
        /*0440*/ 	.byte	0x04, 0x36
        /*0442*/ 	.short	(.L_656 - .L_655)
.L_655:
        /*0444*/ 	.word	0x00000008
.L_656:


//--------------------- .nv.info._ZN7cutlass13device_kernelIN5flash11enable_sm90INS1_16FlashAttnBwdSm90INS1_25CollectiveMainloopBwdSm90ILi2ELi1ELi1EN4cute5tupleIJNS5_1CILi1EEES8_S8_EEENS6_IJNS7_ILi64EEENS7_ILi96EEENS7_ILi192EEEEEENS_6half_tEfNS_4arch4Sm90ELb1ELb0ELb0ELb0ELb0ELb0ELb1ELb0ELi3ELi1ELi1ELi1ELb0EEENS1_24CollectiveEpilogueBwdGQAISD_fSG_Li384ELb0ELb0EEENS1_25SingleTileBwdLPTSchedulerILb0ELi96ELb0EEEEEEEEEvNT_6ParamsE --------------------------
	.section	.nv.info._ZN7cutlass13device_kernelIN5flash11enable_sm90INS1_16FlashAttnBwdSm90INS1_25CollectiveMainloopBwdSm90ILi2ELi1ELi1EN4cute5tupleIJNS5_1CILi1EEES8_S8_EEENS6_IJNS7_ILi64EEENS7_ILi96EEENS7_ILi192EEEEEENS_6half_tEfNS_4arch4Sm90ELb1ELb0ELb0ELb0ELb0ELb0ELb1ELb0ELi3ELi1ELi1ELi1ELb0EEENS1_24CollectiveEpilogueBwdGQAISD_fSG_Li384ELb0ELb0EEENS1_25SingleTileBwdLPTSchedulerILb0ELi96ELb0EEEEEEEEEvNT_6ParamsE,"",@"SHT_CUDA_INFO"
	.sectionflags	@""
	.align	4


	//----- nvinfo : EIATTR_CUDA_API_VERSION
	.align		4
        /*0000*/ 	.byte	0x04, 0x37
        /*0002*/ 	.short	(.L_658 - .L_657)
.L_657:
        /*0004*/ 	.word	0x00000082


	//----- nvinfo : EIATTR_KPARAM_INFO
	.align		4
.L_658:
        /*0008*/ 	.byte	0x04, 0x17
        /*000a*/ 	.short	(.L_660 - .L_659)
.L_659:
        /*000c*/ 	.word	0x00000000
        /*0010*/ 	.short	0x0000
        /*0012*/ 	.short	0x0070
        /*0014*/ 	.byte	0x00, 0xf0, 0x01, 0x1c


	//----- nvinfo : EIATTR_SPARSE_MMA_MASK
	.align		4
.L_660:
        /*0018*/ 	.byte	0x03, 0x50
        /*001a*/ 	.short	0x0000


	//----- nvinfo : EIATTR_MAXREG_COUNT
	.align		4
        /*001c*/ 	.byte	0x03, 0x1b
        /*001e*/ 	.short	0x0080


	//----- nvinfo : EIATTR_NUM_BARRIERS
	.align		4
        /*0020*/ 	.byte	0x02, 0x4c
        /*0022*/ 	.byte	0x10
	.zero		1


	//----- nvinfo : EIATTR_EXTERNS
	.align		4
        /*0024*/ 	.byte	0x04, 0x0f
        /*0026*/ 	.short	(.L_662 - .L_661)


	//   ....[0]....
	.align		4
.L_661:
        /*0028*/ 	.word	index@(__assertfail)


	//----- nvinfo : EIATTR_ANNOTATIONS
	.align		4
.L_662:
        /*002c*/ 	.byte	0x04, 0x55
        /*002e*/ 	.short	(.L_664 - .L_663)


	//   ....[0]....
.L_663:
        /* <DEDUP_REMOVED lines=9> */


	//----- nvinfo : EIATTR_MERCURY_ISA_VERSION
	.align		4
.L_664:
        /*00b0*/ 	.byte	0x03, 0x5f
        /*00b2*/ 	.short	0x0101


	//----- nvinfo : EIATTR_INT_WARP_WIDE_INSTR_OFFSETS
	.align		4
        /*00b4*/ 	.byte	0x04, 0x31
        /*00b6*/ 	.short	(.L_666 - .L_665)


	//   ....[0]....
.L_665:
        /*00b8*/ 	.word	0x00000180


	//   ....[1]....
        /*00bc*/ 	.word	0x00000240


	//----- nvinfo : EIATTR_COOP_GROUP_MASK_REGIDS
	.align		4
.L_666:
        /*00c0*/ 	.byte	0x04, 0x29
        /*00c2*/ 	.short	(.L_668 - .L_667)


	//   ....[0]....
.L_667:
        /*00c4*/ 	.word	0xffffffff


	//   ....[1]....
        /*00c8*/ 	.word	0xffffffff


	//   ....[2]....
        /*00cc*/ 	.word	0xffffffff


	//   ....[3]....
        /*00d0*/ 	.word	0xffffffff


	//   ....[4]....
        /*00d4*/ 	.word	0xffffffff


	//   ....[5]....
        /*00d8*/ 	.word	0xffffffff


	//   ....[6]....
        /*00dc*/ 	.word	0xffffffff


	//   ....[7]....
        /*00e0*/ 	.word	0x0500000f


	//----- nvinfo : EIATTR_COOP_GROUP_INSTR_OFFSETS
	.align		4
.L_668:
        /*00e4*/ 	.byte	0x04, 0x28
        /*00e6*/ 	.short	(.L_670 - .L_669)


	//   ....[0]....
.L_669:
        /*00e8*/ 	.word	0x00000060


	//   ....[1]....
        /*00ec*/ 	.word	0x00000190


	//   ....[2]....
        /*00f0*/ 	.word	0x00000220


	//   ....[3]....
        /*00f4*/ 	.word	0x000003a0


	//   ....[4]....
        /*00f8*/ 	.word	0x000005f0


	//   ....[5]....
        /*00fc*/ 	.word	0x000011c0


	//   ....[6]....
        /*0100*/ 	.word	0x00004460


	//   ....[7]....
        /*0104*/ 	.word	0x00007e50


	//----- nvinfo : EIATTR_REG_RECONFIG
	.align		4
.L_670:
        /*0108*/ 	.byte	0x01, 0x54
	.zero		2


	//----- nvinfo : EIATTR_SYSCALL_OFFSETS
	.align		4
        /*010c*/ 	.byte	0x04, 0x46
        /*010e*/ 	.short	(.L_672 - .L_671)


	//   ....[0]....
.L_671:
        /*0110*/ 	.word	0x00000e20


	//   ....[1]....
        /*0114*/ 	.word	0x00000f10


	//   ....[2]....
        /*0118*/ 	.word	0x00001050


	//   ....[3]....
        /*011c*/ 	.word	0x00001140


	//----- nvinfo : EIATTR_MBARRIER_INSTR_OFFSETS
	.align		4
.L_672:
        /*0120*/ 	.byte	0x04, 0x39
        /*0122*/ 	.short	(.L_674 - .L_673)


	//   ....[0]....
.L_673:
        /*0124*/ 	.word	0x00000260
        /*0128*/ 	.word	0x000000ff
        /*012c*/ 	.word	0x00036400
        /*0130*/ 	.short	0x0100
        /*0132*/ 	.byte	0x06
	.zero		1


	//   ....[1]....
        /*0134*/ 	.word	0x00000350
        /*0138*/ 	.word	0x000000ff
        /*013c*/ 	.word	0x00036410
        /*0140*/ 	.short	0x0100
        /*0142*/ 	.byte	0x08
	.zero		1


	//   ....[2]....
        /*0144*/ 	.word	0x00000360
        /*0148*/ 	.word	0x000000ff
        /*014c*/ 	.word	0x00036420
        /*0150*/ 	.short	0x0100
        /*0152*/ 	.byte	0x08
	.zero		1


	//   ....[3]....
        /*0154*/ 	.word	0x00000370
        /*0158*/ 	.word	0x000000ff
        /*015c*/ 	.word	0x00036418
        /*0160*/ 	.short	0x0100
        /*0162*/ 	.byte	0x08
	.zero		1


	//   ....[4]....
        /*0164*/ 	.word	0x00000380
        /*0168*/ 	.word	0x000000ff
        /*016c*/ 	.word	0x00036428
        /*0170*/ 	.short	0x0100
        /*0172*/ 	.byte	0x08
	.zero		1


	//   ....[5]....
        /*0174*/ 	.word	0x000004b0
        /*0178*/ 	.word	0x000000ff
        /*017c*/ 	.word	0x00036430
        /*0180*/ 	.short	0x0100
        /*0182*/ 	.byte	0x08
	.zero		1


	//   ....[6]....
        /*0184*/ 	.word	0x000004c0
        /*0188*/ 	.word	0x000000ff
        /*018c*/ 	.word	0x00036438
        /*0190*/ 	.short	0x0100
        /*0192*/ 	.byte	0x08
	.zero		1


	//   ....[7]....
        /*0194*/ 	.word	0x000011f0
        /*0198*/ 	.word	0x000000ff
        /*019c*/ 	.word	0x00036400
        /*01a0*/ 	.short	0x010a
        /*01a2*/ 	.byte	0x28
	.zero		1


	//   ....[8]....
        /*01a4*/ 	.word	0x000012e0
        /*01a8*/ 	.word	0x000000ff
        /*01ac*/ 	.word	0x00036400
        /*01b0*/ 	.short	0x010a
        /*01b2*/ 	.byte	0x28
	.zero		1


	//   ....[9]....
        /*01b4*/ 	.word	0x00001a00
        /*01b8*/ 	.word	0x00000003
        /*01bc*/ 	.word	0x00036410
        /*01c0*/ 	.short	0x010a
        /*01c2*/ 	.byte	0x3f
	.zero		1


	//   ....[10]....
        /*01c4*/ 	.word	0x00001a40
        /*01c8*/ 	.word	0x00000003
        /*01cc*/ 	.word	0x00036410
        /*01d0*/ 	.short	0x010a
        /*01d2*/ 	.byte	0x3f
	.zero		1


	//   ....[11]....
        /*01d4*/ 	.word	0x000020e0
        /*01d8*/ 	.word	0x000000ff
        /*01dc*/ 	.word	0x00036430
        /*01e0*/ 	.short	0x010a
        /*01e2*/ 	.byte	0x28
	.zero		1


	//   ....[12]....
        /*01e4*/ 	.word	0x00002120
        /*01e8*/ 	.word	0x000000ff
        /*01ec*/ 	.word	0x00036430
        /*01f0*/ 	.short	0x010a
        /*01f2*/ 	.byte	0x28
	.zero		1


	//   ....[13]....
        /*01f4*/ 	.word	0x000035a0
        /*01f8*/ 	.word	0x000000ff
        /*01fc*/ 	.word	0x00000000
        /*0200*/ 	.short	0x0101
        /*0202*/ 	.byte	0x04
	.zero		1


	//   ....[14]....
        /*0204*/ 	.word	0x00003930
        /*0208*/ 	.word	0x00000003
        /*020c*/ 	.word	0x00000000
        /*0210*/ 	.short	0x0101
        /*0212*/ 	.byte	0x3f
	.zero		1


	//   ....[15]....
        /*0214*/ 	.word	0x00005d40
        /*0218*/ 	.word	0x0000000c
        /*021c*/ 	.word	0x00036420
        /*0220*/ 	.short	0x010a
        /*0222*/ 	.byte	0x3f
	.zero		1


	//   ....[16]....
        /*0224*/ 	.word	0x000064d0
        /*0228*/ 	.word	0x0000000c
        /*022c*/ 	.word	0x00036438
        /*0230*/ 	.short	0x010a
        /*0232*/ 	.byte	0x3f
	.zero		1


	//   ....[17]....
        /*0234*/ 	.word	0x00006850
        /*0238*/ 	.word	0x0000000c
        /*023c*/ 	.word	0x00036428
        /*0240*/ 	.short	0x010a
        /*0242*/ 	.byte	0x3f
	.zero		1


	//   ....[18]....
        /*0244*/ 	.word	0x00006ba0
        /*0248*/ 	.word	0x0000000c
        /*024c*/ 	.word	0x00036438
        /*0250*/ 	.short	0x010a
        /*0252*/ 	.byte	0x3f
	.zero		1


	//   ....[19]....
        /*0254*/ 	.word	0x00006ec0
        /*0258*/ 	.word	0x0000000c
        /*025c*/ 	.word	0x00036420
        /*0260*/ 	.short	0x010a
        /*0262*/ 	.byte	0x3f
	.zero		1


	//   ....[20]....
        /*0264*/ 	.word	0x00007240
        /*0268*/ 	.word	0x0000000c
        /*026c*/ 	.word	0x00036438
        /*0270*/ 	.short	0x010a
        /*0272*/ 	.byte	0x3f
	.zero		1


	//   ....[21]....
        /*0274*/ 	.word	0x00007550
        /*0278*/ 	.word	0x0000000c
        /*027c*/ 	.word	0x00036428
        /*0280*/ 	.short	0x010a
        /*0282*/ 	.byte	0x3f
	.zero		1


	//   ....[22]....
        /*0284*/ 	.word	0x00007870
        /*0288*/ 	.word	0x0000000c
        /*028c*/ 	.word	0x00036438
        /*0290*/ 	.short	0x010a
        /*0292*/ 	.byte	0x3f
	.zero		1


	//   ....[23]....
        /*0294*/ 	.word	0x00007ce0
        /*0298*/ 	.word	0x00000005
        /*029c*/ 	.word	0x00000000
        /*02a0*/ 	.short	0x010a
        /*02a2*/ 	.byte	0x3f
	.zero		1


	//   ....[24]....
        /*02a4*/ 	.word	0x00007d60
        /*02a8*/ 	.word	0x00000017
        /*02ac*/ 	.word	0x00000000
        /*02b0*/ 	.short	0x010a
        /*02b2*/ 	.byte	0x3f
	.zero		1


	//   ....[25]....
        /*02b4*/ 	.word	0x00007db0
        /*02b8*/ 	.word	0x00000007
        /*02bc*/ 	.word	0x00036438
        /*02c0*/ 	.short	0x010a
        /*02c2*/ 	.byte	0x3f
	.zero		1


	//   ....[26]....
        /*02c4*/ 	.word	0x00007e80
        /*02c8*/ 	.word	0x00000013
        /*02cc*/ 	.word	0x00036400
        /*02d0*/ 	.short	0x010a
        /*02d2*/ 	.byte	0x3f
	.zero		1


	//   ....[27]....
        /*02d4*/ 	.word	0x00007ed0
        /*02d8*/ 	.word	0x00000003
        /*02dc*/ 	.word	0x00036410
        /*02e0*/ 	.short	0x010a
        /*02e2*/ 	.byte	0x3f
	.zero		1


	//   ....[28]....
        /*02e4*/ 	.word	0x00007f20
        /*02e8*/ 	.word	0x00000013
        /*02ec*/ 	.word	0x00036430
        /*02f0*/ 	.short	0x010a
        /*02f2*/ 	.byte	0x3f
	.zero		1


	//   ....[29]....
        /*02f4*/ 	.word	0x00007f70
        /*02f8*/ 	.word	0x0000000c
        /*02fc*/ 	.word	0x00036420
        /*0300*/ 	.short	0x010a
        /*0302*/ 	.byte	0x3f
	.zero		1


	//   ....[30]....
        /*0304*/ 	.word	0x00007fc0
        /*0308*/ 	.word	0x0000000c
        /*030c*/ 	.word	0x00036438
        /*0310*/ 	.short	0x010a
        /*0312*/ 	.byte	0x3f
	.zero		1


	//   ....[31]....
        /*0314*/ 	.word	0x00008010
        /*0318*/ 	.word	0x0000000c
        /*031c*/ 	.word	0x00036428
        /*0320*/ 	.short	0x010a
        /*0322*/ 	.byte	0x3f
	.zero		1


	//   ....[32]....
        /*0324*/ 	.word	0x00008080
        /*0328*/ 	.word	0x0000000c
        /*032c*/ 	.word	0x00036438
        /*0330*/ 	.short	0x010a
        /*0332*/ 	.byte	0x3f
	.zero		1


	//   ....[33]....
        /*0334*/ 	.word	0x000080f0
        /*0338*/ 	.word	0x0000000c
        /*033c*/ 	.word	0x00036420
        /*0340*/ 	.short	0x010a
        /*0342*/ 	.byte	0x3f
	.zero		1


	//   ....[34]....
        /*0344*/ 	.word	0x00008140
        /*0348*/ 	.word	0x0000000c
        /*034c*/ 	.word	0x00036438
        /*0350*/ 	.short	0x010a
        /*0352*/ 	.byte	0x3f
	.zero		1


	//   ....[35]....
        /*0354*/ 	.word	0x00008190
        /*0358*/ 	.word	0x0000000c
        /*035c*/ 	.word	0x00036428
        /*0360*/ 	.short	0x010a
        /*0362*/ 	.byte	0x3f
	.zero		1


	//   ....[36]....
        /*0364*/ 	.word	0x000081e0
        /*0368*/ 	.word	0x0000000c
        /*036c*/ 	.word	0x00036438
        /*0370*/ 	.short	0x010a
        /*0372*/ 	.byte	0x3f
	.zero		1


	//   ....[37]....
        /*0374*/ 	.word	0x000082c0
        /*0378*/ 	.word	0x00000005
        /*037c*/ 	.word	0x00000000
        /*0380*/ 	.short	0x010a
        /*0382*/ 	.byte	0x3f
	.zero		1


	//   ....[38]....
        /*0384*/ 	.word	0x00008310
        /*0388*/ 	.word	0x00000017
        /*038c*/ 	.word	0x00000000
        /*0390*/ 	.short	0x010a
        /*0392*/ 	.byte	0x3f
	.zero		1


	//----- nvinfo : EIATTR_NUM_MBARRIERS
	.align		4
.L_674:
        /*0394*/ 	.byte	0x03, 0x38
        /*0396*/ 	.short	0x0007


	//----- nvinfo : EIATTR_EXIT_INSTR_OFFSETS
	.align		4
        /*0398*/ 	.byte	0x04, 0x1c
        /*039a*/ 	.short	(.L_676 - .L_675)


	//   ....[0]....
.L_675:
        /*039c*/ 	.word	0x00007e00


	//----- nvinfo : EIATTR_MAX_THREADS
	.align		4
.L_676:
        /*03a0*/ 	.byte	0x04, 0x05
        /*03a2*/ 	.short	(.L_678 - .L_677)
.L_677:
        /*03a4*/ 	.word	0x00000200
        /*03a8*/ 	.word	0x00000001
        /*03ac*/ 	.word	0x00000001


	//----- nvinfo : EIATTR_CRS_STACK_SIZE
	.align		4
.L_678:
        /*03b0*/ 	.byte	0x04, 0x1e
        /*03b2*/ 	.short	(.L_680 - .L_679)
.L_679:
        /*03b4*/ 	.word	0x00000000


	//----- nvinfo : EIATTR_CBANK_PARAM_SIZE
	.align		4
.L_680:
        /*03b8*/ 	.byte	0x03, 0x19
        /*03ba*/ 	.short	0x0770


	//----- nvinfo : EIATTR_PARAM_CBANK
	.align		4
        /*03bc*/ 	.byte	0x04, 0x0a
        /*03be*/ 	.short	(.L_682 - .L_681)
	.align		4
.L_681:
        /*03c0*/ 	.word	index@(.nv.constant0._ZN7cutlass13device_kernelIN5flash11enable_sm90INS1_16FlashAttnBwdSm90INS1_25CollectiveMainloopBwdSm90ILi2ELi1ELi1EN4cute5tupleIJNS5_1CILi1EEES8_S8_EEENS6_IJNS7_ILi64EEENS7_ILi96EEENS7_ILi192EEEEEENS_6half_tEfNS_4arch4Sm90ELb1ELb0ELb0ELb0ELb0ELb0ELb1ELb0ELi3ELi1ELi1ELi1ELb0EEENS1_24CollectiveEpilogueBwdGQAISD_fSG_Li384ELb0ELb0EEENS1_25SingleTileBwdLPTSchedulerILb0ELi96ELb0EEEEEEEEEvNT_6ParamsE)
        /*03c4*/ 	.short	0x0210
        /*03c6*/ 	.short	0x0770


	//----- nvinfo : EIATTR_SW_WAR
	.align		4
.L_682:
        /*03c8*/ 	.byte	0x04, 0x36
        /*03ca*/ 	.short	(.L_684 - .L_683)
.L_683:
        /*03cc*/ 	.word	0x00000008
.L_684:


//--------------------- .nv.info._ZN7cutlass13device_kernelIN5flash11enable_sm90INS1_16FlashAttnBwdSm90INS1_25CollectiveMainloopBwdSm90ILi2ELi1ELi1EN4cute5tupleIJNS5_1CILi1EEES8_S8_EEENS6_IJNS7_ILi64EEENS7_ILi96EEENS7_ILi192EEEEEENS_6half_tEfNS_4arch4Sm90ELb1ELb0ELb0ELb0ELb1ELb0ELb1ELb0ELi3ELi1ELi1ELi1ELb0EEENS1_24CollectiveEpilogueBwdGQAISD_fSG_Li384ELb0ELb1EEENS1_25SingleTileBwdLPTSchedulerILb0ELi96ELb1EEEEEEEEEvNT_6ParamsE --------------------------
	.section	.nv.info._ZN7cutlass13device_kernelIN5flash11enable_sm90INS1_16FlashAttnBwdSm90INS1_25CollectiveMainloopBwdSm90ILi2ELi1ELi1EN4cute5tupleIJNS5_1CILi1EEES8_S8_EEENS6_IJNS7_ILi64EEENS7_ILi96EEENS7_ILi192EEEEEENS_6half_tEfNS_4arch4Sm90ELb1ELb0ELb0ELb0ELb1ELb0ELb1ELb0ELi3ELi1ELi1ELi1ELb0EEENS1_24CollectiveEpilogueBwdGQAISD_fSG_Li384ELb0ELb1EEENS1_25SingleTileBwdLPTSchedulerILb0ELi96ELb1EEEEEEEEEvNT_6ParamsE,"",@"SHT_CUDA_INFO"
	.sectionflags	@""
	.align	4


	//----- nvinfo : EIATTR_CUDA_API_VERSION
	.align		4
        /*0000*/ 	.byte	0x04, 0x37
        /*0002*/ 	.short	(.L_686 - .L_685)
.L_685:
        /*0004*/ 	.word	0x00000082


	//----- nvinfo : EIATTR_KPARAM_INFO
	.align		4
.L_686:
        /*0008*/ 	.byte	0x04, 0x17
        /*000a*/ 	.short	(.L_688 - .L_687)
.L_687:
        /*000c*/ 	.word	0x00000000
        /*0010*/ 	.short	0x0000
        /*0012*/ 	.short	0x0070
        /*0014*/ 	.byte	0x00, 0xf0, 0x01, 0x1c


	//----- nvinfo : EIATTR_SPARSE_MMA_MASK
	.align		4
.L_688:
        /*0018*/ 	.byte	0x03, 0x50
        /*001a*/ 	.short	0x0000


	//----- nvinfo : EIATTR_MAXREG_COUNT
	.align		4
        /*001c*/ 	.byte	0x03, 0x1b
        /*001e*/ 	.short	0x0080


	//----- nvinfo : EIATTR_NUM_BARRIERS
	.align		4
        /*0020*/ 	.byte	0x02, 0x4c
        /*0022*/ 	.byte	0x10
	.zero		1


	//----- nvinfo : EIATTR_EXTERNS
	.align		4
        /*0024*/ 	.byte	0x04, 0x0f
        /*0026*/ 	.short	(.L_690 - .L_689)


	//   ....[0]....
	.align		4
.L_689:
        /*0028*/ 	.word	index@(__assertfail)


	//----- nvinfo : EIATTR_ANNOTATIONS
	.align		4
.L_690:
        /*002c*/ 	.byte	0x04, 0x55
        /*002e*/ 	.short	(.L_692 - .L_691)


	//   ....[0]....
.L_691:
        /* <DEDUP_REMOVED lines=9> */


	//----- nvinfo : EIATTR_MERCURY_ISA_VERSION
	.align		4
.L_692:
        /*00b0*/ 	.byte	0x03, 0x5f
        /*00b2*/ 	.short	0x0101


	//----- nvinfo : EIATTR_INT_WARP_WIDE_INSTR_OFFSETS
	.align		4
        /*00b4*/ 	.byte	0x04, 0x31
        /*00b6*/ 	.short	(.L_694 - .L_693)


	//   ....[0]....
.L_693:
        /*00b8*/ 	.word	0x00000180


	//   ....[1]....
        /*00bc*/ 	.word	0x00000240


	//   ....[2]....
        /*00c0*/ 	.word	0x00005710


	//   ....[3]....
        /*00c4*/ 	.word	0x00005ec0


	//   ....[4]....
        /*00c8*/ 	.word	0x00006520


	//----- nvinfo : EIATTR_COOP_GROUP_MASK_REGIDS
	.align		4
.L_694:
        /*00cc*/ 	.byte	0x04, 0x29
        /*00ce*/ 	.short	(.L_696 - .L_695)


	//   ....[0]....
.L_695:
        /*00d0*/ 	.word	0xffffffff


	//   ....[1]....
        /*00d4*/ 	.word	0xffffffff


	//   ....[2]....
        /*00d8*/ 	.word	0xffffffff


	//   ....[3]....
        /*00dc*/ 	.word	0xffffffff


	//   ....[4]....
        /*00e0*/ 	.word	0xffffffff


	//   ....[5]....
        /*00e4*/ 	.word	0xffffffff


	//   ....[6]....
        /*00e8*/ 	.word	0xffffffff


	//   ....[7]....
        /*00ec*/ 	.word	0xffffffff


	//   ....[8]....
        /*00f0*/ 	.word	0xffffffff


	//   ....[9]....
        /*00f4*/ 	.word	0xffffffff


	//   ....[10]....
        /*00f8*/ 	.word	0xffffffff


	//   ....[11]....
        /*00fc*/ 	.word	0xffffffff


	//   ....[12]....
        /*0100*/ 	.word	0xffffffff


	//   ....[13]....
        /*0104*/ 	.word	0xffffffff


	//   ....[14]....
        /*0108*/ 	.word	0xffffffff


	//   ....[15]....
        /*010c*/ 	.word	0xffffffff


	//   ....[16]....
        /*0110*/ 	.word	0xffffffff


	//   ....[17]....
        /*0114*/ 	.word	0x0500000f


	//   ....[18]....
        /*0118*/ 	.word	0x0500000f


	//   ....[19]....
        /*011c*/ 	.word	0x0500000f


	//   ....[20]....
        /*0120*/ 	.word	0x0500000f


	//   ....[21]....
        /*0124*/ 	.word	0x0500000f


	//   ....[22]....
        /*0128*/ 	.word	0x0500000f


	//----- nvinfo : EIATTR_COOP_GROUP_INSTR_OFFSETS
	.align		4
.L_696:
        /*012c*/ 	.byte	0x04, 0x28
        /*012e*/ 	.short	(.L_698 - .L_697)


	//   ....[0]....
.L_697:
        /*0130*/ 	.word	0x00000060


	//   ....[1]....
        /*0134*/ 	.word	0x00000190


	//   ....[2]....
        /*0138*/ 	.word	0x00000220


	//   ....[3]....
        /*013c*/ 	.word	0x000003a0


	//   ....[4]....
        /*0140*/ 	.word	0x00000600


	//   ....[5]....
        /*0144*/ 	.word	0x00001200


	//   ....[6]....
        /*0148*/ 	.word	0x000042d0


	//   ....[7]....
        /*014c*/ 	.word	0x00004450


	//   ....[8]....
        /*0150*/ 	.word	0x00004700


	//   ....[9]....
        /*0154*/ 	.word	0x00004890


	//   ....[10]....
        /*0158*/ 	.word	0x000049a0


	//   ....[11]....
        /*015c*/ 	.word	0x00005180


	//   ....[12]....
        /*0160*/ 	.word	0x00005640


	//   ....[13]....
        /*0164*/ 	.word	0x00005a00


	//   ....[14]....
        /*0168*/ 	.word	0x00005df0


	//   ....[15]....
        /*016c*/ 	.word	0x000060a0


	//   ....[16]....
        /*0170*/ 	.word	0x00006450


	//   ....[17]....
        /*0174*/ 	.word	0x00008d90


	//   ....[18]....
        /*0178*/ 	.word	0x00008ee0


	//   ....[19]....
        /*017c*/ 	.word	0x00008f50


	//   ....[20]....
        /*0180*/ 	.word	0x00008fc0


	//   ....[21]....
        /*0184*/ 	.word	0x00009030


	//   ....[22]....
        /*0188*/ 	.word	0x000090a0


	//----- nvinfo : EIATTR_REG_RECONFIG
	.align		4
.L_698:
        /*018c*/ 	.byte	0x01, 0x54
	.zero		2


	//----- nvinfo : EIATTR_SYSCALL_OFFSETS
	.align		4
        /*0190*/ 	.byte	0x04, 0x46
        /*0192*/ 	.short	(.L_700 - .L_699)


	//   ....[0]....
.L_699:
        /*0194*/ 	.word	0x00000e60


	//   ....[1]....
        /*0198*/ 	.word	0x00000f50


	//   ....[2]....
        /*019c*/ 	.word	0x00001090


	//   ....[3]....
        /*01a0*/ 	.word	0x00001180


	//----- nvinfo : EIATTR_MBARRIER_INSTR_OFFSETS
	.align		4
.L_700:
        /*01a4*/ 	.byte	0x04, 0x39
        /*01a6*/ 	.short	(.L_702 - .L_701)


	//   ....[0]....
.L_701:
        /*01a8*/ 	.word	0x00000260
        /*01ac*/ 	.word	0x000000ff
        /*01b0*/ 	.word	0x00036400
        /*01b4*/ 	.short	0x0100
        /*01b6*/ 	.byte	0x06
	.zero		1


	//   ....[1]....
        /*01b8*/ 	.word	0x00000350
        /*01bc*/ 	.word	0x000000ff
        /*01c0*/ 	.word	0x00036410
        /*01c4*/ 	.short	0x0100
        /*01c6*/ 	.byte	0x08
	.zero		1


	//   ....[2]....
        /*01c8*/ 	.word	0x00000360
        /*01cc*/ 	.word	0x000000ff
        /*01d0*/ 	.word	0x00036420
        /*01d4*/ 	.short	0x0100
        /*01d6*/ 	.byte	0x08
	.zero		1


	//   ....[3]....
        /*01d8*/ 	.word	0x00000370
        /*01dc*/ 	.word	0x000000ff
        /*01e0*/ 	.word	0x00036418
        /*01e4*/ 	.short	0x0100
        /*01e6*/ 	.byte	0x08
	.zero		1


	//   ....[4]....
        /*01e8*/ 	.word	0x00000380
        /*01ec*/ 	.word	0x000000ff
        /*01f0*/ 	.word	0x00036428
        /*01f4*/ 	.short	0x0100
        /*01f6*/ 	.byte	0x08
	.zero		1


	//   ....[5]....
        /*01f8*/ 	.word	0x000004b0
        /*01fc*/ 	.word	0x000000ff
        /*0200*/ 	.word	0x00036430
        /*0204*/ 	.short	0x0100
        /*0206*/ 	.byte	0x08
	.zero		1


	//   ....[6]....
        /*0208*/ 	.word	0x000004c0
        /*020c*/ 	.word	0x000000ff
        /*0210*/ 	.word	0x00036438
        /*0214*/ 	.short	0x0100
        /*0216*/ 	.byte	0x08
	.zero		1


	//   ....[7]....
        /*0218*/ 	.word	0x00001230
        /*021c*/ 	.word	0x000000ff
        /*0220*/ 	.word	0x00036400
        /*0224*/ 	.short	0x010a
        /*0226*/ 	.byte	0x2b
	.zero		1


	//   ....[8]....
        /*0228*/ 	.word	0x00001320
        /*022c*/ 	.word	0x000000ff
        /*0230*/ 	.word	0x00036400
        /*0234*/ 	.short	0x010a
        /*0236*/ 	.byte	0x2b
	.zero		1


	//   ....[9]....
        /*0238*/ 	.word	0x00001a40
        /*023c*/ 	.word	0x00000003
        /*0240*/ 	.word	0x00036410
        /*0244*/ 	.short	0x010a
        /*0246*/ 	.byte	0x3f
	.zero		1


	//   ....[10]....
        /*0248*/ 	.word	0x00001a80
        /*024c*/ 	.word	0x00000003
        /*0250*/ 	.word	0x00036410
        /*0254*/ 	.short	0x010a
        /*0256*/ 	.byte	0x3f
	.zero		1


	//   ....[11]....
        /*0258*/ 	.word	0x00002120
        /*025c*/ 	.word	0x000000ff
        /*0260*/ 	.word	0x00036430
        /*0264*/ 	.short	0x010a
        /*0266*/ 	.byte	0x2b
	.zero		1


	//   ....[12]....
        /*0268*/ 	.word	0x00002160
        /*026c*/ 	.word	0x000000ff
        /*0270*/ 	.word	0x00036430
        /*0274*/ 	.short	0x010a
        /*0276*/ 	.byte	0x2b
	.zero		1


	//   ....[13]....
        /*0278*/ 	.word	0x000035c0
        /*027c*/ 	.word	0x000000ff
        /*0280*/ 	.word	0x00000000
        /*0284*/ 	.short	0x0101
        /*0286*/ 	.byte	0x05
	.zero		1


	//   ....[14]....
        /*0288*/ 	.word	0x00003960
        /*028c*/ 	.word	0x00000003
        /*0290*/ 	.word	0x00000000
        /*0294*/ 	.short	0x0101
        /*0296*/ 	.byte	0x3f
	.zero		1


	//   ....[15]....
        /*0298*/ 	.word	0x00006c80
        /*029c*/ 	.word	0x0000000c
        /*02a0*/ 	.word	0x00036420
        /*02a4*/ 	.short	0x010a
        /*02a6*/ 	.byte	0x3f
	.zero		1


	//   ....[16]....
        /*02a8*/ 	.word	0x00007410
        /*02ac*/ 	.word	0x0000000c
        /*02b0*/ 	.word	0x00036438
        /*02b4*/ 	.short	0x010a
        /*02b6*/ 	.byte	0x3f
	.zero		1


	//   ....[17]....
        /*02b8*/ 	.word	0x00007790
        /*02bc*/ 	.word	0x0000000c
        /*02c0*/ 	.word	0x00036428
        /*02c4*/ 	.short	0x010a
        /*02c6*/ 	.byte	0x3f
	.zero		1


	//   ....[18]....
        /*02c8*/ 	.word	0x00007ae0
        /*02cc*/ 	.word	0x0000000c
        /*02d0*/ 	.word	0x00036438
        /*02d4*/ 	.short	0x010a
        /*02d6*/ 	.byte	0x3f
	.zero		1


	//   ....[19]....
        /*02d8*/ 	.word	0x00007e00
        /*02dc*/ 	.word	0x0000000c
        /*02e0*/ 	.word	0x00036420
        /*02e4*/ 	.short	0x010a
        /*02e6*/ 	.byte	0x3f
	.zero		1


	//   ....[20]....
        /*02e8*/ 	.word	0x00008180
        /*02ec*/ 	.word	0x0000000c
        /*02f0*/ 	.word	0x00036438
        /*02f4*/ 	.short	0x010a
        /*02f6*/ 	.byte	0x3f
	.zero		1


	//   ....[21]....
        /*02f8*/ 	.word	0x00008490
        /*02fc*/ 	.word	0x0000000c
        /*0300*/ 	.word	0x00036428
        /*0304*/ 	.short	0x010a
        /*0306*/ 	.byte	0x3f
	.zero		1


	//   ....[22]....
        /*0308*/ 	.word	0x000087b0
        /*030c*/ 	.word	0x0000000c
        /*0310*/ 	.word	0x00036438
        /*0314*/ 	.short	0x010a
        /*0316*/ 	.byte	0x3f
	.zero		1


	//   ....[23]....
        /*0318*/ 	.word	0x00008c20
        /*031c*/ 	.word	0x00000005
        /*0320*/ 	.word	0x00000000
        /*0324*/ 	.short	0x010a
        /*0326*/ 	.byte	0x3f
	.zero		1


	//   ....[24]....
        /*0328*/ 	.word	0x00008ca0
        /*032c*/ 	.word	0x00000017
        /*0330*/ 	.word	0x00000000
        /*0334*/ 	.short	0x010a
        /*0336*/ 	.byte	0x3f
	.zero		1


	//   ....[25]....
        /*0338*/ 	.word	0x00008cf0
        /*033c*/ 	.word	0x00000007
        /*0340*/ 	.word	0x00036438
        /*0344*/ 	.short	0x010a
        /*0346*/ 	.byte	0x3f
	.zero		1


	//   ....[26]....
        /*0348*/ 	.word	0x00008dc0
        /*034c*/ 	.word	0x00000013
        /*0350*/ 	.word	0x00036400
        /*0354*/ 	.short	0x010a
        /*0356*/ 	.byte	0x3f
	.zero		1


	//   ....[27]....
        /*0358*/ 	.word	0x00008e10
        /*035c*/ 	.word	0x00000003
        /*0360*/ 	.word	0x00036410
        /*0364*/ 	.short	0x010a
        /*0366*/ 	.byte	0x3f
	.zero		1


	//   ....[28]....
        /*0368*/ 	.word	0x00008e60
        /*036c*/ 	.word	0x00000013
        /*0370*/ 	.word	0x00036430
        /*0374*/ 	.short	0x010a
        /*0376*/ 	.byte	0x3f
	.zero		1


	//   ....[29]....
        /*0378*/ 	.word	0x000090e0
        /*037c*/ 	.word	0x0000000c
        /*0380*/ 	.word	0x00036420
        /*0384*/ 	.short	0x010a
        /*0386*/ 	.byte	0x3f
	.zero		1


	//   ....[30]....
        /*0388*/ 	.word	0x00009130
        /*038c*/ 	.word	0x0000000c
        /*0390*/ 	.word	0x00036438
        /*0394*/ 	.short	0x010a
        /*0396*/ 	.byte	0x3f
	.zero		1


	//   ....[31]....
        /*0398*/ 	.word	0x00009180
        /*039c*/ 	.word	0x0000000c
        /*03a0*/ 	.word	0x00036428
        /*03a4*/ 	.short	0x010a
        /*03a6*/ 	.byte	0x3f
	.zero		1


	//   ....[32]....
        /*03a8*/ 	.word	0x000091f0
        /*03ac*/ 	.word	0x0000000c
        /*03b0*/ 	.word	0x00036438
        /*03b4*/ 	.short	0x010a
        /*03b6*/ 	.byte	0x3f
	.zero		1


	//   ....[33]....
        /*03b8*/ 	.word	0x00009260
        /*03bc*/ 	.word	0x0000000c
        /*03c0*/ 	.word	0x00036420
        /*03c4*/ 	.short	0x010a
        /*03c6*/ 	.byte	0x3f
	.zero		1


	//   ....[34]....
        /*03c8*/ 	.word	0x000092b0
        /*03cc*/ 	.word	0x0000000c
        /*03d0*/ 	.word	0x00036438
        /*03d4*/ 	.short	0x010a
        /*03d6*/ 	.byte	0x3f
	.zero		1


	//   ....[35]....
        /*03d8*/ 	.word	0x00009300
        /*03dc*/ 	.word	0x0000000c
        /*03e0*/ 	.word	0x00036428
        /*03e4*/ 	.short	0x010a
        /*03e6*/ 	.byte	0x3f
	.zero		1


	//   ....[36]....
        /*03e8*/ 	.word	0x00009350
        /*03ec*/ 	.word	0x0000000c
        /*03f0*/ 	.word	0x00036438
        /*03f4*/ 	.short	0x010a
        /*03f6*/ 	.byte	0x3f
	.zero		1


	//   ....[37]....
        /*03f8*/ 	.word	0x00009430
        /*03fc*/ 	.word	0x00000005
        /*0400*/ 	.word	0x00000000
        /*0404*/ 	.short	0x010a
        /*0406*/ 	.byte	0x3f
	.zero		1


	//   ....[38]....
        /*0408*/ 	.word	0x00009480
        /*040c*/ 	.word	0x00000017
        /*0410*/ 	.word	0x00000000
        /*0414*/ 	.short	0x010a
        /*0416*/ 	.byte	0x3f
	.zero		1


	//----- nvinfo : EIATTR_NUM_MBARRIERS
	.align		4
.L_702:
        /*0418*/ 	.byte	0x03, 0x38
        /*041a*/ 	.short	0x0007


	//----- nvinfo : EIATTR_EXIT_INSTR_OFFSETS
	.align		4
        /*041c*/ 	.byte	0x04, 0x1c
        /*041e*/ 	.short	(.L_704 - .L_703)


	//   ....[0]....
.L_703:
        /*0420*/ 	.word	0x00008d40


	//----- nvinfo : EIATTR_MAX_THREADS
	.align		4
.L_704:
        /*0424*/ 	.byte	0x04, 0x05
        /*0426*/ 	.short	(.L_706 - .L_705)
.L_705:
        /*0428*/ 	.word	0x00000200
        /*042c*/ 	.word	0x00000001
        /*0430*/ 	.word	0x00000001


	//----- nvinfo : EIATTR_CRS_STACK_SIZE
	.align		4
.L_706:
        /*0434*/ 	.byte	0x04, 0x1e
        /*0436*/ 	.short	(.L_708 - .L_707)
.L_707:
        /*0438*/ 	.word	0x00000000


	//----- nvinfo : EIATTR_CBANK_PARAM_SIZE
	.align		4
.L_708:
        /*043c*/ 	.byte	0x03, 0x19
        /*043e*/ 	.short	0x0770


	//----- nvinfo : EIATTR_PARAM_CBANK
	.align		4
        /*0440*/ 	.byte	0x04, 0x0a
        /*0442*/ 	.short	(.L_710 - .L_709)
	.align		4
.L_709:
        /*0444*/ 	.word	index@(.nv.constant0._ZN7cutlass13device_kernelIN5flash11enable_sm90INS1_16FlashAttnBwdSm90INS1_25CollectiveMainloopBwdSm90ILi2ELi1ELi1EN4cute5tupleIJNS5_1CILi1EEES8_S8_EEENS6_IJNS7_ILi64EEENS7_ILi96EEENS7_ILi192EEEEEENS_6half_tEfNS_4arch4Sm90ELb1ELb0ELb0ELb0ELb1ELb0ELb1ELb0ELi3ELi1ELi1ELi1ELb0EEENS1_24CollectiveEpilogueBwdGQAISD_fSG_Li384ELb0ELb1EEENS1_25SingleTileBwdLPTSchedulerILb0ELi96ELb1EEEEEEEEEvNT_6ParamsE)
        /*0448*/ 	.short	0x0210
        /*044a*/ 	.short	0x0770


	//----- nvinfo : EIATTR_SW_WAR
	.align		4
.L_710:
        /*044c*/ 	.byte	0x04, 0x36
        /*044e*/ 	.short	(.L_712 - .L_711)
.L_711:
        /*0450*/ 	.word	0x00000008
.L_712:


//--------------------- .nv.info._ZN7cutlass13device_kernelIN5flash22FlashAttnBwdPreprocessIN4cute5tupleIJNS3_1CILi64EEENS5_ILi192EEEEEENS_6half_tEfNS_4arch4Sm90ELb1ELb0EEEEEvNT_6ParamsE --------------------------
	.section	.nv.info._ZN7cutlass13device_kernelIN5flash22FlashAttnBwdPreprocessIN4cute5tupleIJNS3_1CILi64EEENS5_ILi192EEEEEENS_6half_tEfNS_4arch4Sm90ELb1ELb0EEEEEvNT_6ParamsE,"",@"SHT_CUDA_INFO"
	.sectionflags	@""
	.align	4


	//----- nvinfo : EIATTR_CUDA_API_VERSION
	.align		4
        /*0000*/ 	.byte	0x04, 0x37
        /*0002*/ 	.short	(.L_714 - .L_713)
.L_713:
        /*0004*/ 	.word	0x00000082


	//----- nvinfo : EIATTR_KPARAM_INFO
	.align		4
.L_714:
        /*0008*/ 	.byte	0x04, 0x17
        /*000a*/ 	.short	(.L_716 - .L_715)
.L_715:
        /*000c*/ 	.word	0x00000000
        /*0010*/ 	.short	0x0000
        /*0012*/ 	.short	0x0000
        /*0014*/ 	.byte	0x00, 0xf0, 0xc1, 0x03


	//----- nvinfo : EIATTR_SPARSE_MMA_MASK
	.align		4
.L_716:
        /*0018*/ 	.byte	0x03, 0x50
        /*001a*/ 	.short	0x0000


	//----- nvinfo : EIATTR_MAXREG_COUNT
	.align		4
        /*001c*/ 	.byte	0x03, 0x1b
        /*001e*/ 	.short	0x0080


	//----- nvinfo : EIATTR_MERCURY_ISA_VERSION
	.align		4
        /*0020*/ 	.byte	0x03, 0x5f
        /*0022*/ 	.short	0x0101


	//----- nvinfo : EIATTR_COOP_GROUP_MASK_REGIDS
	.align		4
        /*0024*/ 	.byte	0x04, 0x29
        /*0026*/ 	.short	(.L_718 - .L_717)


	//   ....[0]....
.L_717:
        /*0028*/ 	.word	0xffffffff


	//   ....[1]....
        /*002c*/ 	.word	0xffffffff


	//   ....[2]....
        /*0030*/ 	.word	0xffffffff


	//   ....[3]....
        /*0034*/ 	.word	0xffffffff


	//   ....[4]....
        /*0038*/ 	.word	0xffffffff


	//   ....[5]....
        /*003c*/ 	.word	0xffffffff


	//----- nvinfo : EIATTR_COOP_GROUP_INSTR_OFFSETS
	.align		4
.L_718:
        /*0040*/ 	.byte	0x04, 0x28
        /*0042*/ 	.short	(.L_720 - .L_719)


	//   ....[0]....
.L_719:
        /*0044*/ 	.word	0x00001670


	//   ....[1]....
        /*0048*/ 	.word	0x00001680


	//   ....[2]....
        /*004c*/ 	.word	0x000016c0


	//   ....[3]....
        /*0050*/ 	.word	0x000016d0


	//   ....[4]....
        /*0054*/ 	.word	0x00001700


	//   ....[5]....
        /*0058*/ 	.word	0x00001710


	//----- nvinfo : EIATTR_EXIT_INSTR_OFFSETS
	.align		4
.L_720:
        /*005c*/ 	.byte	0x04, 0x1c
        /*005e*/ 	.short	(.L_722 - .L_721)


	//   ....[0]....
.L_721:
        /*0060*/ 	.word	0x00001c90


	//   ....[1]....
        /*0064*/ 	.word	0x00001d10


	//----- nvinfo : EIATTR_MAX_THREADS
	.align		4
.L_722:
        /*0068*/ 	.byte	0x04, 0x05
        /*006a*/ 	.short	(.L_724 - .L_723)
.L_723:
        /*006c*/ 	.word	0x00000100
        /*0070*/ 	.word	0x00000001
        /*0074*/ 	.word	0x00000001


	//----- nvinfo : EIATTR_CRS_STACK_SIZE
	.align		4
.L_724:
        /*0078*/ 	.byte	0x04, 0x1e
        /*007a*/ 	.short	(.L_726 - .L_725)
.L_725:
        /*007c*/ 	.word	0x00000000


	//----- nvinfo : EIATTR_CBANK_PARAM_SIZE
	.align		4
.L_726:
        /*0080*/ 	.byte	0x03, 0x19
        /*0082*/ 	.short	0x00f0


	//----- nvinfo : EIATTR_PARAM_CBANK
	.align		4
        /*0084*/ 	.byte	0x04, 0x0a
        /*0086*/ 	.short	(.L_728 - .L_727)
	.align		4
.L_727:
        /*0088*/ 	.word	index@(.nv.constant0._ZN7cutlass13device_kernelIN5flash22FlashAttnBwdPreprocessIN4cute5tupleIJNS3_1CILi64EEENS5_ILi192EEEEEENS_6half_tEfNS_4arch4Sm90ELb1ELb0EEEEEvNT_6ParamsE)
        /*008c*/ 	.short	0x0210
        /*008e*/ 	.short	0x00f0


	//----- nvinfo : EIATTR_SW_WAR
	.align		4
.L_728:
        /*0090*/ 	.byte	0x04, 0x36
        /*0092*/ 	.short	(.L_730 - .L_729)
.L_729:
        /*0094*/ 	.word	0x00000008
.L_730:


//--------------------- .nv.info._ZN7cutlass13device_kernelIN5flash11enable_sm90INS1_16FlashAttnBwdSm90INS1_25CollectiveMainloopBwdSm90ILi2ELi1ELi1EN4cute5tupleIJNS5_1CILi1EEES8_S8_EEENS6_IJNS7_ILi64EEENS7_ILi96EEENS7_ILi192EEEEEENS_6half_tEfNS_4arch4Sm90ELb1ELb0ELb0ELb1ELb0ELb0ELb1ELb0ELi3ELi1ELi1ELi1ELb0EEENS1_21CollectiveEpilogueBwdISD_SE_SG_Li384ELb1ELb1ELi3EEENS1_25SingleTileBwdLPTSchedulerILb1ELi96ELb0EEEEEEEEEvNT_6ParamsE --------------------------
	.section	.nv.info._ZN7cutlass13device_kernelIN5flash11enable_sm90INS1_16FlashAttnBwdSm90INS1_25CollectiveMainloopBwdSm90ILi2ELi1ELi1EN4cute5tupleIJNS5_1CILi1EEES8_S8_EEENS6_IJNS7_ILi64EEENS7_ILi96EEENS7_ILi192EEEEEENS_6half_tEfNS_4arch4Sm90ELb1ELb0ELb0ELb1ELb0ELb0ELb1ELb0ELi3ELi1ELi1ELi1ELb0EEENS1_21CollectiveEpilogueBwdISD_SE_SG_Li384ELb1ELb1ELi3EEENS1_25SingleTileBwdLPTSchedulerILb1ELi96ELb0EEEEEEEEEvNT_6ParamsE,"",@"SHT_CUDA_INFO"
	.sectionflags	@""
	.align	4


	//----- nvinfo : EIATTR_CUDA_API_VERSION
	.align		4
        /*0000*/ 	.byte	0x04, 0x37
        /*0002*/ 	.short	(.L_732 - .L_731)
.L_731:
        /*0004*/ 	.word	0x00000082


	//----- nvinfo : EIATTR_KPARAM_INFO
	.align		4
.L_732:
        /*0008*/ 	.byte	0x04, 0x17
        /*000a*/ 	.short	(.L_734 - .L_733)
.L_733:
        /*000c*/ 	.word	0x00000000
        /*0010*/ 	.short	0x0000
        /*0012*/ 	.short	0x0070
        /*0014*/ 	.byte	0x00, 0xf0, 0x01, 0x1a


	//----- nvinfo : EIATTR_SPARSE_MMA_MASK
	.align		4
.L_734:
        /*0018*/ 	.byte	0x03, 0x50
        /*001a*/ 	.short	0x0000


	//----- nvinfo : EIATTR_MAXREG_COUNT
	.align		4
        /*001c*/ 	.byte	0x03, 0x1b
        /*001e*/ 	.short	0x0080


	//----- nvinfo : EIATTR_NUM_BARRIERS
	.align		4
        /*0020*/ 	.byte	0x02, 0x4c
        /*0022*/ 	.byte	0x10
	.zero		1


	//----- nvinfo : EIATTR_EXTERNS
	.align		4
        /*0024*/ 	.byte	0x04, 0x0f
        /*0026*/ 	.short	(.L_736 - .L_735)


	//   ....[0]....
	.align		4
.L_735:
        /*0028*/ 	.word	index@(__assertfail)


	//----- nvinfo : EIATTR_ANNOTATIONS
	.align		4
.L_736:
        /*002c*/ 	.byte	0x04, 0x55
        /*002e*/ 	.short	(.L_738 - .L_737)


	//   ....[0]....
.L_737:
        /*0030*/ 	.word	0x00000001
        /*0034*/ 	.byte	0x40, 0x05, 0x00, 0x00, 0x01, 0x00, 0x00, 0x00, 0x00, 0x17, 0x00, 0x00, 0x01, 0x00, 0x00, 0x00
        /*0044*/ 	.byte	0x10, 0xad, 0x00, 0x00


	//----- nvinfo : EIATTR_MERCURY_ISA_VERSION
	.align		4
.L_738:
        /*0048*/ 	.byte	0x03, 0x5f
        /*004a*/ 	.short	0x0101


	//----- nvinfo : EIATTR_INT_WARP_WIDE_INSTR_OFFSETS
	.align		4
        /*004c*/ 	.byte	0x04, 0x31
        /*004e*/ 	.short	(.L_740 - .L_739)


	//   ....[0]....
.L_739:
        /*0050*/ 	.word	0x00000180


	//   ....[1]....
        /*0054*/ 	.word	0x00000240


	//----- nvinfo : EIATTR_COOP_GROUP_MASK_REGIDS
	.align		4
.L_740:
        /*0058*/ 	.byte	0x04, 0x29
        /*005a*/ 	.short	(.L_742 - .L_741)


	//   ....[0]....
.L_741:
        /*005c*/ 	.word	0xffffffff


	//   ....[1]....
        /*0060*/ 	.word	0xffffffff


	//   ....[2]....
        /*0064*/ 	.word	0xffffffff


	//   ....[3]....
        /*0068*/ 	.word	0xffffffff


	//   ....[4]....
        /*006c*/ 	.word	0xffffffff


	//   ....[5]....
        /*0070*/ 	.word	0xffffffff


	//   ....[6]....
        /*0074*/ 	.word	0xffffffff


	//   ....[7]....
        /*0078*/ 	.word	0x0500000f


	//----- nvinfo : EIATTR_COOP_GROUP_INSTR_OFFSETS
	.align		4
.L_742:
        /*007c*/ 	.byte	0x04, 0x28
        /*007e*/ 	.short	(.L_744 - .L_743)


	//   ....[0]....
.L_743:
        /*0080*/ 	.word	0x00000060


	//   ....[1]....
        /*0084*/ 	.word	0x00000190


	//   ....[2]....
        /*0088*/ 	.word	0x00000220


	//   ....[3]....
        /*008c*/ 	.word	0x000003a0


	//   ....[4]....
        /*0090*/ 	.word	0x00000600


	//   ....[5]....
        /*0094*/ 	.word	0x000015a0


	//   ....[6]....
        /*0098*/ 	.word	0x000068c0


	//   ....[7]....
        /*009c*/ 	.word	0x0000af40


	//----- nvinfo : EIATTR_REG_RECONFIG
	.align		4
.L_744:
        /*00a0*/ 	.byte	0x01, 0x54
	.zero		2


	//----- nvinfo : EIATTR_SYSCALL_OFFSETS
	.align		4
        /*00a4*/ 	.byte	0x04, 0x46
        /*00a6*/ 	.short	(.L_746 - .L_745)


	//   ....[0]....
.L_745:
        /*00a8*/ 	.word	0x00001200


	//   ....[1]....
        /*00ac*/ 	.word	0x000012f0


	//   ....[2]....
        /*00b0*/ 	.word	0x00001430


	//   ....[3]....
        /*00b4*/ 	.word	0x00001520


	//----- nvinfo : EIATTR_MBARRIER_INSTR_OFFSETS
	.align		4
.L_746:
        /*00b8*/ 	.byte	0x04, 0x39
        /*00ba*/ 	.short	(.L_748 - .L_747)


	//   ....[0]....
.L_747:
        /*00bc*/ 	.word	0x00000260
        /*00c0*/ 	.word	0x000000ff
        /*00c4*/ 	.word	0x00036400
        /*00c8*/ 	.short	0x0100
        /*00ca*/ 	.byte	0x06
	.zero		1


	//   ....[1]....
        /*00cc*/ 	.word	0x00000350
        /*00d0*/ 	.word	0x000000ff
        /*00d4*/ 	.word	0x00036410
        /*00d8*/ 	.short	0x0100
        /*00da*/ 	.byte	0x08
	.zero		1


	//   ....[2]....
        /*00dc*/ 	.word	0x00000360
        /*00e0*/ 	.word	0x000000ff
        /*00e4*/ 	.word	0x00036420
        /*00e8*/ 	.short	0x0100
        /*00ea*/ 	.byte	0x08
	.zero		1


	//   ....[3]....
        /*00ec*/ 	.word	0x00000370
        /*00f0*/ 	.word	0x000000ff
        /*00f4*/ 	.word	0x00036418
        /*00f8*/ 	.short	0x0100
        /*00fa*/ 	.byte	0x08
	.zero		1


	//   ....[4]....
        /*00fc*/ 	.word	0x00000380
        /*0100*/ 	.word	0x000000ff
        /*0104*/ 	.word	0x00036428
        /*0108*/ 	.short	0x0100
        /*010a*/ 	.byte	0x08
	.zero		1


	//   ....[5]....
        /*010c*/ 	.word	0x000004b0
        /*0110*/ 	.word	0x000000ff
        /*0114*/ 	.word	0x00036430
        /*0118*/ 	.short	0x0100
        /*011a*/ 	.byte	0x08
	.zero		1


	//   ....[6]....
        /*011c*/ 	.word	0x000004c0
        /*0120*/ 	.word	0x000000ff
        /*0124*/ 	.word	0x00036438
        /*0128*/ 	.short	0x0100
        /*012a*/ 	.byte	0x08
	.zero		1


	//   ....[7]....
        /*012c*/ 	.word	0x000015e0
        /*0130*/ 	.word	0x000000ff
        /*0134*/ 	.word	0x00036400
        /*0138*/ 	.short	0x010a
        /*013a*/ 	.byte	0x24
	.zero		1


	//   ....[8]....
        /*013c*/ 	.word	0x000016e0
        /*0140*/ 	.word	0x000000ff
        /*0144*/ 	.word	0x00036400
        /*0148*/ 	.short	0x010a
        /*014a*/ 	.byte	0x24
	.zero		1


	//   ....[9]....
        /*014c*/ 	.word	0x00001dc0
        /*0150*/ 	.word	0x00000003
        /*0154*/ 	.word	0x00036410
        /*0158*/ 	.short	0x010a
        /*015a*/ 	.byte	0x3f
	.zero		1


	//   ....[10]....
        /*015c*/ 	.word	0x00001e00
        /*0160*/ 	.word	0x00000003
        /*0164*/ 	.word	0x00036410
        /*0168*/ 	.short	0x010a
        /*016a*/ 	.byte	0x3f
	.zero		1


	//   ....[11]....
        /*016c*/ 	.word	0x000024a0
        /*0170*/ 	.word	0x000000ff
        /*0174*/ 	.word	0x00036430
        /*0178*/ 	.short	0x010a
        /*017a*/ 	.byte	0x24
	.zero		1


	//   ....[12]....
        /*017c*/ 	.word	0x000024e0
        /*0180*/ 	.word	0x000000ff
        /*0184*/ 	.word	0x00036430
        /*0188*/ 	.short	0x010a
        /*018a*/ 	.byte	0x24
	.zero		1


	//   ....[13]....
        /*018c*/ 	.word	0x00003960
        /*0190*/ 	.word	0x000000ff
        /*0194*/ 	.word	0x00000000
        /*0198*/ 	.short	0x0101
        /*019a*/ 	.byte	0x04
	.zero		1


	//   ....[14]....
        /*019c*/ 	.word	0x00003cf0
        /*01a0*/ 	.word	0x00000003
        /*01a4*/ 	.word	0x00000000
        /*01a8*/ 	.short	0x0101
        /*01aa*/ 	.byte	0x3f
	.zero		1


	//   ....[15]....
        /*01ac*/ 	.word	0x00008e40
        /*01b0*/ 	.word	0x00000000
        /*01b4*/ 	.word	0x00036420
        /*01b8*/ 	.short	0x010a
        /*01ba*/ 	.byte	0x3f
	.zero		1


	//   ....[16]....
        /*01bc*/ 	.word	0x00009630
        /*01c0*/ 	.word	0x00000000
        /*01c4*/ 	.word	0x00036438
        /*01c8*/ 	.short	0x010a
        /*01ca*/ 	.byte	0x3f
	.zero		1


	//   ....[17]....
        /*01cc*/ 	.word	0x00009990
        /*01d0*/ 	.word	0x00000000
        /*01d4*/ 	.word	0x00036428
        /*01d8*/ 	.short	0x010a
        /*01da*/ 	.byte	0x3f
	.zero		1


	//   ....[18]....
        /*01dc*/ 	.word	0x00009cc0
        /*01e0*/ 	.word	0x00000000
        /*01e4*/ 	.word	0x00036438
        /*01e8*/ 	.short	0x010a
        /*01ea*/ 	.byte	0x3f
	.zero		1


	//   ....[19]....
        /*01ec*/ 	.word	0x00009fb0
        /*01f0*/ 	.word	0x00000000
        /*01f4*/ 	.word	0x00036420
        /*01f8*/ 	.short	0x010a
        /*01fa*/ 	.byte	0x3f
	.zero		1


	//   ....[20]....
        /*01fc*/ 	.word	0x0000a330
        /*0200*/ 	.word	0x00000000
        /*0204*/ 	.word	0x00036438
        /*0208*/ 	.short	0x010a
        /*020a*/ 	.byte	0x3f
	.zero		1


	//   ....[21]....
        /*020c*/ 	.word	0x0000a630
        /*0210*/ 	.word	0x00000000
        /*0214*/ 	.word	0x00036428
        /*0218*/ 	.short	0x010a
        /*021a*/ 	.byte	0x3f
	.zero		1


	//   ....[22]....
        /*021c*/ 	.word	0x0000a970
        /*0220*/ 	.word	0x00000000
        /*0224*/ 	.word	0x00036438
        /*0228*/ 	.short	0x010a
        /*022a*/ 	.byte	0x3f
	.zero		1


	//   ....[23]....
        /*022c*/ 	.word	0x0000add0
        /*0230*/ 	.word	0x00000007
        /*0234*/ 	.word	0x00000000
        /*0238*/ 	.short	0x010a
        /*023a*/ 	.byte	0x3f
	.zero		1


	//   ....[24]....
        /*023c*/ 	.word	0x0000ae50
        /*0240*/ 	.word	0x00000003
        /*0244*/ 	.word	0x00000000
        /*0248*/ 	.short	0x010a
        /*024a*/ 	.byte	0x3f
	.zero		1


	//   ....[25]....
        /*024c*/ 	.word	0x0000aea0
        /*0250*/ 	.word	0x00000009
        /*0254*/ 	.word	0x00036438
        /*0258*/ 	.short	0x010a
        /*025a*/ 	.byte	0x3f
	.zero		1


	//   ....[26]....
        /*025c*/ 	.word	0x0000af70
        /*0260*/ 	.word	0x0000009c
        /*0264*/ 	.word	0x00036400
        /*0268*/ 	.short	0x010a
        /*026a*/ 	.byte	0x3f
	.zero		1


	//   ....[27]....
        /*026c*/ 	.word	0x0000afc0
        /*0270*/ 	.word	0x00000003
        /*0274*/ 	.word	0x00036410
        /*0278*/ 	.short	0x010a
        /*027a*/ 	.byte	0x3f
	.zero		1


	//   ....[28]....
        /*027c*/ 	.word	0x0000b010
        /*0280*/ 	.word	0x0000009c
        /*0284*/ 	.word	0x00036430
        /*0288*/ 	.short	0x010a
        /*028a*/ 	.byte	0x3f
	.zero		1


	//   ....[29]....
        /*028c*/ 	.word	0x0000b060
        /*0290*/ 	.word	0x00000000
        /*0294*/ 	.word	0x00036420
        /*0298*/ 	.short	0x010a
        /*029a*/ 	.byte	0x3f
	.zero		1


	//   ....[30]....
        /*029c*/ 	.word	0x0000b0b0
        /*02a0*/ 	.word	0x00000000
        /*02a4*/ 	.word	0x00036438
        /*02a8*/ 	.short	0x010a
        /*02aa*/ 	.byte	0x3f
	.zero		1


	//   ....[31]....
        /*02ac*/ 	.word	0x0000b100
        /*02b0*/ 	.word	0x00000000
        /*02b4*/ 	.word	0x00036428
        /*02b8*/ 	.short	0x010a
        /*02ba*/ 	.byte	0x3f
	.zero		1


	//   ....[32]....
        /*02bc*/ 	.word	0x0000b160
        /*02c0*/ 	.word	0x00000000
        /*02c4*/ 	.word	0x00036438
        /*02c8*/ 	.short	0x010a
        /*02ca*/ 	.byte	0x3f
	.zero		1


	//   ....[33]....
        /*02cc*/ 	.word	0x0000b1e0
        /*02d0*/ 	.word	0x00000000
        /*02d4*/ 	.word	0x00036420
        /*02d8*/ 	.short	0x010a
        /*02da*/ 	.byte	0x3f
	.zero		1


	//   ....[34]....
        /*02dc*/ 	.word	0x0000b230
        /*02e0*/ 	.word	0x00000000
        /*02e4*/ 	.word	0x00036438
        /*02e8*/ 	.short	0x010a
        /*02ea*/ 	.byte	0x3f
	.zero		1


	//   ....[35]....
        /*02ec*/ 	.word	0x0000b280
        /*02f0*/ 	.word	0x00000000
        /*02f4*/ 	.word	0x00036428
        /*02f8*/ 	.short	0x010a
        /*02fa*/ 	.byte	0x3f
	.zero		1


	//   ....[36]....
        /*02fc*/ 	.word	0x0000b2d0
        /*0300*/ 	.word	0x00000000
        /*0304*/ 	.word	0x00036438
        /*0308*/ 	.short	0x010a
        /*030a*/ 	.byte	0x3f
	.zero		1


	//   ....[37]....
        /*030c*/ 	.word	0x0000b3a0
        /*0310*/ 	.word	0x00000007
        /*0314*/ 	.word	0x00000000
        /*0318*/ 	.short	0x010a
        /*031a*/ 	.byte	0x3f
	.zero		1


	//   ....[38]....
        /*031c*/ 	.word	0x0000b3f0
        /*0320*/ 	.word	0x00000003
        /*0324*/ 	.word	0x00000000
        /*0328*/ 	.short	0x010a
        /*032a*/ 	.byte	0x3f
	.zero		1


	//----- nvinfo : EIATTR_NUM_MBARRIERS
	.align		4
.L_748:
        /*032c*/ 	.byte	0x03, 0x38
        /*032e*/ 	.short	0x0007


	//----- nvinfo : EIATTR_EXIT_INSTR_OFFSETS
	.align		4
        /*0330*/ 	.byte	0x04, 0x1c
        /*0332*/ 	.short	(.L_750 - .L_749)


	//   ....[0]....
.L_749:
        /*0334*/ 	.word	0x0000aef0


	//----- nvinfo : EIATTR_MAX_THREADS
	.align		4
.L_750:
        /*0338*/ 	.byte	0x04, 0x05
        /*033a*/ 	.short	(.L_752 - .L_751)
.L_751:
        /*033c*/ 	.word	0x00000200
        /*0340*/ 	.word	0x00000001
        /*0344*/ 	.word	0x00000001


	//----- nvinfo : EIATTR_CRS_STACK_SIZE
	.align		4
.L_752:
        /*0348*/ 	.byte	0x04, 0x1e
        /*034a*/ 	.short	(.L_754 - .L_753)
.L_753:
        /*034c*/ 	.word	0x00000000


	//----- nvinfo : EIATTR_CBANK_PARAM_SIZE
	.align		4
.L_754:
        /*0350*/ 	.byte	0x03, 0x19
        /*0352*/ 	.short	0x06f0


	//----- nvinfo : EIATTR_PARAM_CBANK
	.align		4
        /*0354*/ 	.byte	0x04, 0x0a
        /*0356*/ 	.short	(.L_756 - .L_755)
	.align		4
.L_755:
        /*0358*/ 	.word	index@(.nv.constant0._ZN7cutlass13device_kernelIN5flash11enable_sm90INS1_16FlashAttnBwdSm90INS1_25CollectiveMainloopBwdSm90ILi2ELi1ELi1EN4cute5tupleIJNS5_1CILi1EEES8_S8_EEENS6_IJNS7_ILi64EEENS7_ILi96EEENS7_ILi192EEEEEENS_6half_tEfNS_4arch4Sm90ELb1ELb0ELb0ELb1ELb0ELb0ELb1ELb0ELi3ELi1ELi1ELi1ELb0EEENS1_21CollectiveEpilogueBwdISD_SE_SG_Li384ELb1ELb1ELi3EEENS1_25SingleTileBwdLPTSchedulerILb1ELi96ELb0EEEEEEEEEvNT_6ParamsE)
        /*035c*/ 	.short	0x0210
        /*035e*/ 	.short	0x06f0


	//----- nvinfo : EIATTR_SW_WAR
	.align		4
.L_756:
        /*0360*/ 	.byte	0x04, 0x36
        /*0362*/ 	.short	(.L_758 - .L_757)
.L_757:
        /*0364*/ 	.word	0x00000008
.L_758:


//--------------------- .nv.info._ZN7cutlass13device_kernelIN5flash11enable_sm90INS1_16FlashAttnBwdSm90INS1_25CollectiveMainloopBwdSm90ILi2ELi1ELi1EN4cute5tupleIJNS5_1CILi1EEES8_S8_EEENS6_IJNS7_ILi64EEENS7_ILi96EEENS7_ILi192EEEEEENS_6half_tEfNS_4arch4Sm90ELb1ELb0ELb0ELb1ELb1ELb0ELb1ELb0ELi3ELi1ELi1ELi1ELb0EEENS1_21CollectiveEpilogueBwdISD_SE_SG_Li384ELb1ELb1ELi3EEENS1_25SingleTileBwdLPTSchedulerILb1ELi96ELb1EEEEEEEEEvNT_6ParamsE --------------------------
	.section	.nv.info._ZN7cutlass13device_kernelIN5flash11enable_sm90INS1_16FlashAttnBwdSm90INS1_25CollectiveMainloopBwdSm90ILi2ELi1ELi1EN4cute5tupleIJNS5_1CILi1EEES8_S8_EEENS6_IJNS7_ILi64EEENS7_ILi96EEENS7_ILi192EEEEEENS_6half_tEfNS_4arch4Sm90ELb1ELb0ELb0ELb1ELb1ELb0ELb1ELb0ELi3ELi1ELi1ELi1ELb0EEENS1_21CollectiveEpilogueBwdISD_SE_SG_Li384ELb1ELb1ELi3EEENS1_25SingleTileBwdLPTSchedulerILb1ELi96ELb1EEEEEEEEEvNT_6ParamsE,"",@"SHT_CUDA_INFO"
	.sectionflags	@""
	.align	4


	//----- nvinfo : EIATTR_CUDA_API_VERSION
	.align		4
        /*0000*/ 	.byte	0x04, 0x37
        /*0002*/ 	.short	(.L_760 - .L_759)
.L_759:
        /*0004*/ 	.word	0x00000082


	//----- nvinfo : EIATTR_KPARAM_INFO
	.align		4
.L_760:
        /*0008*/ 	.byte	0x04, 0x17
        /*000a*/ 	.short	(.L_762 - .L_761)
.L_761:
        /*000c*/ 	.word	0x00000000
        /*0010*/ 	.short	0x0000
        /*0012*/ 	.short	0x0070
        /*0014*/ 	.byte	0x00, 0xf0, 0x01, 0x1a


	//----- nvinfo : EIATTR_SPARSE_MMA_MASK
	.align		4
.L_762:
        /*0018*/ 	.byte	0x03, 0x50
        /*001a*/ 	.short	0x0000


	//----- nvinfo : EIATTR_MAXREG_COUNT
	.align		4
        /*001c*/ 	.byte	0x03, 0x1b
        /*001e*/ 	.short	0x0080


	//----- nvinfo : EIATTR_NUM_BARRIERS
	.align		4
        /*0020*/ 	.byte	0x02, 0x4c
        /*0022*/ 	.byte	0x10
	.zero		1


	//----- nvinfo : EIATTR_EXTERNS
	.align		4
        /*0024*/ 	.byte	0x04, 0x0f
        /*0026*/ 	.short	(.L_764 - .L_763)


	//   ....[0]....
	.align		4
.L_763:
        /*0028*/ 	.word	index@(__assertfail)


	//----- nvinfo : EIATTR_ANNOTATIONS
	.align		4
.L_764:
        /*002c*/ 	.byte	0x04, 0x55
        /*002e*/ 	.short	(.L_766 - .L_765)


	//   ....[0]....
.L_765:
        /*0030*/ 	.word	0x00000001
        /*0034*/ 	.byte	0x40, 0x05, 0x00, 0x00, 0x01, 0x00, 0x00, 0x00, 0x20, 0x17, 0x00, 0x00, 0x01, 0x00, 0x00, 0x00
        /*0044*/ 	.byte	0x60, 0xb6, 0x00, 0x00


	//----- nvinfo : EIATTR_MERCURY_ISA_VERSION
	.align		4
.L_766:
        /*0048*/ 	.byte	0x03, 0x5f
        /*004a*/ 	.short	0x0101


	//----- nvinfo : EIATTR_INT_WARP_WIDE_INSTR_OFFSETS
	.align		4
        /*004c*/ 	.byte	0x04, 0x31
        /*004e*/ 	.short	(.L_768 - .L_767)


	//   ....[0]....
.L_767:
        /*0050*/ 	.word	0x00000180


	//   ....[1]....
        /*0054*/ 	.word	0x00000240


	//   ....[2]....
        /*0058*/ 	.word	0x00007c20


	//   ....[3]....
        /*005c*/ 	.word	0x00008410


	//   ....[4]....
        /*0060*/ 	.word	0x00008a70


	//----- nvinfo : EIATTR_COOP_GROUP_MASK_REGIDS
	.align		4
.L_768:
        /*0064*/ 	.byte	0x04, 0x29
        /*0066*/ 	.short	(.L_770 - .L_769)


	//   ....[0]....
.L_769:
        /*0068*/ 	.word	0xffffffff


	//   ....[1]....
        /*006c*/ 	.word	0xffffffff


	//   ....[2]....
        /*0070*/ 	.word	0xffffffff


	//   ....[3]....
        /*0074*/ 	.word	0xffffffff


	//   ....[4]....
        /*0078*/ 	.word	0xffffffff


	//   ....[5]....
        /*007c*/ 	.word	0xffffffff


	//   ....[6]....
        /*0080*/ 	.word	0xffffffff


	//   ....[7]....
        /*0084*/ 	.word	0xffffffff


	//   ....[8]....
        /*0088*/ 	.word	0xffffffff


	//   ....[9]....
        /*008c*/ 	.word	0xffffffff


	//   ....[10]....
        /*0090*/ 	.word	0xffffffff


	//   ....[11]....
        /*0094*/ 	.word	0xffffffff


	//   ....[12]....
        /*0098*/ 	.word	0xffffffff


	//   ....[13]....
        /*009c*/ 	.word	0x0500000f


	//   ....[14]....
        /*00a0*/ 	.word	0x0500000f


	//   ....[15]....
        /*00a4*/ 	.word	0x0500000f


	//   ....[16]....
        /*00a8*/ 	.word	0x0500000f


	//----- nvinfo : EIATTR_COOP_GROUP_INSTR_OFFSETS
	.align		4
.L_770:
        /*00ac*/ 	.byte	0x04, 0x28
        /*00ae*/ 	.short	(.L_772 - .L_771)


	//   ....[0]....
.L_771:
        /*00b0*/ 	.word	0x00000060


	//   ....[1]....
        /*00b4*/ 	.word	0x00000190


	//   ....[2]....
        /*00b8*/ 	.word	0x00000220


	//   ....[3]....
        /*00bc*/ 	.word	0x000003a0


	//   ....[4]....
        /*00c0*/ 	.word	0x00000600


	//   ....[5]....
        /*00c4*/ 	.word	0x000015c0


	//   ....[6]....
        /*00c8*/ 	.word	0x000068e0


	//   ....[7]....
        /*00cc*/ 	.word	0x00007690


	//   ....[8]....
        /*00d0*/ 	.word	0x00007b50


	//   ....[9]....
        /*00d4*/ 	.word	0x00007f50


	//   ....[10]....
        /*00d8*/ 	.word	0x00008340


	//   ....[11]....
        /*00dc*/ 	.word	0x000085f0


	//   ....[12]....
        /*00e0*/ 	.word	0x000089a0


	//   ....[13]....
        /*00e4*/ 	.word	0x0000b890


	//   ....[14]....
        /*00e8*/ 	.word	0x0000b9e0


	//   ....[15]....
        /*00ec*/ 	.word	0x0000ba50


	//   ....[16]....
        /*00f0*/ 	.word	0x0000bac0


	//----- nvinfo : EIATTR_REG_RECONFIG
	.align		4
.L_772:
        /*00f4*/ 	.byte	0x01, 0x54
	.zero		2


	//----- nvinfo : EIATTR_SYSCALL_OFFSETS
	.align		4
        /*00f8*/ 	.byte	0x04, 0x46
        /*00fa*/ 	.short	(.L_774 - .L_773)


	//   ....[0]....
.L_773:
        /*00fc*/ 	.word	0x00001220


	//   ....[1]....
        /*0100*/ 	.word	0x00001310


	//   ....[2]....
        /*0104*/ 	.word	0x00001450


	//   ....[3]....
        /*0108*/ 	.word	0x00001540


	//----- nvinfo : EIATTR_MBARRIER_INSTR_OFFSETS
	.align		4
.L_774:
        /*010c*/ 	.byte	0x04, 0x39
        /*010e*/ 	.short	(.L_776 - .L_775)


	//   ....[0]....
.L_775:
        /*0110*/ 	.word	0x00000260
        /*0114*/ 	.word	0x000000ff
        /*0118*/ 	.word	0x00036400
        /*011c*/ 	.short	0x0100
        /*011e*/ 	.byte	0x06
	.zero		1


	//   ....[1]....
        /*0120*/ 	.word	0x00000350
        /*0124*/ 	.word	0x000000ff
        /*0128*/ 	.word	0x00036410
        /*012c*/ 	.short	0x0100
        /*012e*/ 	.byte	0x08
	.zero		1


	//   ....[2]....
        /*0130*/ 	.word	0x00000360
        /*0134*/ 	.word	0x000000ff
        /*0138*/ 	.word	0x00036420
        /*013c*/ 	.short	0x0100
        /*013e*/ 	.byte	0x08
	.zero		1


	//   ....[3]....
        /*0140*/ 	.word	0x00000370
        /*0144*/ 	.word	0x000000ff
        /*0148*/ 	.word	0x00036418
        /*014c*/ 	.short	0x0100
        /*014e*/ 	.byte	0x08
	.zero		1


	//   ....[4]....
        /*0150*/ 	.word	0x00000380
        /*0154*/ 	.word	0x000000ff
        /*0158*/ 	.word	0x00036428
        /*015c*/ 	.short	0x0100
        /*015e*/ 	.byte	0x08
	.zero		1


	//   ....[5]....
        /*0160*/ 	.word	0x000004b0
        /*0164*/ 	.word	0x000000ff
        /*0168*/ 	.word	0x00036430
        /*016c*/ 	.short	0x0100
        /*016e*/ 	.byte	0x08
	.zero		1


	//   ....[6]....
        /*0170*/ 	.word	0x000004c0
        /*0174*/ 	.word	0x000000ff
        /*0178*/ 	.word	0x00036438
        /*017c*/ 	.short	0x0100
        /*017e*/ 	.byte	0x08
	.zero		1


	//   ....[7]....
        /*0180*/ 	.word	0x00001600
        /*0184*/ 	.word	0x000000ff
        /*0188*/ 	.word	0x00036400
        /*018c*/ 	.short	0x010a
        /*018e*/ 	.byte	0x24
	.zero		1


	//   ....[8]....
        /*0190*/ 	.word	0x00001700
        /*0194*/ 	.word	0x000000ff
        /*0198*/ 	.word	0x00036400
        /*019c*/ 	.short	0x010a
        /*019e*/ 	.byte	0x24
	.zero		1


	//   ....[9]....
        /*01a0*/ 	.word	0x00001de0
        /*01a4*/ 	.word	0x00000003
        /*01a8*/ 	.word	0x00036410
        /*01ac*/ 	.short	0x010a
        /*01ae*/ 	.byte	0x3f
	.zero		1


	//   ....[10]....
        /*01b0*/ 	.word	0x00001e20
        /*01b4*/ 	.word	0x00000003
        /*01b8*/ 	.word	0x00036410
        /*01bc*/ 	.short	0x010a
        /*01be*/ 	.byte	0x3f
	.zero		1


	//   ....[11]....
        /*01c0*/ 	.word	0x000024c0
        /*01c4*/ 	.word	0x000000ff
        /*01c8*/ 	.word	0x00036430
        /*01cc*/ 	.short	0x010a
        /*01ce*/ 	.byte	0x24
	.zero		1


	//   ....[12]....
        /*01d0*/ 	.word	0x00002500
        /*01d4*/ 	.word	0x000000ff
        /*01d8*/ 	.word	0x00036430
        /*01dc*/ 	.short	0x010a
        /*01de*/ 	.byte	0x24
	.zero		1


	//   ....[13]....
        /*01e0*/ 	.word	0x00003980
        /*01e4*/ 	.word	0x000000ff
        /*01e8*/ 	.word	0x00000000
        /*01ec*/ 	.short	0x0101
        /*01ee*/ 	.byte	0x04
	.zero		1


	//   ....[14]....
        /*01f0*/ 	.word	0x00003d10
        /*01f4*/ 	.word	0x00000003
        /*01f8*/ 	.word	0x00000000
        /*01fc*/ 	.short	0x0101
        /*01fe*/ 	.byte	0x3f
	.zero		1


	//   ....[15]....
        /*0200*/ 	.word	0x00009790
        /*0204*/ 	.word	0x00000000
        /*0208*/ 	.word	0x00036420
        /*020c*/ 	.short	0x010a
        /*020e*/ 	.byte	0x3f
	.zero		1


	//   ....[16]....
        /*0210*/ 	.word	0x00009f80
        /*0214*/ 	.word	0x00000000
        /*0218*/ 	.word	0x00036438
        /*021c*/ 	.short	0x010a
        /*021e*/ 	.byte	0x3f
	.zero		1


	//   ....[17]....
        /*0220*/ 	.word	0x0000a2e0
        /*0224*/ 	.word	0x00000000
        /*0228*/ 	.word	0x00036428
        /*022c*/ 	.short	0x010a
        /*022e*/ 	.byte	0x3f
	.zero		1


	//   ....[18]....
        /*0230*/ 	.word	0x0000a610
        /*0234*/ 	.word	0x00000000
        /*0238*/ 	.word	0x00036438
        /*023c*/ 	.short	0x010a
        /*023e*/ 	.byte	0x3f
	.zero		1


	//   ....[19]....
        /*0240*/ 	.word	0x0000a900
        /*0244*/ 	.word	0x00000000
        /*0248*/ 	.word	0x00036420
        /*024c*/ 	.short	0x010a
        /*024e*/ 	.byte	0x3f
	.zero		1


	//   ....[20]....
        /*0250*/ 	.word	0x0000ac80
        /*0254*/ 	.word	0x00000000
        /*0258*/ 	.word	0x00036438
        /*025c*/ 	.short	0x010a
        /*025e*/ 	.byte	0x3f
	.zero		1


	//   ....[21]....
        /*0260*/ 	.word	0x0000af80
        /*0264*/ 	.word	0x00000000
        /*0268*/ 	.word	0x00036428
        /*026c*/ 	.short	0x010a
        /*026e*/ 	.byte	0x3f
	.zero		1


	//   ....[22]....
        /*0270*/ 	.word	0x0000b2c0
        /*0274*/ 	.word	0x00000000
        /*0278*/ 	.word	0x00036438
        /*027c*/ 	.short	0x010a
        /*027e*/ 	.byte	0x3f
	.zero		1


	//   ....[23]....
        /*0280*/ 	.word	0x0000b720
        /*0284*/ 	.word	0x00000007
        /*0288*/ 	.word	0x00000000
        /*028c*/ 	.short	0x010a
        /*028e*/ 	.byte	0x3f
	.zero		1


	//   ....[24]....
        /*0290*/ 	.word	0x0000b7a0
        /*0294*/ 	.word	0x00000003
        /*0298*/ 	.word	0x00000000
        /*029c*/ 	.short	0x010a
        /*029e*/ 	.byte	0x3f
	.zero		1


	//   ....[25]....
        /*02a0*/ 	.word	0x0000b7f0
        /*02a4*/ 	.word	0x00000009
        /*02a8*/ 	.word	0x00036438
        /*02ac*/ 	.short	0x010a
        /*02ae*/ 	.byte	0x3f
	.zero		1


	//   ....[26]....
        /*02b0*/ 	.word	0x0000b8c0
        /*02b4*/ 	.word	0x0000009c
        /*02b8*/ 	.word	0x00036400
        /*02bc*/ 	.short	0x010a
        /*02be*/ 	.byte	0x3f
	.zero		1


	//   ....[27]....
        /*02c0*/ 	.word	0x0000b910
        /*02c4*/ 	.word	0x00000003
        /*02c8*/ 	.word	0x00036410
        /*02cc*/ 	.short	0x010a
        /*02ce*/ 	.byte	0x3f
	.zero		1


	//   ....[28]....
        /*02d0*/ 	.word	0x0000b960
        /*02d4*/ 	.word	0x0000009c
        /*02d8*/ 	.word	0x00036430
        /*02dc*/ 	.short	0x010a
        /*02de*/ 	.byte	0x3f
	.zero		1


	//   ....[29]....
        /*02e0*/ 	.word	0x0000bb00
        /*02e4*/ 	.word	0x00000000
        /*02e8*/ 	.word	0x00036420
        /*02ec*/ 	.short	0x010a
        /*02ee*/ 	.byte	0x3f
	.zero		1


	//   ....[30]....
        /*02f0*/ 	.word	0x0000bb50
        /*02f4*/ 	.word	0x00000000
        /*02f8*/ 	.word	0x00036438
        /*02fc*/ 	.short	0x010a
        /*02fe*/ 	.byte	0x3f
	.zero		1


	//   ....[31]....
        /*0300*/ 	.word	0x0000bba0
        /*0304*/ 	.word	0x00000000
        /*0308*/ 	.word	0x00036428
        /*030c*/ 	.short	0x010a
        /*030e*/ 	.byte	0x3f
	.zero		1


	//   ....[32]....
        /*0310*/ 	.word	0x0000bc00
        /*0314*/ 	.word	0x00000000
        /*0318*/ 	.word	0x00036438
        /*031c*/ 	.short	0x010a
        /*031e*/ 	.byte	0x3f
	.zero		1


	//   ....[33]....
        /*0320*/ 	.word	0x0000bc80
        /*0324*/ 	.word	0x00000000
        /*0328*/ 	.word	0x00036420
        /*032c*/ 	.short	0x010a
        /*032e*/ 	.byte	0x3f
	.zero		1


	//   ....[34]....
        /*0330*/ 	.word	0x0000bcd0
        /*0334*/ 	.word	0x00000000
        /*0338*/ 	.word	0x00036438
        /*033c*/ 	.short	0x010a
        /*033e*/ 	.byte	0x3f
	.zero		1


	//   ....[35]....
        /*0340*/ 	.word	0x0000bd20
        /*0344*/ 	.word	0x00000000
        /*0348*/ 	.word	0x00036428
        /*034c*/ 	.short	0x010a
        /*034e*/ 	.byte	0x3f
	.zero		1


	//   ....[36]....
        /*0350*/ 	.word	0x0000bd70
        /*0354*/ 	.word	0x00000000
        /*0358*/ 	.word	0x00036438
        /*035c*/ 	.short	0x010a
        /*035e*/ 	.byte	0x3f
	.zero		1


	//   ....[37]....
        /*0360*/ 	.word	0x0000be40
        /*0364*/ 	.word	0x00000007
        /*0368*/ 	.word	0x00000000
        /*036c*/ 	.short	0x010a
        /*036e*/ 	.byte	0x3f
	.zero		1


	//   ....[38]....
        /*0370*/ 	.word	0x0000be90
        /*0374*/ 	.word	0x00000003
        /*0378*/ 	.word	0x00000000
        /*037c*/ 	.short	0x010a
        /*037e*/ 	.byte	0x3f
	.zero		1


	//----- nvinfo : EIATTR_NUM_MBARRIERS
	.align		4
.L_776:
        /*0380*/ 	.byte	0x03, 0x38
        /*0382*/ 	.short	0x0007


	//----- nvinfo : EIATTR_EXIT_INSTR_OFFSETS
	.align		4
        /*0384*/ 	.byte	0x04, 0x1c
        /*0386*/ 	.short	(.L_778 - .L_777)


	//   ....[0]....
.L_777:
        /*0388*/ 	.word	0x0000b840


	//----- nvinfo : EIATTR_MAX_THREADS
	.align		4
.L_778:
        /*038c*/ 	.byte	0x04, 0x05
        /*038e*/ 	.short	(.L_780 - .L_779)
.L_779:
        /*0390*/ 	.word	0x00000200
        /*0394*/ 	.word	0x00000001
        /*0398*/ 	.word	0x00000001


	//----- nvinfo : EIATTR_CRS_STACK_SIZE
	.align		4
.L_780:
        /*039c*/ 	.byte	0x04, 0x1e
        /*039e*/ 	.short	(.L_782 - .L_781)
.L_781:
        /*03a0*/ 	.word	0x00000000


	//----- nvinfo : EIATTR_CBANK_PARAM_SIZE
	.align		4
.L_782:
        /*03a4*/ 	.byte	0x03, 0x19
        /*03a6*/ 	.short	0x06f0


	//----- nvinfo : EIATTR_PARAM_CBANK
	.align		4
        /*03a8*/ 	.byte	0x04, 0x0a
        /*03aa*/ 	.short	(.L_784 - .L_783)
	.align		4
.L_783:
        /*03ac*/ 	.word	index@(.nv.constant0._ZN7cutlass13device_kernelIN5flash11enable_sm90INS1_16FlashAttnBwdSm90INS1_25CollectiveMainloopBwdSm90ILi2ELi1ELi1EN4cute5tupleIJNS5_1CILi1EEES8_S8_EEENS6_IJNS7_ILi64EEENS7_ILi96EEENS7_ILi192EEEEEENS_6half_tEfNS_4arch4Sm90ELb1ELb0ELb0ELb1ELb1ELb0ELb1ELb0ELi3ELi1ELi1ELi1ELb0EEENS1_21CollectiveEpilogueBwdISD_SE_SG_Li384ELb1ELb1ELi3EEENS1_25SingleTileBwdLPTSchedulerILb1ELi96ELb1EEEEEEEEEvNT_6ParamsE)
        /*03b0*/ 	.short	0x0210
        /*03b2*/ 	.short	0x06f0


	//----- nvinfo : EIATTR_SW_WAR
	.align		4
.L_784:
        /*03b4*/ 	.byte	0x04, 0x36
        /*03b6*/ 	.short	(.L_786 - .L_785)
.L_785:
        /*03b8*/ 	.word	0x00000008
.L_786:


//--------------------- .nv.info._ZN7cutlass13device_kernelIN5flash11enable_sm90INS1_16FlashAttnBwdSm90INS1_25CollectiveMainloopBwdSm90ILi2ELi1ELi1EN4cute5tupleIJNS5_1CILi1EEES8_S8_EEENS6_IJNS7_ILi64EEENS7_ILi96EEENS7_ILi192EEEEEENS_6half_tEfNS_4arch4Sm90ELb1ELb0ELb0ELb1ELb0ELb0ELb1ELb0ELi3ELi1ELi1ELi1ELb0EEENS1_24CollectiveEpilogueBwdGQAISD_fSG_Li384ELb1ELb0EEENS1_25SingleTileBwdLPTSchedulerILb1ELi96ELb0EEEEEEEEEvNT_6ParamsE --------------------------
	.section	.nv.info._ZN7cutlass13device_kernelIN5flash11enable_sm90INS1_16FlashAttnBwdSm90INS1_25CollectiveMainloopBwdSm90ILi2ELi1ELi1EN4cute5tupleIJNS5_1CILi1EEES8_S8_EEENS6_IJNS7_ILi64EEENS7_ILi96EEENS7_ILi192EEEEEENS_6half_tEfNS_4arch4Sm90ELb1ELb0ELb0ELb1ELb0ELb0ELb1ELb0ELi3ELi1ELi1ELi1ELb0EEENS1_24CollectiveEpilogueBwdGQAISD_fSG_Li384ELb1ELb0EEENS1_25SingleTileBwdLPTSchedulerILb1ELi96ELb0EEEEEEEEEvNT_6ParamsE,"",@"SHT_CUDA_INFO"
	.sectionflags	@""
	.align	4


	//----- nvinfo : EIATTR_CUDA_API_VERSION
	.align		4
        /*0000*/ 	.byte	0x04, 0x37
        /*0002*/ 	.short	(.L_788 - .L_787)
.L_787:
        /*0004*/ 	.word	0x00000082


	//----- nvinfo : EIATTR_KPARAM_INFO
	.align		4
.L_788:
        /*0008*/ 	.byte	0x04, 0x17
        /*000a*/ 	.short	(.L_790 - .L_789)
.L_789:
        /*000c*/ 	.word	0x00000000
        /*0010*/ 	.short	0x0000
        /*0012*/ 	.short	0x0070
        /*0014*/ 	.byte	0x00, 0xf0, 0x01, 0x1c


	//----- nvinfo : EIATTR_SPARSE_MMA_MASK
	.align		4
.L_790:
        /*0018*/ 	.byte	0x03, 0x50
        /*001a*/ 	.short	0x0000


	//----- nvinfo : EIATTR_MAXREG_COUNT
	.align		4
        /*001c*/ 	.byte	0x03, 0x1b
        /*001e*/ 	.short	0x0080


	//----- nvinfo : EIATTR_NUM_BARRIERS
	.align		4
        /*0020*/ 	.byte	0x02, 0x4c
        /*0022*/ 	.byte	0x10
	.zero		1


	//----- nvinfo : EIATTR_EXTERNS
	.align		4
        /*0024*/ 	.byte	0x04, 0x0f
        /*0026*/ 	.short	(.L_792 - .L_791)


	//   ....[0]....
	.align		4
.L_791:
        /*0028*/ 	.word	index@(__assertfail)


	//----- nvinfo : EIATTR_ANNOTATIONS
	.align		4
.L_792:
        /*002c*/ 	.byte	0x04, 0x55
        /*002e*/ 	.short	(.L_794 - .L_793)


	//   ....[0]....
.L_793:
        /*0030*/ 	.word	0x00000001
        /*0034*/ 	.byte	0x40, 0x05, 0x00, 0x00, 0x01, 0x00, 0x00, 0x00, 0xf0, 0x16, 0x00, 0x00, 0x01, 0x00, 0x00, 0x00
        /*0044*/ 	.byte	0x70, 0x8d, 0x00, 0x00


	//----- nvinfo : EIATTR_MERCURY_ISA_VERSION
	.align		4
.L_794:
        /*0048*/ 	.byte	0x03, 0x5f
        /*004a*/ 	.short	0x0101


	//----- nvinfo : EIATTR_INT_WARP_WIDE_INSTR_OFFSETS
	.align		4
        /*004c*/ 	.byte	0x04, 0x31
        /*004e*/ 	.short	(.L_796 - .L_795)


	//   ....[0]....
.L_795:
        /*0050*/ 	.word	0x00000180


	//   ....[1]....
        /*0054*/ 	.word	0x00000240


	//----- nvinfo : EIATTR_COOP_GROUP_MASK_REGIDS
	.align		4
.L_796:
        /*0058*/ 	.byte	0x04, 0x29
        /*005a*/ 	.short	(.L_798 - .L_797)


	//   ....[0]....
.L_797:
        /*005c*/ 	.word	0xffffffff


	//   ....[1]....
        /*0060*/ 	.word	0xffffffff


	//   ....[2]....
        /*0064*/ 	.word	0xffffffff


	//   ....[3]....
        /*0068*/ 	.word	0xffffffff


	//   ....[4]....
        /*006c*/ 	.word	0xffffffff


	//   ....[5]....
        /*0070*/ 	.word	0xffffffff


	//   ....[6]....
        /*0074*/ 	.word	0xffffffff


	//   ....[7]....
        /*0078*/ 	.word	0x0500000f


	//----- nvinfo : EIATTR_COOP_GROUP_INSTR_OFFSETS
	.align		4
.L_798:
        /*007c*/ 	.byte	0x04, 0x28
        /*007e*/ 	.short	(.L_800 - .L_799)


	//   ....[0]....
.L_799:
        /*0080*/ 	.word	0x00000060


	//   ....[1]....
        /*0084*/ 	.word	0x00000190


	//   ....[2]....
        /*0088*/ 	.word	0x00000220


	//   ....[3]....
        /*008c*/ 	.word	0x000003a0


	//   ....[4]....
        /*0090*/ 	.word	0x00000600


	//   ....[5]....
        /*0094*/ 	.word	0x00001590


	//   ....[6]....
        /*0098*/ 	.word	0x00004920


	//   ....[7]....
        /*009c*/ 	.word	0x00008fa0


	//----- nvinfo : EIATTR_REG_RECONFIG
	.align		4
.L_800:
        /*00a0*/ 	.byte	0x01, 0x54
	.zero		2


	//----- nvinfo : EIATTR_SYSCALL_OFFSETS
	.align		4
        /*00a4*/ 	.byte	0x04, 0x46
        /*00a6*/ 	.short	(.L_802 - .L_801)


	//   ....[0]....
.L_801:
        /*00a8*/ 	.word	0x000011f0


	//   ....[1]....
        /*00ac*/ 	.word	0x000012e0


	//   ....[2]....
        /*00b0*/ 	.word	0x00001420


	//   ....[3]....
        /*00b4*/ 	.word	0x00001510


	//----- nvinfo : EIATTR_MBARRIER_INSTR_OFFSETS
	.align		4
.L_802:
        /*00b8*/ 	.byte	0x04, 0x39
        /*00ba*/ 	.short	(.L_804 - .L_803)


	//   ....[0]....
.L_803:
        /*00bc*/ 	.word	0x00000260
        /*00c0*/ 	.word	0x000000ff
        /*00c4*/ 	.word	0x00036400
        /*00c8*/ 	.short	0x0100
        /*00ca*/ 	.byte	0x06
	.zero		1


	//   ....[1]....
        /*00cc*/ 	.word	0x00000350
        /*00d0*/ 	.word	0x000000ff
        /*00d4*/ 	.word	0x00036410
        /*00d8*/ 	.short	0x0100
        /*00da*/ 	.byte	0x08
	.zero		1


	//   ....[2]....
        /*00dc*/ 	.word	0x00000360
        /*00e0*/ 	.word	0x000000ff
        /*00e4*/ 	.word	0x00036420
        /*00e8*/ 	.short	0x0100
        /*00ea*/ 	.byte	0x08
	.zero		1


	//   ....[3]....
        /*00ec*/ 	.word	0x00000370
        /*00f0*/ 	.word	0x000000ff
        /*00f4*/ 	.word	0x00036418
        /*00f8*/ 	.short	0x0100
        /*00fa*/ 	.byte	0x08
	.zero		1


	//   ....[4]....
        /*00fc*/ 	.word	0x00000380
        /*0100*/ 	.word	0x000000ff
        /*0104*/ 	.word	0x00036428
        /*0108*/ 	.short	0x0100
        /*010a*/ 	.byte	0x08
	.zero		1


	//   ....[5]....
        /*010c*/ 	.word	0x000004b0
        /*0110*/ 	.word	0x000000ff
        /*0114*/ 	.word	0x00036430
        /*0118*/ 	.short	0x0100
        /*011a*/ 	.byte	0x08
	.zero		1


	//   ....[6]....
        /*011c*/ 	.word	0x000004c0
        /*0120*/ 	.word	0x000000ff
        /*0124*/ 	.word	0x00036438
        /*0128*/ 	.short	0x0100
        /*012a*/ 	.byte	0x08
	.zero		1


	//   ....[7]....
        /*012c*/ 	.word	0x000015d0
        /*0130*/ 	.word	0x000000ff
        /*0134*/ 	.word	0x00036400
        /*0138*/ 	.short	0x010a
        /*013a*/ 	.byte	0x24
	.zero		1


	//   ....[8]....
        /*013c*/ 	.word	0x000016d0
        /*0140*/ 	.word	0x000000ff
        /*0144*/ 	.word	0x00036400
        /*0148*/ 	.short	0x010a
        /*014a*/ 	.byte	0x24
	.zero		1


	//   ....[9]....
        /*014c*/ 	.word	0x00001db0
        /*0150*/ 	.word	0x00000003
        /*0154*/ 	.word	0x00036410
        /*0158*/ 	.short	0x010a
        /*015a*/ 	.byte	0x3f
	.zero		1


	//   ....[10]....
        /*015c*/ 	.word	0x00001df0
        /*0160*/ 	.word	0x00000003
        /*0164*/ 	.word	0x00036410
        /*0168*/ 	.short	0x010a
        /*016a*/ 	.byte	0x3f
	.zero		1


	//   ....[11]....
        /*016c*/ 	.word	0x00002490
        /*0170*/ 	.word	0x000000ff
        /*0174*/ 	.word	0x00036430
        /*0178*/ 	.short	0x010a
        /*017a*/ 	.byte	0x24
	.zero		1


	//   ....[12]....
        /*017c*/ 	.word	0x000024d0
        /*0180*/ 	.word	0x000000ff
        /*0184*/ 	.word	0x00036430
        /*0188*/ 	.short	0x010a
        /*018a*/ 	.byte	0x24
	.zero		1


	//   ....[13]....
        /*018c*/ 	.word	0x00003950
        /*0190*/ 	.word	0x000000ff
        /*0194*/ 	.word	0x00000000
        /*0198*/ 	.short	0x0101
        /*019a*/ 	.byte	0x04
	.zero		1


	//   ....[14]....
        /*019c*/ 	.word	0x00003ce0
        /*01a0*/ 	.word	0x00000003
        /*01a4*/ 	.word	0x00000000
        /*01a8*/ 	.short	0x0101
        /*01aa*/ 	.byte	0x3f
	.zero		1


	//   ....[15]....
        /*01ac*/ 	.word	0x00006ea0
        /*01b0*/ 	.word	0x00000000
        /*01b4*/ 	.word	0x00036420
        /*01b8*/ 	.short	0x010a
        /*01ba*/ 	.byte	0x3f
	.zero		1


	//   ....[16]....
        /*01bc*/ 	.word	0x00007690
        /*01c0*/ 	.word	0x00000000
        /*01c4*/ 	.word	0x00036438
        /*01c8*/ 	.short	0x010a
        /*01ca*/ 	.byte	0x3f
	.zero		1


	//   ....[17]....
        /*01cc*/ 	.word	0x000079f0
        /*01d0*/ 	.word	0x00000000
        /*01d4*/ 	.word	0x00036428
        /*01d8*/ 	.short	0x010a
        /*01da*/ 	.byte	0x3f
	.zero		1


	//   ....[18]....
        /*01dc*/ 	.word	0x00007d20
        /*01e0*/ 	.word	0x00000000
        /*01e4*/ 	.word	0x00036438
        /*01e8*/ 	.short	0x010a
        /*01ea*/ 	.byte	0x3f
	.zero		1


	//   ....[19]....
        /*01ec*/ 	.word	0x00008010
        /*01f0*/ 	.word	0x00000000
        /*01f4*/ 	.word	0x00036420
        /*01f8*/ 	.short	0x010a
        /*01fa*/ 	.byte	0x3f
	.zero		1


	//   ....[20]....
        /*01fc*/ 	.word	0x00008390
        /*0200*/ 	.word	0x00000000
        /*0204*/ 	.word	0x00036438
        /*0208*/ 	.short	0x010a
        /*020a*/ 	.byte	0x3f
	.zero		1


	//   ....[21]....
        /*020c*/ 	.word	0x00008690
        /*0210*/ 	.word	0x00000000
        /*0214*/ 	.word	0x00036428
        /*0218*/ 	.short	0x010a
        /*021a*/ 	.byte	0x3f
	.zero		1


	//   ....[22]....
        /*021c*/ 	.word	0x000089d0
        /*0220*/ 	.word	0x00000000
        /*0224*/ 	.word	0x00036438
        /*0228*/ 	.short	0x010a
        /*022a*/ 	.byte	0x3f
	.zero		1


	//   ....[23]....
        /*022c*/ 	.word	0x00008e30
        /*0230*/ 	.word	0x00000007
        /*0234*/ 	.word	0x00000000
        /*0238*/ 	.short	0x010a
        /*023a*/ 	.byte	0x3f
	.zero		1


	//   ....[24]....
        /*023c*/ 	.word	0x00008eb0
        /*0240*/ 	.word	0x00000003
        /*0244*/ 	.word	0x00000000
        /*0248*/ 	.short	0x010a
        /*024a*/ 	.byte	0x3f
	.zero		1


	//   ....[25]....
        /*024c*/ 	.word	0x00008f00
        /*0250*/ 	.word	0x00000009
        /*0254*/ 	.word	0x00036438
        /*0258*/ 	.short	0x010a
        /*025a*/ 	.byte	0x3f
	.zero		1


	//   ....[26]....
        /*025c*/ 	.word	0x00008fd0
        /*0260*/ 	.word	0x0000009b
        /*0264*/ 	.word	0x00036400
        /*0268*/ 	.short	0x010a
        /*026a*/ 	.byte	0x3f
	.zero		1


	//   ....[27]....
        /*026c*/ 	.word	0x00009020
        /*0270*/ 	.word	0x00000003
        /*0274*/ 	.word	0x00036410
        /*0278*/ 	.short	0x010a
        /*027a*/ 	.byte	0x3f
	.zero		1


	//   ....[28]....
        /*027c*/ 	.word	0x00009070
        /*0280*/ 	.word	0x0000009b
        /*0284*/ 	.word	0x00036430
        /*0288*/ 	.short	0x010a
        /*028a*/ 	.byte	0x3f
	.zero		1


	//   ....[29]....
        /*028c*/ 	.word	0x000090c0
        /*0290*/ 	.word	0x00000000
        /*0294*/ 	.word	0x00036420
        /*0298*/ 	.short	0x010a
        /*029a*/ 	.byte	0x3f
	.zero		1


	//   ....[30]....
        /*029c*/ 	.word	0x00009110
        /*02a0*/ 	.word	0x00000000
        /*02a4*/ 	.word	0x00036438
        /*02a8*/ 	.short	0x010a
        /*02aa*/ 	.byte	0x3f
	.zero		1


	//   ....[31]....
        /*02ac*/ 	.word	0x00009160
        /*02b0*/ 	.word	0x00000000
        /*02b4*/ 	.word	0x00036428
        /*02b8*/ 	.short	0x010a
        /*02ba*/ 	.byte	0x3f
	.zero		1


	//   ....[32]....
        /*02bc*/ 	.word	0x000091c0
        /*02c0*/ 	.word	0x00000000
        /*02c4*/ 	.word	0x00036438
        /*02c8*/ 	.short	0x010a
        /*02ca*/ 	.byte	0x3f
	.zero		1


	//   ....[33]....
        /*02cc*/ 	.word	0x00009240
        /*02d0*/ 	.word	0x00000000
        /*02d4*/ 	.word	0x00036420
        /*02d8*/ 	.short	0x010a
        /*02da*/ 	.byte	0x3f
	.zero		1


	//   ....[34]....
        /*02dc*/ 	.word	0x00009290
        /*02e0*/ 	.word	0x00000000
        /*02e4*/ 	.word	0x00036438
        /*02e8*/ 	.short	0x010a
        /*02ea*/ 	.byte	0x3f
	.zero		1


	//   ....[35]....
        /*02ec*/ 	.word	0x000092e0
        /*02f0*/ 	.word	0x00000000
        /*02f4*/ 	.word	0x00036428
        /*02f8*/ 	.short	0x010a
        /*02fa*/ 	.byte	0x3f
	.zero		1


	//   ....[36]....
        /*02fc*/ 	.word	0x00009330
        /*0300*/ 	.word	0x00000000
        /*0304*/ 	.word	0x00036438
        /*0308*/ 	.short	0x010a
        /*030a*/ 	.byte	0x3f
	.zero		1


	//   ....[37]....
        /*030c*/ 	.word	0x00009400
        /*0310*/ 	.word	0x00000007
        /*0314*/ 	.word	0x00000000
        /*0318*/ 	.short	0x010a
        /*031a*/ 	.byte	0x3f
	.zero		1


	//   ....[38]....
        /*031c*/ 	.word	0x00009450
        /*0320*/ 	.word	0x00000003
        /*0324*/ 	.word	0x00000000
        /*0328*/ 	.short	0x010a
        /*032a*/ 	.byte	0x3f
	.zero		1


	//----- nvinfo : EIATTR_NUM_MBARRIERS
	.align		4
.L_804:
        /*032c*/ 	.byte	0x03, 0x38
        /*032e*/ 	.short	0x0007


	//----- nvinfo : EIATTR_EXIT_INSTR_OFFSETS
	.align		4
        /*0330*/ 	.byte	0x04, 0x1c
        /*0332*/ 	.short	(.L_806 - .L_805)


	//   ....[0]....
.L_805:
        /*0334*/ 	.word	0x00008f50


	//----- nvinfo : EIATTR_MAX_THREADS
	.align		4
.L_806:
        /*0338*/ 	.byte	0x04, 0x05
        /*033a*/ 	.short	(.L_808 - .L_807)
.L_807:
        /*033c*/ 	.word	0x00000200
        /*0340*/ 	.word	0x00000001
        /*0344*/ 	.word	0x00000001


	//----- nvinfo : EIATTR_CRS_STACK_SIZE
	.align		4
.L_808:
        /*0348*/ 	.byte	0x04, 0x1e
        /*034a*/ 	.short	(.L_810 - .L_809)
.L_809:
        /*034c*/ 	.word	0x00000000


	//----- nvinfo : EIATTR_CBANK_PARAM_SIZE
	.align		4
.L_810:
        /*0350*/ 	.byte	0x03, 0x19
        /*0352*/ 	.short	0x0770


	//----- nvinfo : EIATTR_PARAM_CBANK
	.align		4
        /*0354*/ 	.byte	0x04, 0x0a
        /*0356*/ 	.short	(.L_812 - .L_811)
	.align		4
.L_811:
        /*0358*/ 	.word	index@(.nv.constant0._ZN7cutlass13device_kernelIN5flash11enable_sm90INS1_16FlashAttnBwdSm90INS1_25CollectiveMainloopBwdSm90ILi2ELi1ELi1EN4cute5tupleIJNS5_1CILi1EEES8_S8_EEENS6_IJNS7_ILi64EEENS7_ILi96EEENS7_ILi192EEEEEENS_6half_tEfNS_4arch4Sm90ELb1ELb0ELb0ELb1ELb0ELb0ELb1ELb0ELi3ELi1ELi1ELi1ELb0EEENS1_24CollectiveEpilogueBwdGQAISD_fSG_Li384ELb1ELb0EEENS1_25SingleTileBwdLPTSchedulerILb1ELi96ELb0EEEEEEEEEvNT_6ParamsE)
        /*035c*/ 	.short	0x0210
        /*035e*/ 	.short	0x0770


	//----- nvinfo : EIATTR_SW_WAR
	.align		4
.L_812:
        /*0360*/ 	.byte	0x04, 0x36
        /*0362*/ 	.short	(.L_814 - .L_813)
.L_813:
        /*0364*/ 	.word	0x00000008
.L_814:


//--------------------- .nv.info._ZN7cutlass13device_kernelIN5flash32FlashAttnBwdPostprocessConvertdQIN4cute5tupleIJNS3_1CILi96EEENS5_ILi192EEEEEENS_6half_tEfNS_4arch4Sm90ELi384ENS3_8TiledMMAINS3_8MMA_AtomIJNS3_4SM904GMMA25MMA_64x96x16_F32F16F16_SSILNSF_5MajorE1ELSH_1ELNSF_7ScaleInE1ELSI_1EEEEEENS3_6LayoutINS4_IJNS5_ILi3EEENS5_ILi1EEESN_EEENS4_IJSN_NS5_ILi0EEESP_EEEEENS4_IJNS3_10UnderscoreESS_SS_EEEEELb1EEEEEvNT_6ParamsE --------------------------
	.section	.nv.info._ZN7cutlass13device_kernelIN5flash32FlashAttnBwdPostprocessConvertdQIN4cute5tupleIJNS3_1CILi96EEENS5_ILi192EEEEEENS_6half_tEfNS_4arch4Sm90ELi384ENS3_8TiledMMAINS3_8MMA_AtomIJNS3_4SM904GMMA25MMA_64x96x16_F32F16F16_SSILNSF_5MajorE1ELSH_1ELNSF_7ScaleInE1ELSI_1EEEEEENS3_6LayoutINS4_IJNS5_ILi3EEENS5_ILi1EEESN_EEENS4_IJSN_NS5_ILi0EEESP_EEEEENS4_IJNS3_10UnderscoreESS_SS_EEEEELb1EEEEEvNT_6ParamsE,"",@"SHT_CUDA_INFO"
	.sectionflags	@""
	.align	4


	//----- nvinfo : EIATTR_CUDA_API_VERSION
	.align		4
        /*0000*/ 	.byte	0x04, 0x37
        /*0002*/ 	.short	(.L_816 - .L_815)
.L_815:
        /*0004*/ 	.word	0x00000082


	//----- nvinfo : EIATTR_KPARAM_INFO
	.align		4
.L_816:
        /*0008*/ 	.byte	0x04, 0x17
        /*000a*/ 	.short	(.L_818 - .L_817)
.L_817:
        /*000c*/ 	.word	0x00000000
        /*0010*/ 	.short	0x0000
        /*0012*/ 	.short	0x0000
        /*0014*/ 	.byte	0x00, 0xf0, 0xc1, 0x01


	//----- nvinfo : EIATTR_SPARSE_MMA_MASK
	.align		4
.L_818:
        /*0018*/ 	.byte	0x03, 0x50
        /*001a*/ 	.short	0x0000


	//----- nvinfo : EIATTR_MAXREG_COUNT
	.align		4
        /*001c*/ 	.byte	0x03, 0x1b
        /*001e*/ 	.short	0x0050


	//----- nvinfo : EIATTR_NUM_BARRIERS
	.align		4
        /*0020*/ 	.byte	0x02, 0x4c
        /*0022*/ 	.byte	0x01
	.zero		1


	//----- nvinfo : EIATTR_MERCURY_ISA_VERSION
	.align		4
        /*0024*/ 	.byte	0x03, 0x5f
        /*0026*/ 	.short	0x0101


	//----- nvinfo : EIATTR_MBARRIER_INSTR_OFFSETS
	.align		4
        /*0028*/ 	.byte	0x04, 0x39
        /*002a*/ 	.short	(.L_820 - .L_819)


	//   ....[0]....
.L_819:
        /*002c*/ 	.word	0x00000490
        /*0030*/ 	.word	0x000000ff
        /*0034*/ 	.word	0x0001b000
        /*0038*/ 	.short	0x0100
        /*003a*/ 	.byte	0x06
	.zero		1


	//   ....[1]....
        /*003c*/ 	.word	0x000005a0
        /*0040*/ 	.word	0x00000002
        /*0044*/ 	.word	0x0001b000
        /*0048*/ 	.short	0x010a
        /*004a*/ 	.byte	0x3f
	.zero		1


	//----- nvinfo : EIATTR_NUM_MBARRIERS
	.align		4
.L_820:
        /*004c*/ 	.byte	0x03, 0x38
        /*004e*/ 	.short	0x0001


	//----- nvinfo : EIATTR_EXIT_INSTR_OFFSETS
	.align		4
        /*0050*/ 	.byte	0x04, 0x1c
        /*0052*/ 	.short	(.L_822 - .L_821)


	//   ....[0]....
.L_821:
        /*0054*/ 	.word	0x000001a0


	//   ....[1]....
        /*0058*/ 	.word	0x00001630


	//   ....[2]....
        /*005c*/ 	.word	0x00001710


	//----- nvinfo : EIATTR_MAX_THREADS
	.align		4
.L_822:
        /*0060*/ 	.byte	0x04, 0x05
        /*0062*/ 	.short	(.L_824 - .L_823)
.L_823:
        /*0064*/ 	.word	0x00000180
        /*0068*/ 	.word	0x00000001
        /*006c*/ 	.word	0x00000001


	//----- nvinfo : EIATTR_CRS_STACK_SIZE
	.align		4
.L_824:
        /*0070*/ 	.byte	0x04, 0x1e
        /*0072*/ 	.short	(.L_826 - .L_825)
.L_825:
        /*0074*/ 	.word	0x00000000


	//----- nvinfo : EIATTR_CBANK_PARAM_SIZE
	.align		4
.L_826:
        /*0078*/ 	.byte	0x03, 0x19
        /*007a*/ 	.short	0x0070


	//----- nvinfo : EIATTR_PARAM_CBANK
	.align		4
        /*007c*/ 	.byte	0x04, 0x0a
        /*007e*/ 	.short	(.L_828 - .L_827)
	.align		4
.L_827:
        /*0080*/ 	.word	index@(.nv.constant0._ZN7cutlass13device_kernelIN5flash32FlashAttnBwdPostprocessConvertdQIN4cute5tupleIJNS3_1CILi96EEENS5_ILi192EEEEEENS_6half_tEfNS_4arch4Sm90ELi384ENS3_8TiledMMAINS3_8MMA_AtomIJNS3_4SM904GMMA25MMA_64x96x16_F32F16F16_SSILNSF_5MajorE1ELSH_1ELNSF_7ScaleInE1ELSI_1EEEEEENS3_6LayoutINS4_IJNS5_ILi3EEENS5_ILi1EEESN_EEENS4_IJSN_NS5_ILi0EEESP_EEEEENS4_IJNS3_10UnderscoreESS_SS_EEEEELb1EEEEEvNT_6ParamsE)
        /*0084*/ 	.short	0x0210
        /*0086*/ 	.short	0x0070


	//----- nvinfo : EIATTR_SW_WAR
	.align		4
.L_828:
        /*0088*/ 	.byte	0x04, 0x36
        /*008a*/ 	.short	(.L_830 - .L_829)
.L_829:
        /*008c*/ 	.word	0x00000008
.L_830:


//--------------------- .nv.info._ZN7cutlass13device_kernelIN5flash32FlashAttnBwdPostprocessConvertdQIN4cute5tupleIJNS3_1CILi64EEENS5_ILi192EEEEEENS_6half_tEfNS_4arch4Sm90ELi384ENS3_8TiledMMAINS3_8MMA_AtomIJNS3_4SM904GMMA25MMA_64x64x16_F32F16F16_SSILNSF_5MajorE0ELSH_1ELNSF_7ScaleInE1ELSI_1EEEEEENS3_6LayoutINS4_IJNS5_ILi1EEENS5_ILi3EEESM_EEENS4_IJNS5_ILi0EEESM_SP_EEEEENS4_IJNS3_10UnderscoreESS_SS_EEEEELb0EEEEEvNT_6ParamsE --------------------------
	.section	.nv.info._ZN7cutlass13device_kernelIN5flash32FlashAttnBwdPostprocessConvertdQIN4cute5tupleIJNS3_1CILi64EEENS5_ILi192EEEEEENS_6half_tEfNS_4arch4Sm90ELi384ENS3_8TiledMMAINS3_8MMA_AtomIJNS3_4SM904GMMA25MMA_64x64x16_F32F16F16_SSILNSF_5MajorE0ELSH_1ELNSF_7ScaleInE1ELSI_1EEEEEENS3_6LayoutINS4_IJNS5_ILi1EEENS5_ILi3EEESM_EEENS4_IJNS5_ILi0EEESM_SP_EEEEENS4_IJNS3_10UnderscoreESS_SS_EEEEELb0EEEEEvNT_6ParamsE,"",@"SHT_CUDA_INFO"
	.sectionflags	@""
	.align	4


	//----- nvinfo : EIATTR_CUDA_API_VERSION
	.align		4
        /*0000*/ 	.byte	0x04, 0x37
        /*0002*/ 	.short	(.L_832 - .L_831)
.L_831:
        /*0004*/ 	.word	0x00000082


	//----- nvinfo : EIATTR_KPARAM_INFO
	.align		4
.L_832:
        /*0008*/ 	.byte	0x04, 0x17
        /*000a*/ 	.short	(.L_834 - .L_833)
.L_833:
        /*000c*/ 	.word	0x00000000
        /*0010*/ 	.short	0x0000
        /*0012*/ 	.short	0x0000
        /*0014*/ 	.byte	0x00, 0xf0, 0xc1, 0x01


	//----- nvinfo : EIATTR_SPARSE_MMA_MASK
	.align		4
.L_834:
        /*0018*/ 	.byte	0x03, 0x50
        /*001a*/ 	.short	0x0000


	//----- nvinfo : EIATTR_MAXREG_COUNT
	.align		4
        /*001c*/ 	.byte	0x03, 0x1b
        /*001e*/ 	.short	0x0050


	//----- nvinfo : EIATTR_NUM_BARRIERS
	.align		4
        /*0020*/ 	.byte	0x02, 0x4c
        /*0022*/ 	.byte	0x01
	.zero		1


	//----- nvinfo : EIATTR_MERCURY_ISA_VERSION
	.align		4
        /*0024*/ 	.byte	0x03, 0x5f
        /*0026*/ 	.short	0x0101


	//----- nvinfo : EIATTR_MBARRIER_INSTR_OFFSETS
	.align		4
        /*0028*/ 	.byte	0x04, 0x39
        /*002a*/ 	.short	(.L_836 - .L_835)


	//   ....[0]....
.L_835:
        /*002c*/ 	.word	0x000004a0
        /*0030*/ 	.word	0x000000ff
        /*0034*/ 	.word	0x00012000
        /*0038*/ 	.short	0x0100
        /*003a*/ 	.byte	0x06
	.zero		1


	//   ....[1]....
        /*003c*/ 	.word	0x000005b0
        /*0040*/ 	.word	0x00000029
        /*0044*/ 	.word	0x00012000
        /*0048*/ 	.short	0x010a
        /*004a*/ 	.byte	0x3f
	.zero		1


	//----- nvinfo : EIATTR_NUM_MBARRIERS
	.align		4
.L_836:
        /*004c*/ 	.byte	0x03, 0x38
        /*004e*/ 	.short	0x0001


	//----- nvinfo : EIATTR_EXIT_INSTR_OFFSETS
	.align		4
        /*0050*/ 	.byte	0x04, 0x1c
        /*0052*/ 	.short	(.L_838 - .L_837)


	//   ....[0]....
.L_837:
        /*0054*/ 	.word	0x000001b0


	//   ....[1]....
        /*0058*/ 	.word	0x00001220


	//   ....[2]....
        /*005c*/ 	.word	0x000012f0


	//----- nvinfo : EIATTR_MAX_THREADS
	.align		4
.L_838:
        /*0060*/ 	.byte	0x04, 0x05
        /*0062*/ 	.short	(.L_840 - .L_839)
.L_839:
        /*0064*/ 	.word	0x00000180
        /*0068*/ 	.word	0x00000001
        /*006c*/ 	.word	0x00000001


	//----- nvinfo : EIATTR_CRS_STACK_SIZE
	.align		4
.L_840:
        /*0070*/ 	.byte	0x04, 0x1e
        /*0072*/ 	.short	(.L_842 - .L_841)
.L_841:
        /*0074*/ 	.word	0x00000000


	//----- nvinfo : EIATTR_CBANK_PARAM_SIZE
	.align		4
.L_842:
        /*0078*/ 	.byte	0x03, 0x19
        /*007a*/ 	.short	0x0070


	//----- nvinfo : EIATTR_PARAM_CBANK
	.align		4
        /*007c*/ 	.byte	0x04, 0x0a
        /*007e*/ 	.short	(.L_844 - .L_843)
	.align		4
.L_843:
        /*0080*/ 	.word	index@(.nv.constant0._ZN7cutlass13device_kernelIN5flash32FlashAttnBwdPostprocessConvertdQIN4cute5tupleIJNS3_1CILi64EEENS5_ILi192EEEEEENS_6half_tEfNS_4arch4Sm90ELi384ENS3_8TiledMMAINS3_8MMA_AtomIJNS3_4SM904GMMA25MMA_64x64x16_F32F16F16_SSILNSF_5MajorE0ELSH_1ELNSF_7ScaleInE1ELSI_1EEEEEENS3_6LayoutINS4_IJNS5_ILi1EEENS5_ILi3EEESM_EEENS4_IJNS5_ILi0EEESM_SP_EEEEENS4_IJNS3_10UnderscoreESS_SS_EEEEELb0EEEEEvNT_6ParamsE)
        /*0084*/ 	.short	0x0210
        /*0086*/ 	.short	0x0070


	//----- nvinfo : EIATTR_SW_WAR
	.align		4
.L_844:
        /*0088*/ 	.byte	0x04, 0x36
        /*008a*/ 	.short	(.L_846 - .L_845)
.L_845:
        /*008c*/ 	.word	0x00000008
.L_846:


//--------------------- .nv.info._ZN7cutlass13device_kernelIN5flash11enable_sm90INS1_16FlashAttnBwdSm90INS1_25CollectiveMainloopBwdSm90ILi2ELi1ELi1EN4cute5tupleIJNS5_1CILi1EEES8_S8_EEENS6_IJNS7_ILi64EEENS7_ILi96EEENS7_ILi192EEEEEENS_6half_tEfNS_4arch4Sm90ELb1ELb0ELb0ELb1ELb1ELb0ELb1ELb0ELi3ELi1ELi1ELi1ELb0EEENS1_24CollectiveEpilogueBwdGQAISD_fSG_Li384ELb1ELb1EEENS1_25SingleTileBwdLPTSchedulerILb1ELi96ELb1EEEEEEEEEvNT_6ParamsE --------------------------
	.section	.nv.info._ZN7cutlass13device_kernelIN5flash11enable_sm90INS1_16FlashAttnBwdSm90INS1_25CollectiveMainloopBwdSm90ILi2ELi1ELi1EN4cute5tupleIJNS5_1CILi1EEES8_S8_EEENS6_IJNS7_ILi64EEENS7_ILi96EEENS7_ILi192EEEEEENS_6half_tEfNS_4arch4Sm90ELb1ELb0ELb0ELb1ELb1ELb0ELb1ELb0ELi3ELi1ELi1ELi1ELb0EEENS1_24CollectiveEpilogueBwdGQAISD_fSG_Li384ELb1ELb1EEENS1_25SingleTileBwdLPTSchedulerILb1ELi96ELb1EEEEEEEEEvNT_6ParamsE,"",@"SHT_CUDA_INFO"
	.sectionflags	@""
	.align	4


	//----- nvinfo : EIATTR_CUDA_API_VERSION
	.align		4
        /*0000*/ 	.byte	0x04, 0x37
        /*0002*/ 	.short	(.L_848 - .L_847)
.L_847:
        /*0004*/ 	.word	0x00000082


	//----- nvinfo : EIATTR_KPARAM_INFO
	.align		4
.L_848:
        /*0008*/ 	.byte	0x04, 0x17
        /*000a*/ 	.short	(.L_850 - .L_849)
.L_849:
        /*000c*/ 	.word	0x00000000
        /*0010*/ 	.short	0x0000
        /*0012*/ 	.short	0x0070
        /*0014*/ 	.byte	0x00, 0xf0, 0x01, 0x1c


	//----- nvinfo : EIATTR_SPARSE_MMA_MASK
	.align		4
.L_850:
        /*0018*/ 	.byte	0x03, 0x50
        /*001a*/ 	.short	0x0000


	//----- nvinfo : EIATTR_MAXREG_COUNT
	.align		4
        /*001c*/ 	.byte	0x03, 0x1b
        /*001e*/ 	.short	0x0080


	//----- nvinfo : EIATTR_NUM_BARRIERS
	.align		4
        /*0020*/ 	.byte	0x02, 0x4c
        /*0022*/ 	.byte	0x10
	.zero		1


	//----- nvinfo : EIATTR_EXTERNS
	.align		4
        /*0024*/ 	.byte	0x04, 0x0f
        /*0026*/ 	.short	(.L_852 - .L_851)


	//   ....[0]....
	.align		4
.L_851:
        /*0028*/ 	.word	index@(__assertfail)


	//----- nvinfo : EIATTR_ANNOTATIONS
	.align		4
.L_852:
        /*002c*/ 	.byte	0x04, 0x55
        /*002e*/ 	.short	(.L_854 - .L_853)


	//   ....[0]....
.L_853:
        /*0030*/ 	.word	0x00000001
        /*0034*/ 	.byte	0x40, 0x05, 0x00, 0x00, 0x01, 0x00, 0x00, 0x00, 0x10, 0x17, 0x00, 0x00, 0x01, 0x00, 0x00, 0x00
        /*0044*/ 	.byte	0x60, 0x9b, 0x00, 0x00


	//----- nvinfo : EIATTR_MERCURY_ISA_VERSION
	.align		4
.L_854:
        /*0048*/ 	.byte	0x03, 0x5f
        /*004a*/ 	.short	0x0101


	//----- nvinfo : EIATTR_INT_WARP_WIDE_INSTR_OFFSETS
	.align		4
        /*004c*/ 	.byte	0x04, 0x31
        /*004e*/ 	.short	(.L_856 - .L_855)


	//   ....[0]....
.L_855:
        /*0050*/ 	.word	0x00000180


	//   ....[1]....
        /*0054*/ 	.word	0x00000240


	//   ....[2]....
        /*0058*/ 	.word	0x00006120


	//   ....[3]....
        /*005c*/ 	.word	0x00006910


	//   ....[4]....
        /*0060*/ 	.word	0x00006f70


	//----- nvinfo : EIATTR_COOP_GROUP_MASK_REGIDS
	.align		4
.L_856:
        /*0064*/ 	.byte	0x04, 0x29
        /*0066*/ 	.short	(.L_858 - .L_857)


	//   ....[0]....
.L_857:
        /*0068*/ 	.word	0xffffffff


	//   ....[1]....
        /*006c*/ 	.word	0xffffffff


	//   ....[2]....
        /*0070*/ 	.word	0xffffffff


	//   ....[3]....
        /*0074*/ 	.word	0xffffffff


	//   ....[4]....
        /*0078*/ 	.word	0xffffffff


	//   ....[5]....
        /*007c*/ 	.word	0xffffffff


	//   ....[6]....
        /*0080*/ 	.word	0xffffffff


	//   ....[7]....
        /*0084*/ 	.word	0xffffffff


	//   ....[8]....
        /*0088*/ 	.word	0xffffffff


	//   ....[9]....
        /*008c*/ 	.word	0xffffffff


	//   ....[10]....
        /*0090*/ 	.word	0xffffffff


	//   ....[11]....
        /*0094*/ 	.word	0xffffffff


	//   ....[12]....
        /*0098*/ 	.word	0xffffffff


	//   ....[13]....
        /*009c*/ 	.word	0xffffffff


	//   ....[14]....
        /*00a0*/ 	.word	0xffffffff


	//   ....[15]....
        /*00a4*/ 	.word	0xffffffff


	//   ....[16]....
        /*00a8*/ 	.word	0xffffffff


	//   ....[17]....
        /*00ac*/ 	.word	0x0500000f


	//   ....[18]....
        /*00b0*/ 	.word	0x0500000f


	//   ....[19]....
        /*00b4*/ 	.word	0x0500000f


	//   ....[20]....
        /*00b8*/ 	.word	0x0500000f


	//   ....[21]....
        /*00bc*/ 	.word	0x0500000f


	//   ....[22]....
        /*00c0*/ 	.word	0x0500000f


	//----- nvinfo : EIATTR_COOP_GROUP_INSTR_OFFSETS
	.align		4
.L_858:
        /*00c4*/ 	.byte	0x04, 0x28
        /*00c6*/ 	.short	(.L_860 - .L_859)


	//   ....[0]....
.L_859:
        /*00c8*/ 	.word	0x00000060


	//   ....[1]....
        /*00cc*/ 	.word	0x00000190


	//   ....[2]....
        /*00d0*/ 	.word	0x00000220


	//   ....[3]....
        /*00d4*/ 	.word	0x000003a0


	//   ....[4]....
        /*00d8*/ 	.word	0x00000600


	//   ....[5]....
        /*00dc*/ 	.word	0x000015b0


	//   ....[6]....
        /*00e0*/ 	.word	0x00004720


	//   ....[7]....
        /*00e4*/ 	.word	0x000048b0


	//   ....[8]....
        /*00e8*/ 	.word	0x00004b40


	//   ....[9]....
        /*00ec*/ 	.word	0x00004cd0


	//   ....[10]....
        /*00f0*/ 	.word	0x00004de0


	//   ....[11]....
        /*00f4*/ 	.word	0x00005b90


	//   ....[12]....
        /*00f8*/ 	.word	0x00006050


	//   ....[13]....
        /*00fc*/ 	.word	0x00006450


	//   ....[14]....
        /*0100*/ 	.word	0x00006840


	//   ....[15]....
        /*0104*/ 	.word	0x00006af0


	//   ....[16]....
        /*0108*/ 	.word	0x00006ea0


	//   ....[17]....
        /*010c*/ 	.word	0x00009d90


	//   ....[18]....
        /*0110*/ 	.word	0x00009ee0


	//   ....[19]....
        /*0114*/ 	.word	0x00009f50


	//   ....[20]....
        /*0118*/ 	.word	0x00009fc0


	//   ....[21]....
        /*011c*/ 	.word	0x0000a030


	//   ....[22]....
        /*0120*/ 	.word	0x0000a0a0


	//----- nvinfo : EIATTR_REG_RECONFIG
	.align		4
.L_860:
        /*0124*/ 	.byte	0x01, 0x54
	.zero		2


	//----- nvinfo : EIATTR_SYSCALL_OFFSETS
	.align		4
        /*0128*/ 	.byte	0x04, 0x46
        /*012a*/ 	.short	(.L_862 - .L_861)


	//   ....[0]....
.L_861:
        /*012c*/ 	.word	0x00001210


	//   ....[1]....
        /*0130*/ 	.word	0x00001300


	//   ....[2]....
        /*0134*/ 	.word	0x00001440


	//   ....[3]....
        /*0138*/ 	.word	0x00001530


	//----- nvinfo : EIATTR_MBARRIER_INSTR_OFFSETS
	.align		4
.L_862:
        /*013c*/ 	.byte	0x04, 0x39
        /*013e*/ 	.short	(.L_864 - .L_863)


	//   ....[0]....
.L_863:
        /*0140*/ 	.word	0x00000260
        /*0144*/ 	.word	0x000000ff
        /*0148*/ 	.word	0x00036400
        /*014c*/ 	.short	0x0100
        /*014e*/ 	.byte	0x06
	.zero		1


	//   ....[1]....
        /*0150*/ 	.word	0x00000350
        /*0154*/ 	.word	0x000000ff
        /*0158*/ 	.word	0x00036410
        /*015c*/ 	.short	0x0100
        /*015e*/ 	.byte	0x08
	.zero		1


	//   ....[2]....
        /*0160*/ 	.word	0x00000360
        /*0164*/ 	.word	0x000000ff
        /*0168*/ 	.word	0x00036420
        /*016c*/ 	.short	0x0100
        /*016e*/ 	.byte	0x08
	.zero		1


	//   ....[3]....
        /*0170*/ 	.word	0x00000370
        /*0174*/ 	.word	0x000000ff
        /*0178*/ 	.word	0x00036418
        /*017c*/ 	.short	0x0100
        /*017e*/ 	.byte	0x08
	.zero		1


	//   ....[4]....
        /*0180*/ 	.word	0x00000380
        /*0184*/ 	.word	0x000000ff
        /*0188*/ 	.word	0x00036428
        /*018c*/ 	.short	0x0100
        /*018e*/ 	.byte	0x08
	.zero		1


	//   ....[5]....
        /*0190*/ 	.word	0x000004b0
        /*0194*/ 	.word	0x000000ff
        /*0198*/ 	.word	0x00036430
        /*019c*/ 	.short	0x0100
        /*019e*/ 	.byte	0x08
	.zero		1


	//   ....[6]....
        /*01a0*/ 	.word	0x000004c0
        /*01a4*/ 	.word	0x000000ff
        /*01a8*/ 	.word	0x00036438
        /*01ac*/ 	.short	0x0100
        /*01ae*/ 	.byte	0x08
	.zero		1


	//   ....[7]....
        /*01b0*/ 	.word	0x000015f0
        /*01b4*/ 	.word	0x000000ff
        /*01b8*/ 	.word	0x00036400
        /*01bc*/ 	.short	0x010a
        /*01be*/ 	.byte	0x24
	.zero		1


	//   ....[8]....
        /*01c0*/ 	.word	0x000016f0
        /*01c4*/ 	.word	0x000000ff
        /*01c8*/ 	.word	0x00036400
        /*01cc*/ 	.short	0x010a
        /*01ce*/ 	.byte	0x24
	.zero		1


	//   ....[9]....
        /*01d0*/ 	.word	0x00001dd0
        /*01d4*/ 	.word	0x00000003
        /*01d8*/ 	.word	0x00036410
        /*01dc*/ 	.short	0x010a
        /*01de*/ 	.byte	0x3f
	.zero		1


	//   ....[10]....
        /*01e0*/ 	.word	0x00001e10
        /*01e4*/ 	.word	0x00000003
        /*01e8*/ 	.word	0x00036410
        /*01ec*/ 	.short	0x010a
        /*01ee*/ 	.byte	0x3f
	.zero		1


	//   ....[11]....
        /*01f0*/ 	.word	0x000024b0
        /*01f4*/ 	.word	0x000000ff
        /*01f8*/ 	.word	0x00036430
        /*01fc*/ 	.short	0x010a
        /*01fe*/ 	.byte	0x24
	.zero		1


	//   ....[12]....
        /*0200*/ 	.word	0x000024f0
        /*0204*/ 	.word	0x000000ff
        /*0208*/ 	.word	0x00036430
        /*020c*/ 	.short	0x010a
        /*020e*/ 	.byte	0x24
	.zero		1


	//   ....[13]....
        /*0210*/ 	.word	0x00003970
        /*0214*/ 	.word	0x000000ff
        /*0218*/ 	.word	0x00000000
        /*021c*/ 	.short	0x0101
        /*021e*/ 	.byte	0x04
	.zero		1


	//   ....[14]....
        /*0220*/ 	.word	0x00003d00
        /*0224*/ 	.word	0x00000003
        /*0228*/ 	.word	0x00000000
        /*022c*/ 	.short	0x0101
        /*022e*/ 	.byte	0x3f
	.zero		1


	//   ....[15]....
        /*0230*/ 	.word	0x00007c90
        /*0234*/ 	.word	0x00000000
        /*0238*/ 	.word	0x00036420
        /*023c*/ 	.short	0x010a
        /*023e*/ 	.byte	0x3f
	.zero		1


	//   ....[16]....
        /*0240*/ 	.word	0x00008480
        /*0244*/ 	.word	0x00000000
        /*0248*/ 	.word	0x00036438
        /*024c*/ 	.short	0x010a
        /*024e*/ 	.byte	0x3f
	.zero		1


	//   ....[17]....
        /*0250*/ 	.word	0x000087e0
        /*0254*/ 	.word	0x00000000
        /*0258*/ 	.word	0x00036428
        /*025c*/ 	.short	0x010a
        /*025e*/ 	.byte	0x3f
	.zero		1


	//   ....[18]....
        /*0260*/ 	.word	0x00008b10
        /*0264*/ 	.word	0x00000000
        /*0268*/ 	.word	0x00036438
        /*026c*/ 	.short	0x010a
        /*026e*/ 	.byte	0x3f
	.zero		1


	//   ....[19]....
        /*0270*/ 	.word	0x00008e00
        /*0274*/ 	.word	0x00000000
        /*0278*/ 	.word	0x00036420
        /*027c*/ 	.short	0x010a
        /*027e*/ 	.byte	0x3f
	.zero		1


	//   ....[20]....
        /*0280*/ 	.word	0x00009180
        /*0284*/ 	.word	0x00000000
        /*0288*/ 	.word	0x00036438
        /*028c*/ 	.short	0x010a
        /*028e*/ 	.byte	0x3f
	.zero		1


	//   ....[21]....
        /*0290*/ 	.word	0x00009480
        /*0294*/ 	.word	0x00000000
        /*0298*/ 	.word	0x00036428
        /*029c*/ 	.short	0x010a
        /*029e*/ 	.byte	0x3f
	.zero		1


	//   ....[22]....
        /*02a0*/ 	.word	0x000097c0
        /*02a4*/ 	.word	0x00000000
        /*02a8*/ 	.word	0x00036438
        /*02ac*/ 	.short	0x010a
        /*02ae*/ 	.byte	0x3f
	.zero		1


	//   ....[23]....
        /*02b0*/ 	.word	0x00009c20
        /*02b4*/ 	.word	0x00000007
        /*02b8*/ 	.word	0x00000000
        /*02bc*/ 	.short	0x010a
        /*02be*/ 	.byte	0x3f
	.zero		1


	//   ....[24]....
        /*02c0*/ 	.word	0x00009ca0
        /*02c4*/ 	.word	0x00000003
        /*02c8*/ 	.word	0x00000000
        /*02cc*/ 	.short	0x010a
        /*02ce*/ 	.byte	0x3f
	.zero		1


	//   ....[25]....
        /*02d0*/ 	.word	0x00009cf0
        /*02d4*/ 	.word	0x00000009
        /*02d8*/ 	.word	0x00036438
        /*02dc*/ 	.short	0x010a
        /*02de*/ 	.byte	0x3f
	.zero		1


	//   ....[26]....
        /*02e0*/ 	.word	0x00009dc0
        /*02e4*/ 	.word	0x0000009b
        /*02e8*/ 	.word	0x00036400
        /*02ec*/ 	.short	0x010a
        /*02ee*/ 	.byte	0x3f
	.zero		1


	//   ....[27]....
        /*02f0*/ 	.word	0x00009e10
        /*02f4*/ 	.word	0x00000003
        /*02f8*/ 	.word	0x00036410
        /*02fc*/ 	.short	0x010a
        /*02fe*/ 	.byte	0x3f
	.zero		1


	//   ....[28]....
        /*0300*/ 	.word	0x00009e60
        /*0304*/ 	.word	0x0000009b
        /*0308*/ 	.word	0x00036430
        /*030c*/ 	.short	0x010a
        /*030e*/ 	.byte	0x3f
	.zero		1


	//   ....[29]....
        /*0310*/ 	.word	0x0000a0e0
        /*0314*/ 	.word	0x00000000
        /*0318*/ 	.word	0x00036420
        /*031c*/ 	.short	0x010a
        /*031e*/ 	.byte	0x3f
	.zero		1


	//   ....[30]....
        /*0320*/ 	.word	0x0000a130
        /*0324*/ 	.word	0x00000000
        /*0328*/ 	.word	0x00036438
        /*032c*/ 	.short	0x010a
        /*032e*/ 	.byte	0x3f
	.zero		1


	//   ....[31]....
        /*0330*/ 	.word	0x0000a180
        /*0334*/ 	.word	0x00000000
        /*0338*/ 	.word	0x00036428
        /*033c*/ 	.short	0x010a
        /*033e*/ 	.byte	0x3f
	.zero		1


	//   ....[32]....
        /*0340*/ 	.word	0x0000a1e0
        /*0344*/ 	.word	0x00000000
        /*0348*/ 	.word	0x00036438
        /*034c*/ 	.short	0x010a
        /*034e*/ 	.byte	0x3f
	.zero		1


	//   ....[33]....
        /*0350*/ 	.word	0x0000a260
        /*0354*/ 	.word	0x00000000
        /*0358*/ 	.word	0x00036420
        /*035c*/ 	.short	0x010a
        /*035e*/ 	.byte	0x3f
	.zero		1


	//   ....[34]....
        /*0360*/ 	.word	0x0000a2b0
        /*0364*/ 	.word	0x00000000
        /*0368*/ 	.word	0x00036438
        /*036c*/ 	.short	0x010a
        /*036e*/ 	.byte	0x3f
	.zero		1


	//   ....[35]....
        /*0370*/ 	.word	0x0000a300
        /*0374*/ 	.word	0x00000000
        /*0378*/ 	.word	0x00036428
        /*037c*/ 	.short	0x010a
        /*037e*/ 	.byte	0x3f
	.zero		1


	//   ....[36]....
        /*0380*/ 	.word	0x0000a350
        /*0384*/ 	.word	0x00000000
        /*0388*/ 	.word	0x00036438
        /*038c*/ 	.short	0x010a
        /*038e*/ 	.byte	0x3f
	.zero		1


	//   ....[37]....
        /*0390*/ 	.word	0x0000a420
        /*0394*/ 	.word	0x00000007
        /*0398*/ 	.word	0x00000000
        /*039c*/ 	.short	0x010a
        /*039e*/ 	.byte	0x3f
	.zero		1


	//   ....[38]....
        /*03a0*/ 	.word	0x0000a470
        /*03a4*/ 	.word	0x00000003
        /*03a8*/ 	.word	0x00000000
        /*03ac*/ 	.short	0x010a
        /*03ae*/ 	.byte	0x3f
	.zero		1


	//----- nvinfo : EIATTR_NUM_MBARRIERS
	.align		4
.L_864:
        /*03b0*/ 	.byte	0x03, 0x38
        /*03b2*/ 	.short	0x0007


	//----- nvinfo : EIATTR_EXIT_INSTR_OFFSETS
	.align		4
        /*03b4*/ 	.byte	0x04, 0x1c
        /*03b6*/ 	.short	(.L_866 - .L_865)


	//   ....[0]....
.L_865:
        /*03b8*/ 	.word	0x00009d40


	//----- nvinfo : EIATTR_MAX_THREADS
	.align		4
.L_866:
        /*03bc*/ 	.byte	0x04, 0x05
        /*03be*/ 	.short	(.L_868 - .L_867)
.L_867:
        /*03c0*/ 	.word	0x00000200
        /*03c4*/ 	.word	0x00000001
        /*03c8*/ 	.word	0x00000001


	//----- nvinfo : EIATTR_CRS_STACK_SIZE
	.align		4
.L_868:
        /*03cc*/ 	.byte	0x04, 0x1e
        /*03ce*/ 	.short	(.L_870 - .L_869)
.L_869:
        /*03d0*/ 	.word	0x00000000


	//----- nvinfo : EIATTR_CBANK_PARAM_SIZE
	.align		4
.L_870:
        /*03d4*/ 	.byte	0x03, 0x19
        /*03d6*/ 	.short	0x0770


	//----- nvinfo : EIATTR_PARAM_CBANK
	.align		4
        /*03d8*/ 	.byte	0x04, 0x0a
        /*03da*/ 	.short	(.L_872 - .L_871)
	.align		4
.L_871:
        /*03dc*/ 	.word	index@(.nv.constant0._ZN7cutlass13device_kernelIN5flash11enable_sm90INS1_16FlashAttnBwdSm90INS1_25CollectiveMainloopBwdSm90ILi2ELi1ELi1EN4cute5tupleIJNS5_1CILi1EEES8_S8_EEENS6_IJNS7_ILi64EEENS7_ILi96EEENS7_ILi192EEEEEENS_6half_tEfNS_4arch4Sm90ELb1ELb0ELb0ELb1ELb1ELb0ELb1ELb0ELi3ELi1ELi1ELi1ELb0EEENS1_24CollectiveEpilogueBwdGQAISD_fSG_Li384ELb1ELb1EEENS1_25SingleTileBwdLPTSchedulerILb1ELi96ELb1EEEEEEEEEvNT_6ParamsE)
        /*03e0*/ 	.short	0x0210
        /*03e2*/ 	.short	0x0770


	//----- nvinfo : EIATTR_SW_WAR
	.align		4
.L_872:
        /*03e4*/ 	.byte	0x04, 0x36
        /*03e6*/ 	.short	(.L_874 - .L_873)
.L_873:
        /*03e8*/ 	.word	0x00000008
.L_874:


//--------------------- .nv.info._ZN7cutlass13device_kernelIN5flash22FlashAttnBwdPreprocessIN4cute5tupleIJNS3_1CILi64EEENS5_ILi192EEEEEENS_6half_tEfNS_4arch4Sm90ELb1ELb1EEEEEvNT_6ParamsE --------------------------
	.section	.nv.info._ZN7cutlass13device_kernelIN5flash22FlashAttnBwdPreprocessIN4cute5tupleIJNS3_1CILi64EEENS5_ILi192EEEEEENS_6half_tEfNS_4arch4Sm90ELb1ELb1EEEEEvNT_6ParamsE,"",@"SHT_CUDA_INFO"
	.sectionflags	@""
	.align	4


	//----- nvinfo : EIATTR_CUDA_API_VERSION
	.align		4
        /*0000*/ 	.byte	0x04, 0x37
        /*0002*/ 	.short	(.L_876 - .L_875)
.L_875:
        /*0004*/ 	.word	0x00000082


	//----- nvinfo : EIATTR_KPARAM_INFO
	.align		4
.L_876:
        /*0008*/ 	.byte	0x04, 0x17
        /*000a*/ 	.short	(.L_878 - .L_877)
.L_877:
        /*000c*/ 	.word	0x00000000
        /*0010*/ 	.short	0x0000
        /*0012*/ 	.short	0x0000
        /*0014*/ 	.byte	0x00, 0xf0, 0xc1, 0x03


	//----- nvinfo : EIATTR_SPARSE_MMA_MASK
	.align		4
.L_878:
        /*0018*/ 	.byte	0x03, 0x50
        /*001a*/ 	.short	0x0000


	//----- nvinfo : EIATTR_MAXREG_COUNT
	.align		4
        /*001c*/ 	.byte	0x03, 0x1b
        /*001e*/ 	.short	0x0080


	//----- nvinfo : EIATTR_MERCURY_ISA_VERSION
	.align		4
        /*0020*/ 	.byte	0x03, 0x5f
        /*0022*/ 	.short	0x0101


	//----- nvinfo : EIATTR_COOP_GROUP_MASK_REGIDS
	.align		4
        /*0024*/ 	.byte	0x04, 0x29
        /*0026*/ 	.short	(.L_880 - .L_879)


	//   ....[0]....
.L_879:
        /*0028*/ 	.word	0xffffffff


	//   ....[1]....
        /*002c*/ 	.word	0xffffffff


	//   ....[2]....
        /*0030*/ 	.word	0xffffffff


	//   ....[3]....
        /*0034*/ 	.word	0xffffffff


	//   ....[4]....
        /*0038*/ 	.word	0xffffffff


	//   ....[5]....
        /*003c*/ 	.word	0xffffffff


	//----- nvinfo : EIATTR_COOP_GROUP_INSTR_OFFSETS
	.align		4
.L_880:
        /*0040*/ 	.byte	0x04, 0x28
        /*0042*/ 	.short	(.L_882 - .L_881)


	//   ....[0]....
.L_881:
        /*0044*/ 	.word	0x00001ca0


	//   ....[1]....
        /*0048*/ 	.word	0x00001cd0


	//   ....[2]....
        /*004c*/ 	.word	0x00001d10


	//   ....[3]....
        /*0050*/ 	.word	0x00001d40


	//   ....[4]....
        /*0054*/ 	.word	0x00001db0


	//   ....[5]....
        /*0058*/ 	.word	0x00001de0


	//----- nvinfo : EIATTR_EXIT_INSTR_OFFSETS
	.align		4
.L_882:
        /*005c*/ 	.byte	0x04, 0x1c
        /*005e*/ 	.short	(.L_884 - .L_883)


	//   ....[0]....
.L_883:
        /*0060*/ 	.word	0x000001c0


	//   ....[1]....
        /*0064*/ 	.word	0x00002330


	//   ....[2]....
        /*0068*/ 	.word	0x000023b0


	//----- nvinfo : EIATTR_MAX_THREADS
	.align		4
.L_884:
        /*006c*/ 	.byte	0x04, 0x05
        /*006e*/ 	.short	(.L_886 - .L_885)
.L_885:
        /*0070*/ 	.word	0x00000100
        /*0074*/ 	.word	0x00000001
        /*0078*/ 	.word	0x00000001


	//----- nvinfo : EIATTR_CRS_STACK_SIZE
	.align		4
.L_886:
        /*007c*/ 	.byte	0x04, 0x1e
        /*007e*/ 	.short	(.L_888 - .L_887)
.L_887:
        /*0080*/ 	.word	0x00000000


	//----- nvinfo : EIATTR_CBANK_PARAM_SIZE
	.align		4
.L_888:
        /*0084*/ 	.byte	0x03, 0x19
        /*0086*/ 	.short	0x00f0


	//----- nvinfo : EIATTR_PARAM_CBANK
	.align		4
        /*0088*/ 	.byte	0x04, 0x0a
        /*008a*/ 	.short	(.L_890 - .L_889)
	.align		4
.L_889:
        /*008c*/ 	.word	index@(.nv.constant0._ZN7cutlass13device_kernelIN5flash22FlashAttnBwdPreprocessIN4cute5tupleIJNS3_1CILi64EEENS5_ILi192EEEEEENS_6half_tEfNS_4arch4Sm90ELb1ELb1EEEEEvNT_6ParamsE)
        /*0090*/ 	.short	0x0210
        /*0092*/ 	.short	0x00f0


	//----- nvinfo : EIATTR_SW_WAR
	.align		4
.L_890:
        /*0094*/ 	.byte	0x04, 0x36
        /*0096*/ 	.short	(.L_892 - .L_891)
.L_891:
        /*0098*/ 	.word	0x00000008
.L_892:


//--------------------- .nv.callgraph             --------------------------
	.section	.nv.callgraph,"",@"SHT_CUDA_CALLGRAPH"
	.align	4
	.sectionentsize	8
	.align		4
        /*0000*/ 	.word	0x00000000
	.align		4
        /*0004*/ 	.word	0xffffffff
	.align		4
        /*0008*/ 	.word	index@(_ZN7cutlass13device_kernelIN5flash11enable_sm90INS1_16FlashAttnBwdSm90INS1_25CollectiveMainloopBwdSm90ILi2ELi1ELi1EN4cute5tupleIJNS5_1CILi1EEES8_S8_EEENS6_IJNS7_ILi64EEENS7_ILi96EEENS7_ILi192EEEEEENS_6half_tEfNS_4arch4Sm90ELb0ELb0ELb0ELb0ELb0ELb0ELb1ELb0ELi3ELi1ELi1ELi1ELb0EEENS1_21CollectiveEpilogueBwdISD_SE_SG_Li384ELb0ELb1ELi3EEENS1_19SingleTileSchedulerILb0ELb0ELb0ELi96EEEEEEEEEvNT_6ParamsE)
	.align		4
        /*000c*/ 	.word	index@(__assertfail)
	.align		4
        /*0010*/ 	.word	index@(_ZN7cutlass13device_kernelIN5flash11enable_sm90INS1_16FlashAttnBwdSm90INS1_25CollectiveMainloopBwdSm90ILi2ELi1ELi1EN4cute5tupleIJNS5_1CILi1EEES8_S8_EEENS6_IJNS7_ILi64EEENS7_ILi96EEENS7_ILi192EEEEEENS_6half_tEfNS_4arch4Sm90ELb0ELb0ELb0ELb0ELb1ELb0ELb1ELb0ELi3ELi1ELi1ELi1ELb0EEENS1_21CollectiveEpilogueBwdISD_SE_SG_Li384ELb0ELb1ELi3EEENS1_19SingleTileSchedulerILb0ELb0ELb0ELi96EEEEEEEEEvNT_6ParamsE)
	.align		4
        /*0014*/ 	.word	index@(__assertfail)
	.align		4
        /*0018*/ 	.word	index@(_ZN7cutlass13device_kernelIN5flash11enable_sm90INS1_16FlashAttnBwdSm90INS1_25CollectiveMainloopBwdSm90ILi2ELi1ELi1EN4cute5tupleIJNS5_1CILi1EEES8_S8_EEENS6_IJNS7_ILi64EEENS7_ILi96EEENS7_ILi192EEEEEENS_6half_tEfNS_4arch4Sm90ELb0ELb0ELb0ELb0ELb0ELb0ELb1ELb0ELi3ELi1ELi1ELi1ELb0EEENS1_24CollectiveEpilogueBwdGQAISD_fSG_Li384ELb0ELb0EEENS1_19SingleTileSchedulerILb0ELb0ELb0ELi96EEEEEEEEEvNT_6ParamsE)
	.align		4
        /*001c*/ 	.word	index@(__assertfail)
	.align		4
        /*0020*/ 	.word	index@(_ZN7cutlass13device_kernelIN5flash11enable_sm90INS1_16FlashAttnBwdSm90INS1_25CollectiveMainloopBwdSm90ILi2ELi1ELi1EN4cute5tupleIJNS5_1CILi1EEES8_S8_EEENS6_IJNS7_ILi64EEENS7_ILi96EEENS7_ILi192EEEEEENS_6half_tEfNS_4arch4Sm90ELb0ELb0ELb0ELb0ELb1ELb0ELb1ELb0ELi3ELi1ELi1ELi1ELb0EEENS1_24CollectiveEpilogueBwdGQAISD_fSG_Li384ELb0ELb1EEENS1_19SingleTileSchedulerILb0ELb0ELb0ELi96EEEEEEEEEvNT_6ParamsE)
	.align		4
        /*0024*/ 	.word	index@(__assertfail)
	.align		4
        /*0028*/ 	.word	index@(_ZN7cutlass13device_kernelIN5flash11enable_sm90INS1_16FlashAttnBwdSm90INS1_25CollectiveMainloopBwdSm90ILi2ELi1ELi1EN4cute5tupleIJNS5_1CILi1EEES8_S8_EEENS6_IJNS7_ILi64EEENS7_ILi96EEENS7_ILi192EEEEEENS_6half_tEfNS_4arch4Sm90ELb0ELb0ELb0ELb1ELb0ELb0ELb1ELb0ELi3ELi1ELi1ELi1ELb0EEENS1_21CollectiveEpilogueBwdISD_SE_SG_Li384ELb1ELb1ELi3EEENS1_19SingleTileSchedulerILb1ELb0ELb0ELi96EEEEEEEEEvNT_6ParamsE)
	.align		4
        /*002c*/ 	.word	index@(__assertfail)
	.align		4
        /*0030*/ 	.word	index@(_ZN7cutlass13device_kernelIN5flash11enable_sm90INS1_16FlashAttnBwdSm90INS1_25CollectiveMainloopBwdSm90ILi2ELi1ELi1EN4cute5tupleIJNS5_1CILi1EEES8_S8_EEENS6_IJNS7_ILi64EEENS7_ILi96EEENS7_ILi192EEEEEENS_6half_tEfNS_4arch4Sm90ELb0ELb0ELb0ELb1ELb1ELb0ELb1ELb0ELi3ELi1ELi1ELi1ELb0EEENS1_21CollectiveEpilogueBwdISD_SE_SG_Li384ELb1ELb1ELi3EEENS1_19SingleTileSchedulerILb1ELb0ELb0ELi96EEEEEEEEEvNT_6ParamsE)
	.align		4
        /*0034*/ 	.word	index@(__assertfail)
	.align		4
        /*0038*/ 	.word	index@(_ZN7cutlass13device_kernelIN5flash11enable_sm90INS1_16FlashAttnBwdSm90INS1_25CollectiveMainloopBwdSm90ILi2ELi1ELi1EN4cute5tupleIJNS5_1CILi1EEES8_S8_EEENS6_IJNS7_ILi64EEENS7_ILi96EEENS7_ILi192EEEEEENS_6half_tEfNS_4arch4Sm90ELb0ELb0ELb0ELb1ELb0ELb0ELb1ELb0ELi3ELi1ELi1ELi1ELb0EEENS1_24CollectiveEpilogueBwdGQAISD_fSG_Li384ELb1ELb0EEENS1_19SingleTileSchedulerILb1ELb0ELb0ELi96EEEEEEEEEvNT_6ParamsE)
	.align		4
        /*003c*/ 	.word	index@(__assertfail)
	.align		4
        /*0040*/ 	.word	index@(_ZN7cutlass13device_kernelIN5flash11enable_sm90INS1_16FlashAttnBwdSm90INS1_25CollectiveMainloopBwdSm90ILi2ELi1ELi1EN4cute5tupleIJNS5_1CILi1EEES8_S8_EEENS6_IJNS7_ILi64EEENS7_ILi96EEENS7_ILi192EEEEEENS_6half_tEfNS_4arch4Sm90ELb0ELb0ELb0ELb1ELb1ELb0ELb1ELb0ELi3ELi1ELi1ELi1ELb0EEENS1_24CollectiveEpilogueBwdGQAISD_fSG_Li384ELb1ELb1EEENS1_19SingleTileSchedulerILb1ELb0ELb0ELi96EEEEEEEEEvNT_6ParamsE)
	.align		4
        /*0044*/ 	.word	index@(__assertfail)
	.align		4
        /*0048*/ 	.word	index@(_ZN7cutlass13device_kernelIN5flash11enable_sm90INS1_16FlashAttnBwdSm90INS1_25CollectiveMainloopBwdSm90ILi2ELi1ELi1EN4cute5tupleIJNS5_1CILi1EEES8_S8_EEENS6_IJNS7_ILi64EEENS7_ILi96EEENS7_ILi192EEEEEENS_6half_tEfNS_4arch4Sm90ELb0ELb1ELb0ELb0ELb0ELb0ELb1ELb0ELi3ELi1ELi1ELi1ELb0EEENS1_21CollectiveEpilogueBwdISD_SE_SG_Li384ELb0ELb1ELi3EEENS1_19SingleTileSchedulerILb0ELb0ELb0ELi96EEEEEEEEEvNT_6ParamsE)
	.align		4
        /*004c*/ 	.word	index@(__assertfail)
	.align		4
        /*0050*/ 	.word	index@(_ZN7cutlass13device_kernelIN5flash11enable_sm90INS1_16FlashAttnBwdSm90INS1_25CollectiveMainloopBwdSm90ILi2ELi1ELi1EN4cute5tupleIJNS5_1CILi1EEES8_S8_EEENS6_IJNS7_ILi64EEENS7_ILi96EEENS7_ILi192EEEEEENS_6half_tEfNS_4arch4Sm90ELb0ELb1ELb0ELb0ELb1ELb0ELb1ELb0ELi3ELi1ELi1ELi1ELb0EEENS1_21CollectiveEpilogueBwdISD_SE_SG_Li384ELb0ELb1ELi3EEENS1_19SingleTileSchedulerILb0ELb0ELb0ELi96EEEEEEEEEvNT_6ParamsE)
	.align		4
        /*0054*/ 	.word	index@(__assertfail)
	.align		4
        /*0058*/ 	.word	index@(_ZN7cutlass13device_kernelIN5flash11enable_sm90INS1_16FlashAttnBwdSm90INS1_25CollectiveMainloopBwdSm90ILi2ELi1ELi1EN4cute5tupleIJNS5_1CILi1EEES8_S8_EEENS6_IJNS7_ILi64EEENS7_ILi96EEENS7_ILi192EEEEEENS_6half_tEfNS_4arch4Sm90ELb0ELb1ELb0ELb0ELb0ELb0ELb1ELb0ELi3ELi1ELi1ELi1ELb0EEENS1_24CollectiveEpilogueBwdGQAISD_fSG_Li384ELb0ELb0EEENS1_19SingleTileSchedulerILb0ELb0ELb0ELi96EEEEEEEEEvNT_6ParamsE)
	.align		4
        /*005c*/ 	.word	index@(__assertfail)
	.align		4
        /*0060*/ 	.word	index@(_ZN7cutlass13device_kernelIN5flash11enable_sm90INS1_16FlashAttnBwdSm90INS1_25CollectiveMainloopBwdSm90ILi2ELi1ELi1EN4cute5tupleIJNS5_1CILi1EEES8_S8_EEENS6_IJNS7_ILi64EEENS7_ILi96EEENS7_ILi192EEEEEENS_6half_tEfNS_4arch4Sm90ELb0ELb1ELb0ELb0ELb1ELb0ELb1ELb0ELi3ELi1ELi1ELi1ELb0EEENS1_24CollectiveEpilogueBwdGQAISD_fSG_Li384ELb0ELb1EEENS1_19SingleTileSchedulerILb0ELb0ELb0ELi96EEEEEEEEEvNT_6ParamsE)
	.align		4
        /*0064*/ 	.word	index@(__assertfail)
	.align		4
        /*0068*/ 	.word	index@(_ZN7cutlass13device_kernelIN5flash11enable_sm90INS1_16FlashAttnBwdSm90INS1_25CollectiveMainloopBwdSm90ILi2ELi1ELi1EN4cute5tupleIJNS5_1CILi1EEES8_S8_EEENS6_IJNS7_ILi64EEENS7_ILi96EEENS7_ILi192EEEEEENS_6half_tEfNS_4arch4Sm90ELb0ELb1ELb0ELb1ELb0ELb0ELb1ELb0ELi3ELi1ELi1ELi1ELb0EEENS1_21CollectiveEpilogueBwdISD_SE_SG_Li384ELb1ELb1ELi3EEENS1_19SingleTileSchedulerILb1ELb0ELb0ELi96EEEEEEEEEvNT_6ParamsE)
	.align		4
        /*006c*/ 	.word	index@(__assertfail)
	.align		4
        /*0070*/ 	.word	index@(_ZN7cutlass13device_kernelIN5flash11enable_sm90INS1_16FlashAttnBwdSm90INS1_25CollectiveMainloopBwdSm90ILi2ELi1ELi1EN4cute5tupleIJNS5_1CILi1EEES8_S8_EEENS6_IJNS7_ILi64EEENS7_ILi96EEENS7_ILi192EEEEEENS_6half_tEfNS_4arch4Sm90ELb0ELb1ELb0ELb1ELb1ELb0ELb1ELb0ELi3ELi1ELi1ELi1ELb0EEENS1_21CollectiveEpilogueBwdISD_SE_SG_Li384ELb1ELb1ELi3EEENS1_19SingleTileSchedulerILb1ELb0ELb0ELi96EEEEEEEEEvNT_6ParamsE)
	.align		4
        /*0074*/ 	.word	index@(__assertfail)
	.align		4
        /*0078*/ 	.word	index@(_ZN7cutlass13device_kernelIN5flash11enable_sm90INS1_16FlashAttnBwdSm90INS1_25CollectiveMainloopBwdSm90ILi2ELi1ELi1EN4cute5tupleIJNS5_1CILi1EEES8_S8_EEENS6_IJNS7_ILi64EEENS7_ILi96EEENS7_ILi192EEEEEENS_6half_tEfNS_4arch4Sm90ELb0ELb1ELb0ELb1ELb0ELb0ELb1ELb0ELi3ELi1ELi1ELi1ELb0EEENS1_24CollectiveEpilogueBwdGQAISD_fSG_Li384ELb1ELb0EEENS1_19SingleTileSchedulerILb1ELb0ELb0ELi96EEEEEEEEEvNT_6ParamsE)
	.align		4
        /*007c*/ 	.word	index@(__assertfail)
	.align		4
        /*0080*/ 	.word	index@(_ZN7cutlass13device_kernelIN5flash11enable_sm90INS1_16FlashAttnBwdSm90INS1_25CollectiveMainloopBwdSm90ILi2ELi1ELi1EN4cute5tupleIJNS5_1CILi1EEES8_S8_EEENS6_IJNS7_ILi64EEENS7_ILi96EEENS7_ILi192EEEEEENS_6half_tEfNS_4arch4Sm90ELb0ELb1ELb0ELb1ELb1ELb0ELb1ELb0ELi3ELi1ELi1ELi1ELb0EEENS1_24CollectiveEpilogueBwdGQAISD_fSG_Li384ELb1ELb1EEENS1_19SingleTileSchedulerILb1ELb0ELb0ELi96EEEEEEEEEvNT_6ParamsE)
	.align		4
        /*0084*/ 	.word	index@(__assertfail)
	.align		4
        /*0088*/ 	.word	index@(_ZN7cutlass13device_kernelIN5flash11enable_sm90INS1_16FlashAttnBwdSm90INS1_25CollectiveMainloopBwdSm90ILi2ELi1ELi1EN4cute5tupleIJNS5_1CILi1EEES8_S8_EEENS6_IJNS7_ILi64EEENS7_ILi96EEENS7_ILi192EEEEEENS_6half_tEfNS_4arch4Sm90ELb1ELb0ELb0ELb0ELb0ELb0ELb1ELb0ELi3ELi1ELi1ELi1ELb0EEENS1_21CollectiveEpilogueBwdISD_SE_SG_Li384ELb0ELb1ELi3EEENS1_25SingleTileBwdLPTSchedulerILb0ELi96ELb0EEEEEEEEEvNT_6ParamsE)
	.align		4
        /*008c*/ 	.word	index@(__assertfail)
	.align		4
        /*0090*/ 	.word	index@(_ZN7cutlass13device_kernelIN5flash11enable_sm90INS1_16FlashAttnBwdSm90INS1_25CollectiveMainloopBwdSm90ILi2ELi1ELi1EN4cute5tupleIJNS5_1CILi1EEES8_S8_EEENS6_IJNS7_ILi64EEENS7_ILi96EEENS7_ILi192EEEEEENS_6half_tEfNS_4arch4Sm90ELb1ELb0ELb0ELb0ELb1ELb0ELb1ELb0ELi3ELi1ELi1ELi1ELb0EEENS1_21CollectiveEpilogueBwdISD_SE_SG_Li384ELb0ELb1ELi3EEENS1_25SingleTileBwdLPTSchedulerILb0ELi96ELb1EEEEEEEEEvNT_6ParamsE)
	.align		4
        /*0094*/ 	.word	index@(__assertfail)
	.align		4
        /*0098*/ 	.word	index@(_ZN7cutlass13device_kernelIN5flash11enable_sm90INS1_16FlashAttnBwdSm90INS1_25CollectiveMainloopBwdSm90ILi2ELi1ELi1EN4cute5tupleIJNS5_1CILi1EEES8_S8_EEENS6_IJNS7_ILi64EEENS7_ILi96EEENS7_ILi192EEEEEENS_6half_tEfNS_4arch4Sm90ELb1ELb0ELb0ELb0ELb0ELb0ELb1ELb0ELi3ELi1ELi1ELi1ELb0EEENS1_24CollectiveEpilogueBwdGQAISD_fSG_Li384ELb0ELb0EEENS1_25SingleTileBwdLPTSchedulerILb0ELi96ELb0EEEEEEEEEvNT_6ParamsE)
	.align		4
        /*009c*/ 	.word	index@(__assertfail)
	.align		4
        /*00a0*/ 	.word	index@(_ZN7cutlass13device_kernelIN5flash11enable_sm90INS1_16FlashAttnBwdSm90INS1_25CollectiveMainloopBwdSm90ILi2ELi1ELi1EN4cute5tupleIJNS5_1CILi1EEES8_S8_EEENS6_IJNS7_ILi64EEENS7_ILi96EEENS7_ILi192EEEEEENS_6half_tEfNS_4arch4Sm90ELb1ELb0ELb0ELb0ELb1ELb0ELb1ELb0ELi3ELi1ELi1ELi1ELb0EEENS1_24CollectiveEpilogueBwdGQAISD_fSG_Li384ELb0ELb1EEENS1_25SingleTileBwdLPTSchedulerILb0ELi96ELb1EEEEEEEEEvNT_6ParamsE)
	.align		4
        /*00a4*/ 	.word	index@(__assertfail)
	.align		4
        /*00a8*/ 	.word	index@(_ZN7cutlass13device_kernelIN5flash11enable_sm90INS1_16FlashAttnBwdSm90INS1_25CollectiveMainloopBwdSm90ILi2ELi1ELi1EN4cute5tupleIJNS5_1CILi1EEES8_S8_EEENS6_IJNS7_ILi64EEENS7_ILi96EEENS7_ILi192EEEEEENS_6half_tEfNS_4arch4Sm90ELb1ELb0ELb0ELb1ELb0ELb0ELb1ELb0ELi3ELi1ELi1ELi1ELb0EEENS1_21CollectiveEpilogueBwdISD_SE_SG_Li384ELb1ELb1ELi3EEENS1_25SingleTileBwdLPTSchedulerILb1ELi96ELb0EEEEEEEEEvNT_6ParamsE)
	.align		4
        /*00ac*/ 	.word	index@(__assertfail)
	.align		4
        /*00b0*/ 	.word	index@(_ZN7cutlass13device_kernelIN5flash11enable_sm90INS1_16FlashAttnBwdSm90INS1_25CollectiveMainloopBwdSm90ILi2ELi1ELi1EN4cute5tupleIJNS5_1CILi1EEES8_S8_EEENS6_IJNS7_ILi64EEENS7_ILi96EEENS7_ILi192EEEEEENS_6half_tEfNS_4arch4Sm90ELb1ELb0ELb0ELb1ELb1ELb0ELb1ELb0ELi3ELi1ELi1ELi1ELb0EEENS1_21CollectiveEpilogueBwdISD_SE_SG_Li384ELb1ELb1ELi3EEENS1_25SingleTileBwdLPTSchedulerILb1ELi96ELb1EEEEEEEEEvNT_6ParamsE)
	.align		4
        /*00b4*/ 	.word	index@(__assertfail)
	.align		4
        /*00b8*/ 	.word	index@(_ZN7cutlass13device_kernelIN5flash11enable_sm90INS1_16FlashAttnBwdSm90INS1_25CollectiveMainloopBwdSm90ILi2ELi1ELi1EN4cute5tupleIJNS5_1CILi1EEES8_S8_EEENS6_IJNS7_ILi64EEENS7_ILi96EEENS7_ILi192EEEEEENS_6half_tEfNS_4arch4Sm90ELb1ELb0ELb0ELb1ELb0ELb0ELb1ELb0ELi3ELi1ELi1ELi1ELb0EEENS1_24CollectiveEpilogueBwdGQAISD_fSG_Li384ELb1ELb0EEENS1_25SingleTileBwdLPTSchedulerILb1ELi96ELb0EEEEEEEEEvNT_6ParamsE)
	.align		4
        /*00bc*/ 	.word	index@(__assertfail)
	.align		4
        /*00c0*/ 	.word	index@(_ZN7cutlass13device_kernelIN5flash11enable_sm90INS1_16FlashAttnBwdSm90INS1_25CollectiveMainloopBwdSm90ILi2ELi1ELi1EN4cute5tupleIJNS5_1CILi1EEES8_S8_EEENS6_IJNS7_ILi64EEENS7_ILi96EEENS7_ILi192EEEEEENS_6half_tEfNS_4arch4Sm90ELb1ELb0ELb0ELb1ELb1ELb0ELb1ELb0ELi3ELi1ELi1ELi1ELb0EEENS1_24CollectiveEpilogueBwdGQAISD_fSG_Li384ELb1ELb1EEENS1_25SingleTileBwdLPTSchedulerILb1ELi96ELb1EEEEEEEEEvNT_6ParamsE)
	.align		4
        /*00c4*/ 	.word	index@(__assertfail)
	.align		4
        /*00c8*/ 	.word	0x00000000
	.align		4
        /*00cc*/ 	.word	0xfffffffe
	.align		4
        /*00d0*/ 	.word	0x00000000
	.align		4
        /*00d4*/ 	.word	0xfffffffd
	.align		4
        /*00d8*/ 	.word	0x00000000
	.align		4
        /*00dc*/ 	.word	0xfffffffc


//--------------------- .nv.constant4             --------------------------
	.section	.nv.constant4,"a",@progbits
	.align	8
	.align		8
.nv.constant4:
        /*0000*/ 	.dword	__assertfail
	.align		8
        /*0008*/ 	.dword	__unnamed_1
	.align		8
        /*0010*/ 	.dword	__unnamed_2
	.align		8
        /*0018*/ 	.dword	__unnamed_3
	.align		8
        /*0020*/ 	.dword	__unnamed_4
	.align		8
        /*0028*/ 	.dword	_ZN66_INTERNAL_5e14b357_30_flash_bwd_hdim192_fp16_sm90_cu_ef95aea4_28584cuda3std3__45__cpo5beginE
	.align		8
        /*0030*/ 	.dword	_ZN66_INTERNAL_5e14b357_30_flash_bwd_hdim192_fp16_sm90_cu_ef95aea4_28584cuda3std3__45__cpo3endE
	.align		8
        /*0038*/ 	.dword	_ZN66_INTERNAL_5e14b357_30_flash_bwd_hdim192_fp16_sm90_cu_ef95aea4_28584cuda3std3__45__cpo6cbeginE
	.align		8
        /*0040*/ 	.dword	_ZN66_INTERNAL_5e14b357_30_flash_bwd_hdim192_fp16_sm90_cu_ef95aea4_28584cuda3std3__45__cpo4cendE
	.align		8
        /*0048*/ 	.dword	_ZN66_INTERNAL_5e14b357_30_flash_bwd_hdim192_fp16_sm90_cu_ef95aea4_28584cuda3std3__468_GLOBAL__N__5e14b357_30_flash_bwd_hdim192_fp16_sm90_cu_ef95aea4_28586ignoreE
	.align		8
        /*0050*/ 	.dword	_ZN66_INTERNAL_5e14b357_30_flash_bwd_hdim192_fp16_sm90_cu_ef95aea4_28584cuda3std3__419piecewise_constructE
	.align		8
        /*0058*/ 	.dword	_ZN66_INTERNAL_5e14b357_30_flash_bwd_hdim192_fp16_sm90_cu_ef95aea4_28584cuda3std3__48in_placeE
	.align		8
        /*0060*/ 	.dword	_ZN66_INTERNAL_5e14b357_30_flash_bwd_hdim192_fp16_sm90_cu_ef95aea4_28584cuda3std6ranges3__45__cpo4swapE
	.align		8
        /*0068*/ 	.dword	_ZN66_INTERNAL_5e14b357_30_flash_bwd_hdim192_fp16_sm90_cu_ef95aea4_28584cuda3std6ranges3__45__cpo9iter_moveE
	.align		8
        /*0070*/ 	.dword	_ZN66_INTERNAL_5e14b357_30_flash_bwd_hdim192_fp16_sm90_cu_ef95aea4_28584cute7productE
	.align		8
        /*0078*/ 	.dword	_ZN66_INTERNAL_5e14b357_30_flash_bwd_hdim192_fp16_sm90_cu_ef95aea4_28584cute1_E
	.align		8
        /*0080*/ 	.dword	$str$23
	.align		8
        /*0088*/ 	.dword	$str$24


//--------------------- .text._ZN7cutlass13device_kernelIN5flash11enable_sm90INS1_16FlashAttnBwdSm90INS1_25CollectiveMainloopBwdSm90ILi2ELi1ELi1EN4cute5tupleIJNS5_1CILi1EEES8_S8_EEENS6_IJNS7_ILi64EEENS7_ILi96EEENS7_ILi192EEEEEENS_6half_tEfNS_4arch4Sm90ELb0ELb0ELb0ELb0ELb0ELb0ELb1ELb0ELi3ELi1ELi1ELi1ELb0EEENS1_21CollectiveEpilogueBwdISD_SE_SG_Li384ELb0ELb1ELi3EEENS1_19SingleTileSchedulerILb0ELb0ELb0ELi96EEEEEEEEEvNT_6ParamsE --------------------------
	.section	.text._ZN7cutlass13device_kernelIN5flash11enable_sm90INS1_16FlashAttnBwdSm90INS1_25CollectiveMainloopBwdSm90ILi2ELi1ELi1EN4cute5tupleIJNS5_1CILi1EEES8_S8_EEENS6_IJNS7_ILi64EEENS7_ILi96EEENS7_ILi192EEEEEENS_6half_tEfNS_4arch4Sm90ELb0ELb0ELb0ELb0ELb0ELb0ELb1ELb0ELi3ELi1ELi1ELi1ELb0EEENS1_21CollectiveEpilogueBwdISD_SE_SG_Li384ELb0ELb1ELi3EEENS1_19SingleTileSchedulerILb0ELb0ELb0ELi96EEEEEEEEEvNT_6ParamsE,"ax",@progbits
	.align	128
.text._ZN7cutlass13device_kernelIN5flash11enable_sm90INS1_16FlashAttnBwdSm90INS1_25CollectiveMainloopBwdSm90ILi2ELi1ELi1EN4cute5tupleIJNS5_1CILi1EEES8_S8_EEENS6_IJNS7_ILi64EEENS7_ILi96EEENS7_ILi192EEEEEENS_6half_tEfNS_4arch4Sm90ELb0ELb0ELb0ELb0ELb0ELb0ELb1ELb0ELi3ELi1ELi1ELi1ELb0EEENS1_21CollectiveEpilogueBwdISD_SE_SG_Li384ELb0ELb1ELi3EEENS1_19SingleTileSchedulerILb0ELb0ELb0ELi96EEEEEEEEEvNT_6ParamsE:
        .type           _ZN7cutlass13device_kernelIN5flash11enable_sm90INS1_16FlashAttnBwdSm90INS1_25CollectiveMainloopBwdSm90ILi2ELi1ELi1EN4cute5tupleIJNS5_1CILi1EEES8_S8_EEENS6_IJNS7_ILi64EEENS7_ILi96EEENS7_ILi192EEEEEENS_6half_tEfNS_4arch4Sm90ELb0ELb0ELb0ELb0ELb0ELb0ELb1ELb0ELi3ELi1ELi1ELi1ELb0EEENS1_21CollectiveEpilogueBwdISD_SE_SG_Li384ELb0ELb1ELi3EEENS1_19SingleTileSchedulerILb0ELb0ELb0ELi96EEEEEEEEEvNT_6ParamsE,@function
        .size           _ZN7cutlass13device_kernelIN5flash11enable_sm90INS1_16FlashAttnBwdSm90INS1_25CollectiveMainloopBwdSm90ILi2ELi1ELi1EN4cute5tupleIJNS5_1CILi1EEES8_S8_EEENS6_IJNS7_ILi64EEENS7_ILi96EEENS7_ILi192EEEEEENS_6half_tEfNS_4arch4Sm90ELb0ELb0ELb0ELb0ELb0ELb0ELb1ELb0ELi3ELi1ELi1ELi1ELb0EEENS1_21CollectiveEpilogueBwdISD_SE_SG_Li384ELb0ELb1ELi3EEENS1_19SingleTileSchedulerILb0ELb0ELb0ELi96EEEEEEEEEvNT_6ParamsE,(.L_x_3855 - _ZN7cutlass13device_kernelIN5flash11enable_sm90INS1_16FlashAttnBwdSm90INS1_25CollectiveMainloopBwdSm90ILi2ELi1ELi1EN4cute5tupleIJNS5_1CILi1EEES8_S8_EEENS6_IJNS7_ILi64EEENS7_ILi96EEENS7_ILi192EEEEEENS_6half_tEfNS_4arch4Sm90ELb0ELb0ELb0ELb0ELb0ELb0ELb1ELb0ELi3ELi1ELi1ELi1ELb0EEENS1_21CollectiveEpilogueBwdISD_SE_SG_Li384ELb0ELb1ELi3EEENS1_19SingleTileSchedulerILb0ELb0ELb0ELi96EEEEEEEEEvNT_6ParamsE)
        .other          _ZN7cutlass13device_kernelIN5flash11enable_sm90INS1_16FlashAttnBwdSm90INS1_25CollectiveMainloopBwdSm90ILi2ELi1ELi1EN4cute5tupleIJNS5_1CILi1EEES8_S8_EEENS6_IJNS7_ILi64EEENS7_ILi96EEENS7_ILi192EEEEEENS_6half_tEfNS_4arch4Sm90ELb0ELb0ELb0ELb0ELb0ELb0ELb1ELb0ELi3ELi1ELi1ELi1ELb0EEENS1_21CollectiveEpilogueBwdISD_SE_SG_Li384ELb0ELb1ELi3EEENS1_19SingleTileSchedulerILb0ELb0ELb0ELi96EEEEEEEEEvNT_6ParamsE,@"STO_CUDA_ENTRY STV_DEFAULT"
_ZN7cutlass13device_kernelIN5flash11enable_sm90INS1_16FlashAttnBwdSm90INS1_25CollectiveMainloopBwdSm90ILi2ELi1ELi1EN4cute5tupleIJNS5_1CILi1EEES8_S8_EEENS6_IJNS7_ILi64EEENS7_ILi96EEENS7_ILi192EEEEEENS_6half_tEfNS_4arch4Sm90ELb0ELb0ELb0ELb0ELb0ELb0ELb1ELb0ELi3ELi1ELi1ELi1ELb0EEENS1_21CollectiveEpilogueBwdISD_SE_SG_Li384ELb0ELb1ELi3EEENS1_19SingleTileSchedulerILb0ELb0ELb0ELi96EEEEEEEEEvNT_6ParamsE:
[----:B------:R-:W1:Y:S01]  /*0000*/  LDC R1, c[0x0][0x28] ;  /* 0x00000a00ff017b82 */ /* 0x000e620000000800 */
[----:B------:R-:W2:Y:S01]  /*0010*/  S2R R3, SR_TID.X ;  /* 0x0000000000037919 */ /* 0x000ea20000002100 */
[----:B------:R-:W-:Y:S01]  /*0020*/  ELECT P0, URZ, PT ;  /* 0x00000000003f782f */ /* 0x000fe20003800000 */
[----:B------:R-:W-:Y:S01]  /*0030*/  BSSY B0, `(.L_x_0) ;  /* 0x0000019000007945 */ /* 0x000fe20003800000 */
[----:B--2---:R-:W-:-:S05]  /*0040*/  SHF.R.U32.HI R0, RZ, 0x5, R3 ;  /* 0x00000005ff007819 */ /* 0x004fca0000011603 */
[----:B------:R-:W2:Y:S02]  /*0050*/  SHFL.IDX PT, R2, R0, RZ, 0x1f ;  /* 0x00001fff00027589 */ /* 0x000ea400000e0000 */
[----:B--2---:R-:W-:-:S13]  /*0060*/  ISETP.EQ.AND P0, PT, R2, RZ, P0 ;  /* 0x000000ff0200720c */ /* 0x004fda0000702270 */
[----:B-1----:R-:W-:Y:S05]  /*0070*/  @!P0 BRA `(.L_x_1) ;  /* 0x0000000000508947 */ /* 0x002fea0003800000 */
[----:B------:R-:W-:Y:S02]  /*0080*/  ULDC.64 UR4, c[0x0][0x198] ;  /* 0x0000660000047ab9 */ /* 0x000fe40000000a00 */
[----:B------:R-:W-:Y:S02]  /*0090*/  UIADD3 UR6, UP0, UR4, 0xf0, URZ ;  /* 0x000000f004067890 */ /* 0x000fe4000ff1e03f */
[----:B------:R-:W-:Y:S02]  /*00a0*/  UIADD3 UR8, UP1, UR4, 0x1f0, URZ ;  /* 0x000001f004087890 */ /* 0x000fe4000ff3e03f */
[----:B------:R-:W-:Y:S02]  /*00b0*/  UIADD3 UR10, UP2, UR4, 0x2f0, URZ ;  /* 0x000002f0040a7890 */ /* 0x000fe4000ff5e03f */
[----:B------:R-:W-:Y:S02]  /*00c0*/  UIADD3 UR12, UP3, UR4, 0x3f0, URZ ;  /* 0x000003f0040c7890 */ /* 0x000fe4000ff7e03f */
[----:B------:R-:W-:-:S02]  /*00d0*/  UIADD3 UR14, UP4, UR4, 0x670, URZ ;  /* 0x00000670040e7890 */ /* 0x000fc4000ff9e03f */
[----:B------:R-:W-:Y:S02]  /*00e0*/  UIADD3.X UR7, URZ, UR5, URZ, UP0, !UPT ;  /* 0x000000053f077290 */ /* 0x000fe400087fe43f */
[----:B------:R-:W-:Y:S02]  /*00f0*/  UIADD3 UR4, UP5, UR4, 0x770, URZ ;  /* 0x0000077004047890 */ /* 0x000fe4000ffbe03f */
[----:B------:R-:W-:Y:S02]  /*0100*/  UIADD3.X UR9, URZ, UR5, URZ, UP1, !UPT ;  /* 0x000000053f097290 */ /* 0x000fe40008ffe43f */
[----:B------:R-:W-:Y:S02]  /*0110*/  UIADD3.X UR11, URZ, UR5, URZ, UP2, !UPT ;  /* 0x000000053f0b7290 */ /* 0x000fe400097fe43f */
[----:B------:R-:W-:Y:S01]  /*0120*/  UIADD3.X UR13, URZ, UR5, URZ, UP3, !UPT ;  /* 0x000000053f0d7290 */ /* 0x000fe20009ffe43f */
[----:B------:R1:W-:Y:S01]  /*0130*/  UTMACCTL.PF [UR6] ;  /* 0x00000000060079b9 */ /* 0x0003e20008040000 */
[----:B------:R-:W-:-:S03]  /*0140*/  UIADD3.X UR15, URZ, UR5, URZ, UP4, !UPT ;  /* 0x000000053f0f7290 */ /* 0x000fc6000a7fe43f */
[----:B------:R1:W-:Y:S01]  /*0150*/  UTMACCTL.PF [UR8] ;  /* 0x00000000080079b9 */ /* 0x0003e20008040000 */
[----:B------:R-:W-:Y:S01]  /*0160*/  UIADD3.X UR5, URZ, UR5, URZ, UP5, !UPT ;  /* 0x000000053f057290 */ /* 0x000fe2000affe43f */
[----:B------:R1:W-:Y:S02]  /*0170*/  UTMACCTL.PF [UR10] ;  /* 0x000000000a0079b9 */ /* 0x0003e40008040000 */
[----:B------:R1:W-:Y:S02]  /*0180*/  UTMACCTL.PF [UR12] ;  /* 0x000000000c0079b9 */ /* 0x0003e40008040000 */
[----:B------:R1:W-:Y:S04]  /*0190*/  UTMACCTL.PF [UR14] ;  /* 0x000000000e0079b9 */ /* 0x0003e80008040000 */
[----:B------:R1:W-:Y:S02]  /*01a0*/  UTMACCTL.PF [UR4] ;  /* 0x00000000040079b9 */ /* 0x0003e40008040000 */
[----:B-1----:R-:W-:Y:S01]  /*01b0*/  NOP ;  /* 0x0000000000007918 */ /* 0x002fe20000000000 */
.L_x_1:
[----:B------:R-:W-:Y:S05]  /*01c0*/  BSYNC B0 ;  /* 0x0000000000007941 */ /* 0x000fea0003800000 */
.L_x_0:
[----:B------:R-:W-:Y:S01]  /*01d0*/  VOTEU.ANY UP0, P0 ;  /* 0x00000000003f7886 */ /* 0x000fe20000000100 */
[----:B------:R-:W1:Y:S01]  /*01e0*/  SHFL.IDX PT, R2, R0, RZ, 0x1f ;  /* 0x00001fff00027589 */ /* 0x000e6200000e0000 */
[----:B------:R-:W-:Y:S01]  /*01f0*/  UMOV UR4, 0x1 ;  /* 0x0000000100047882 */ /* 0x000fe20000000000 */
[----:B------:R-:W-:Y:S02]  /*0200*/  SHF.R.U32.HI R3, RZ, 0x7, R3 ;  /* 0x00000007ff037819 */ /* 0x000fe40000011603 */
[----:B------:R-:W2:Y:S01]  /*0210*/  @UP0 S2UR UR7, SR_CgaCtaId ;  /* 0x00000000000709c3 */ /* 0x000ea20000008800 */
[----:B------:R-:W-:Y:S01]  /*0220*/  @UP0 UMOV UR6, 0x400 ;  /* 0x0000040000060882 */ /* 0x000fe20000000000 */
[----:B------:R-:W-:-:S04]  /*0230*/  @UP0 UIADD3 UR4, -UR4, 0x100000, URZ ;  /* 0x0010000004040890 */ /* 0x000fc8000fffe13f */
[----:B------:R-:W-:Y:S02]  /*0240*/  @UP0 USHF.L.U32 UR5, UR4, 0xb, URZ ;  /* 0x0000000b04050899 */ /* 0x000fe4000800063f */
[----:B------:R-:W-:Y:S01]  /*0250*/  @UP0 USHF.L.U32 UR4, UR4, 0x1, URZ ;  /* 0x0000000104040899 */ /* 0x000fe2000800063f */
[----:B-1----:R-:W-:Y:S02]  /*0260*/  ISETP.NE.AND P1, PT, R2, RZ, PT ;  /* 0x000000ff0200720c */ /* 0x002fe40003f25270 */
[----:B------:R1:W3:Y:S01]  /*0270*/  SHFL.IDX PT, R2, R3, RZ, 0x1f ;  /* 0x00001fff03027589 */ /* 0x0002e200000e0000 */
[----:B--2---:R-:W-:Y:S01]  /*0280*/  @UP0 ULEA UR6, UR7, UR6, 0x18 ;  /* 0x0000000607060291 */ /* 0x004fe2000f8ec03f */
[----:B------:R-:W-:Y:S02]  /*0290*/  VOTEU.ANY UP0, P0 ;  /* 0x00000000003f7886 */ /* 0x000fe40000000100 */
[----:B------:R-:W2:Y:S09]  /*02a0*/  FENCE.VIEW.ASYNC.S ;  /* 0x00000000000073c6 */ /* 0x000eb20000000000 */
[----:B--2---:R1:W2:Y:S02]  /*02b0*/  @UP0 SYNCS.EXCH.64 URZ, [UR6+0x36400], UR4 ;  /* 0x03640004063f05b2 */ /* 0x0042a40008000100 */
[----:B-1----:R-:W-:Y:S05]  /*02c0*/  @P1 BRA `(.L_x_2) ;  /* 0x0000000000481947 */ /* 0x002fea0003800000 */
[----:B------:R-:W1:Y:S01]  /*02d0*/  S2UR UR5, SR_CgaCtaId ;  /* 0x00000000000579c3 */ /* 0x000e620000008800 */
[----:B------:R-:W-:Y:S01]  /*02e0*/  UMOV UR4, 0x400 ;  /* 0x0000040000047882 */ /* 0x000fe20000000000 */
[----:B------:R-:W-:Y:S01]  /*02f0*/  UMOV UR6, 0x1 ;  /* 0x0000000100067882 */ /* 0x000fe20000000000 */
[----:B------:R-:W-:Y:S01]  /*0300*/  UMOV UR9, 0x180 ;  /* 0x0000018000097882 */ /* 0x000fe20000000000 */
[----:B------:R-:W-:-:S04]  /*0310*/  UIADD3 UR6, -UR6, 0x100000, URZ ;  /* 0x0010000006067890 */ /* 0x000fc8000fffe13f */
[----:B------:R-:W-:Y:S02]  /*0320*/  USHF.L.U32 UR7, UR6, 0xb, URZ ;  /* 0x0000000b06077899 */ /* 0x000fe4000800063f */
[----:B------:R-:W-:Y:S01]  /*0330*/  USHF.L.U32 UR6, UR6, 0x1, URZ ;  /* 0x0000000106067899 */ /* 0x000fe2000800063f */
[----:B------:R-:W-:Y:S01]  /*0340*/  ELECT P0, URZ, PT ;  /* 0x00000000003f782f */ /* 0x000fe20003800000 */
[----:B-1----:R-:W-:Y:S02]  /*0350*/  ULEA UR8, UR5, UR4, 0x18 ;  /* 0x0000000405087291 */ /* 0x002fe4000f8ec03f */
[----:B------:R-:W-:-:S04]  /*0360*/  UIADD3 UR4, -UR9, 0x100000, URZ ;  /* 0x0010000009047890 */ /* 0x000fc8000fffe13f */
[----:B------:R-:W-:Y:S02]  /*0370*/  USHF.L.U32 UR5, UR4, 0xb, URZ ;  /* 0x0000000b04057899 */ /* 0x000fe4000800063f */
[----:B------:R-:W-:Y:S01]  /*0380*/  USHF.L.U32 UR4, UR4, 0x1, URZ ;  /* 0x0000000104047899 */ /* 0x000fe2000800063f */
[----:B------:R-:W1:Y:S03]  /*0390*/  FENCE.VIEW.ASYNC.S ;  /* 0x00000000000073c6 */ /* 0x000e660000000000 */
[----:B-1----:R1:W4:Y:S08]  /*03a0*/  SYNCS.EXCH.64 URZ, [UR8+0x36410], UR6 ;  /* 0x03641006083f75b2 */ /* 0x0023300008000100 */
[----:B------:R1:W5:Y:S01]  /*03b0*/  SYNCS.EXCH.64 URZ, [UR8+0x36420], UR4 ;  /* 0x03642004083f75b2 */ /* 0x0003620008000100 */
[----:B------:R1:W1:Y:S01]  /*03c0*/  SYNCS.EXCH.64 URZ, [UR8+0x36418], UR6 ;  /* 0x03641806083f75b2 */ /* 0x0002620008000100 */
[----:B------:R1:W1:Y:S01]  /*03d0*/  SYNCS.EXCH.64 URZ, [UR8+0x36428], UR4 ;  /* 0x03642804083f75b2 */ /* 0x0002620008000100 */
[----:B------:R-:W-:Y:S01]  /*03e0*/  NOP ;  /* 0x0000000000007918 */ /* 0x000fe20000000000 */
.L_x_2:
[----:B------:R-:W3:Y:S01]  /*03f0*/  SHFL.IDX PT, R3, R0, RZ, 0x1f ;  /* 0x00001fff00037589 */ /* 0x000ee200000e0000 */
[----:B------:R-:W-:Y:S01]  /*0400*/  NOP ;  /* 0x0000000000007918 */ /* 0x000fe20000000000 */
[----:B---3--:R-:W-:-:S13]  /*0410*/  ISETP.NE.AND P0, PT, R3, RZ, PT ;  /* 0x000000ff0300720c */ /* 0x008fda0003f05270 */
[----:B------:R-:W-:Y:S05]  /*0420*/  @P0 BRA `(.L_x_3) ;  /* 0x0000000000400947 */ /* 0x000fea0003800000 */
[----:B-1----:R-:W1:Y:S01]  /*0430*/  S2UR UR5, SR_CgaCtaId ;  /* 0x00000000000579c3 */ /* 0x002e620000008800 */
[----:B------:R-:W-:Y:S01]  /*0440*/  UMOV UR4, 0x400 ;  /* 0x0000040000047882 */ /* 0x000fe20000000000 */
[----:B------:R-:W-:Y:S01]  /*0450*/  UMOV UR6, 0x1 ;  /* 0x0000000100067882 */ /* 0x000fe20000000000 */
[----:B------:R-:W-:Y:S01]  /*0460*/  UMOV UR7, 0x180 ;  /* 0x0000018000077882 */ /* 0x000fe20000000000 */
[----:B------:R-:W-:Y:S01]  /*0470*/  ELECT P0, URZ, PT ;  /* 0x00000000003f782f */ /* 0x000fe20003800000 */
[----:B-1----:R-:W-:Y:S02]  /*0480*/  ULEA UR8, UR5, UR4, 0x18 ;  /* 0x0000000405087291 */ /* 0x002fe4000f8ec03f */
[----:B------:R-:W-:-:S04]  /*0490*/  UIADD3 UR4, -UR6, 0x100000, URZ ;  /* 0x0010000006047890 */ /* 0x000fc8000fffe13f */
[----:B------:R-:W-:Y:S02]  /*04a0*/  USHF.L.U32 UR5, UR4, 0xb, URZ ;  /* 0x0000000b04057899 */ /* 0x000fe4000800063f */
[----:B------:R-:W-:Y:S02]  /*04b0*/  USHF.L.U32 UR4, UR4, 0x1, URZ ;  /* 0x0000000104047899 */ /* 0x000fe4000800063f */
[----:B------:R-:W-:-:S04]  /*04c0*/  UIADD3 UR6, -UR7, 0x100000, URZ ;  /* 0x0010000007067890 */ /* 0x000fc8000fffe13f */
[----:B------:R-:W-:Y:S02]  /*04d0*/  USHF.L.U32 UR7, UR6, 0xb, URZ ;  /* 0x0000000b06077899 */ /* 0x000fe4000800063f */
[----:B------:R-:W-:Y:S01]  /*04e0*/  USHF.L.U32 UR6, UR6, 0x1, URZ ;  /* 0x0000000106067899 */ /* 0x000fe2000800063f */
[----:B------:R-:W1:Y:S03]  /*04f0*/  FENCE.VIEW.ASYNC.S ;  /* 0x00000000000073c6 */ /* 0x000e660000000000 */
[----:B-1----:R3:W1:Y:S08]  /*0500*/  SYNCS.EXCH.64 URZ, [UR8+0x36430], UR4 ;  /* 0x03643004083f75b2 */ /* 0x0026700008000100 */
[----:B------:R3:W1:Y:S02]  /*0510*/  SYNCS.EXCH.64 URZ, [UR8+0x36438], UR6 ;  /* 0x03643806083f75b2 */ /* 0x0006640008000100 */
[----:B---3--:R-:W-:Y:S01]  /*0520*/  NOP ;  /* 0x0000000000007918 */ /* 0x008fe20000000000 */
.L_x_3:
[----:B------:R-:W-:Y:S01]  /*0530*/  ISETP.NE.AND P0, PT, R2, RZ, PT ;  /* 0x000000ff0200720c */ /* 0x000fe20003f05270 */
[----:B------:R-:W-:Y:S01]  /*0540*/  IMAD.MOV.U32 R17, RZ, RZ, 0x1 ;  /* 0x00000001ff117424 */ /* 0x000fe200078e00ff */
[----:B------:R-:W-:-:S04]  /*0550*/  NOP ;  /* 0x0000000000007918 */ /* 0x000fc80000000000 */
[----:B------:R-:W-:Y:S01]  /*0560*/  SEL R17, R17, 0x2, !P0 ;  /* 0x0000000211117807 */ /* 0x000fe20004000000 */
[----:B-12-45:R-:W-:Y:S06]  /*0570*/  BAR.SYNC.DEFER_BLOCKING 0x0 ;  /* 0x0000000000007b1d */ /* 0x036fec0000010000 */
[----:B------:R-:W-:Y:S05]  /*0580*/  @!P0 BRA `(.L_x_4) ;  /* 0x0000003c00648947 */ /* 0x000fea0003800000 */
.L_x_5:
[----:B------:R-:W-:-:S08]  /*0590*/  NOP ;  /* 0x0000000000007918 */ /* 0x000fd00000000000 */
[----:B------:R-:W1:Y:S02]  /*05a0*/  USETMAXREG.TRY_ALLOC.CTAPOOL UP0, 0xa0 ;  /* 0x000000a0000079c8 */ /* 0x000e640008000600 */
[----:B-1----:R-:W-:-:S13]  /*05b0*/  PLOP3.LUT P0, PT, PT, PT, UP0, 0x80, 0x0 ;  /* 0x000000000000781c */ /* 0x002fda0003f0f008 */
[----:B------:R-:W-:Y:S05]  /*05c0*/  @!P0 BRA `(.L_x_5) ;  /* 0xfffffffc00f08947 */ /* 0x000fea000383ffff */
[----:B------:R-:W-:Y:S01]  /*05d0*/  LOP3.LUT R0, R0, 0x3, RZ, 0xc0, !PT ;  /* 0x0000000300007812 */ /* 0x000fe200078ec0ff */
[----:B------:R-:W1:Y:S01]  /*05e0*/  S2R R2, SR_TID.X ;  /* 0x0000000000027919 */ /* 0x000e620000002100 */
[----:B------:R-:W2:Y:S04]  /*05f0*/  S2UR UR4, SR_CTAID.Z ;  /* 0x00000000000479c3 */ /* 0x000ea80000002700 */
[----:B------:R-:W3:Y:S02]  /*0600*/  SHFL.IDX PT, R0, R0, RZ, 0x1f ;  /* 0x00001fff00007589 */ /* 0x000ee400000e0000 */
[----:B---3--:R-:W-:Y:S02]  /*0610*/  ISETP.NE.AND P0, PT, R0, RZ, PT ;  /* 0x000000ff0000720c */ /* 0x008fe40003f05270 */
[----:B-1----:R-:W-:-:S11]  /*0620*/  SHF.R.U32.HI R2, RZ, 0x7, R2 ;  /* 0x00000007ff027819 */ /* 0x002fd60000011602 */
[----:B------:R-:W-:-:S05]  /*0630*/  @!P0 VIADD R2, R2, 0x9 ;  /* 0x0000000902028836 */ /* 0x000fca0000000000 */
[----:B------:R1:W-:Y:S06]  /*0640*/  @!P0 BAR.ARV R2, 0xa0 ;  /* 0x000280020000851d */ /* 0x0003ec0000002000 */
[----:B--2---:R-:W-:-:S13]  /*0650*/  ISETP.LE.AND P0, PT, RZ, UR4, PT ;  /* 0x00000004ff007c0c */ /* 0x004fda000bf03270 */
[----:B-1----:R-:W-:Y:S05]  /*0660*/  @!P0 EXIT ;  /* 0x000000000000894d */ /* 0x002fea0003800000 */
[----:B------:R-:W1:Y:S01]  /*0670*/  S2UR UR4, SR_CgaCtaId ;  /* 0x00000000000479c3 */ /* 0x000e620000008800 */
[----:B------:R-:W-:Y:S02]  /*0680*/  UMOV UR37, 0x400 ;  /* 0x0000040000257882 */ /* 0x000fe40000000000 */
[----:B-1----:R-:W-:-:S04]  /*0690*/  ULEA UR37, UR4, UR37, 0x18 ;  /* 0x0000002504257291 */ /* 0x002fc8000f8ec03f */
[----:B------:R-:W-:-:S04]  /*06a0*/  UIADD3 UR36, UR37, 0x30400, URZ ;  /* 0x0003040025247890 */ /* 0x000fc8000fffe03f */
[----:B------:R-:W-:-:S06]  /*06b0*/  ULOP3.LUT UP0, URZ, UR36, 0x1bf, URZ, 0xc0, !UPT ;  /* 0x000001bf243f7892 */ /* 0x000fcc000f80c03f */
[----:B------:R-:W-:-:S13]  /*06c0*/  PLOP3.LUT P0, PT, PT, PT, UP0, 0x80, 0x0 ;  /* 0x000000000000781c */ /* 0x000fda0003f0f008 */
[----:B------:R-:W-:Y:S05]  /*06d0*/  @!P0 BRA `(.L_x_6) ;  /* 0x00000000007c8947 */ /* 0x000fea0003800000 */
[----:B------:R-:W-:Y:S01]  /*06e0*/  MOV R2, 0x0 ;  /* 0x0000000000027802 */ /* 0x000fe20000000f00 */
[----:B------:R-:W-:Y:S01]  /*06f0*/  ULDC.64 UR4, c[0x4][0x80] ;  /* 0x0100200000047ab9 */ /* 0x000fe20000000a00 */
[----:B------:R-:W-:Y:S01]  /*0700*/  ULDC.64 UR6, c[0x4][0x8] ;  /* 0x0100020000067ab9 */ /* 0x000fe20000000a00 */
[----:B------:R-:W-:Y:S01]  /*0710*/  IMAD.U32 R4, RZ, RZ, UR4 ;  /* 0x00000004ff047e24 */ /* 0x000fe2000f8e00ff */
[----:B------:R1:W2:Y:S01]  /*0720*/  LDC.64 R14, c[0x4][R2] ;  /* 0x01000000020e7b82 */ /* 0x0002a20000000a00 */
[----:B------:R-:W-:Y:S01]  /*0730*/  IMAD.U32 R5, RZ, RZ, UR5 ;  /* 0x00000005ff057e24 */ /* 0x000fe2000f8e00ff */
[----:B------:R-:W-:Y:S01]  /*0740*/  ULDC.64 UR4, c[0x4][0x88] ;  /* 0x0100220000047ab9 */ /* 0x000fe20000000a00 */
[----:B------:R-:W-:Y:S02]  /*0750*/  IMAD.U32 R10, RZ, RZ, UR6 ;  /* 0x00000006ff0a7e24 */ /* 0x000fe4000f8e00ff */
[----:B------:R-:W-:Y:S02]  /*0760*/  IMAD.U32 R6, RZ, RZ, UR4 ;  /* 0x00000004ff067e24 */ /* 0x000fe4000f8e00ff */
[----:B------:R-:W-:-:S02]  /*0770*/  IMAD.U32 R7, RZ, RZ, UR5 ;  /* 0x00000005ff077e24 */ /* 0x000fc4000f8e00ff */
[----:B------:R-:W-:Y:S02]  /*0780*/  IMAD.U32 R11, RZ, RZ, UR7 ;  /* 0x00000007ff0b7e24 */ /* 0x000fe4000f8e00ff */
[----:B------:R-:W-:Y:S02]  /*0790*/  IMAD.MOV.U32 R8, RZ, RZ, 0x70 ;  /* 0x00000070ff087424 */ /* 0x000fe400078e00ff */
[----:B------:R-:W-:Y:S02]  /*07a0*/  IMAD.MOV.U32 R12, RZ, RZ, 0x1 ;  /* 0x00000001ff0c7424 */ /* 0x000fe400078e00ff */
[----:B-1----:R-:W-:-:S07]  /*07b0*/  IMAD.MOV.U32 R13, RZ, RZ, RZ ;  /* 0x000000ffff0d7224 */ /* 0x002fce00078e00ff */
[----:B------:R-:W-:-:S07]  /*07c0*/  LEPC R20, `(.L_x_7) ;  /* 0x000000001014794e */ /* 0x000fce0000000000 */
[----:B--2---:R-:W-:Y:S05]  /*07d0*/  CALL.ABS.NOINC R14 ;  /* 0x000000000e007343 */ /* 0x004fea0003c00000 */
.L_x_7:
[----:B------:R-:W1:Y:S01]  /*07e0*/  LDC.64 R2, c[0x4][R2] ;  /* 0x0100000002027b82 */ /* 0x000e620000000a00 */
[----:B------:R-:W-:Y:S01]  /*07f0*/  ULDC.64 UR4, c[0x4][0x80] ;  /* 0x0100200000047ab9 */ /* 0x000fe20000000a00 */
[----:B------:R-:W-:Y:S01]  /*0800*/  ULDC.64 UR6, c[0x4][0x88] ;  /* 0x0100220000067ab9 */ /* 0x000fe20000000a00 */
[----:B------:R-:W-:Y:S02]  /*0810*/  IMAD.U32 R4, RZ, RZ, UR4 ;  /* 0x00000004ff047e24 */ /* 0x000fe4000f8e00ff */
        /* <DEDUP_REMOVED lines=8> */
[----:B------:R-:W-:-:S07]  /*08a0*/  IMAD.MOV.U32 R13, RZ, RZ, RZ ;  /* 0x000000ffff0d7224 */ /* 0x000fce00078e00ff */
[----:B------:R-:W-:-:S07]  /*08b0*/  LEPC R20, `(.L_x_6) ;  /* 0x000000001014794e */ /* 0x000fce0000000000 */
[----:B-1----:R-:W-:Y:S05]  /*08c0*/  CALL.ABS.NOINC R2 ;  /* 0x0000000002007343 */ /* 0x002fea0003c00000 */
.L_x_6:
[----:B------:R-:W-:-:S04]  /*08d0*/  IMAD.U32 R19, RZ, RZ, UR37 ;  /* 0x00000025ff137e24 */ /* 0x000fc8000f8e00ff */
[----:B------:R-:W-:-:S05]  /*08e0*/  VIADD R18, R19, 0x33400 ;  /* 0x0003340013127836 */ /* 0x000fca0000000000 */
[----:B------:R-:W-:-:S13]  /*08f0*/  LOP3.LUT P0, RZ, R18, 0x1bf, RZ, 0xc0, !PT ;  /* 0x000001bf12ff7812 */ /* 0x000fda000780c0ff */
        /* <DEDUP_REMOVED lines=17> */
.L_x_9:
        /* <DEDUP_REMOVED lines=15> */
.L_x_8:
[----:B------:R-:W1:Y:S01]  /*0b00*/  S2R R2, SR_TID.X ;  /* 0x0000000000027919 */ /* 0x000e620000002100 */
[----:B------:R-:W-:Y:S01]  /*0b10*/  UMOV UR4, 0xffffffff ;  /* 0xffffffff00047882 */ /* 0x000fe20000000000 */
[----:B-1----:R-:W-:-:S05]  /*0b20*/  VIADD R0, R2, 0xffffff80 ;  /* 0xffffff8002007836 */ /* 0x002fca0000000000 */
[----:B------:R-:W-:-:S04]  /*0b30*/  SHF.R.S32.HI R3, RZ, 0x1f, R0 ;  /* 0x0000001fff037819 */ /* 0x000fc80000011400 */
[----:B------:R-:W-:-:S04]  /*0b40*/  LEA.HI R2, R3, R0, RZ, 0x7 ;  /* 0x0000000003027211 */ /* 0x000fc800078f38ff */
[----:B------:R-:W-:Y:S01]  /*0b50*/  SHF.R.S32.HI R13, RZ, 0x7, R2 ;  /* 0x00000007ff0d7819 */ /* 0x000fe20000011402 */
[----:B------:R-:W-:Y:S06]  /*0b60*/  BRA.DIV UR4, `(.L_x_10) ;  /* 0x0000006a041c7947 */ /* 0x000fec000b800000 */
[----:B------:R1:W2:Y:S02]  /*0b70*/  SHFL.IDX PT, R14, R13, RZ, 0x1f ;  /* 0x00001fff0d0e7589 */ /* 0x0002a400000e0000 */
.L_x_94:
[----:B------:R-:W-:Y:S02]  /*0b80*/  SHF.L.U32 R12, RZ, 0x1f, RZ ;  /* 0x0000001fff0c7819 */ /* 0x000fe400000006ff */
[----:B------:R-:W-:Y:S01]  /*0b90*/  LOP3.LUT R5, R2, 0xffffff80, RZ, 0xc0, !PT ;  /* 0xffffff8002057812 */ /* 0x000fe200078ec0ff */
[----:B--2---:R-:W-:Y:S01]  /*0ba0*/  IMAD.HI R2, R14, 0x55555556, RZ ;  /* 0x555555560e027827 */ /* 0x004fe200078e02ff */
[----:B------:R-:W2:Y:S01]  /*0bb0*/  SYNCS.PHASECHK.TRANS64.TRYWAIT P0, [UR37+0x36400], R12 ;  /* 0x0364000cff0075a7 */ /* 0x000ea20008000165 */
[CC--:B------:R-:W-:Y:S02]  /*0bc0*/  LEA.HI R6, R3.reuse, R0.reuse, RZ, 0x5 ;  /* 0x0000000003067211 */ /* 0x0c0fe400078f28ff */
[----:B------:R-:W-:Y:S01]  /*0bd0*/  IMAD.IADD R4, R0, 0x1, -R5 ;  /* 0x0000000100047824 */ /* 0x000fe200078e0a05 */
[----:B------:R-:W-:Y:S02]  /*0be0*/  LEA.HI R3, R3, R0, RZ, 0x4 ;  /* 0x0000000003037211 */ /* 0x000fe400078f20ff */
[----:B------:R-:W-:-:S02]  /*0bf0*/  LEA.HI R5, R2, R2, RZ, 0x1 ;  /* 0x0000000202057211 */ /* 0x000fc400078f08ff */
[----:B------:R-:W-:Y:S02]  /*0c00*/  SHF.R.S32.HI R9, RZ, 0x1f, R4 ;  /* 0x0000001fff097819 */ /* 0x000fe40000011404 */
[----:B------:R-:W-:Y:S01]  /*0c10*/  SHF.R.S32.HI R152, RZ, 0x5, R6 ;  /* 0x00000005ff987819 */ /* 0x000fe20000011406 */
[----:B------:R-:W-:Y:S01]  /*0c20*/  IMAD R5, R5, -0x3, R14 ;  /* 0xfffffffd05057824 */ /* 0x000fe200078e020e */
[----:B------:R-:W-:Y:S02]  /*0c30*/  LEA.HI R8, R9, R4, RZ, 0x2 ;  /* 0x0000000409087211 */ /* 0x000fe400078f10ff */
[----:B------:R-:W-:Y:S02]  /*0c40*/  SHF.R.S32.HI R7, RZ, 0x1f, R6 ;  /* 0x0000001fff077819 */ /* 0x000fe40000011406 */
[----:B------:R-:W-:Y:S02]  /*0c50*/  SHF.R.S32.HI R2, RZ, 0x4, R3 ;  /* 0x00000004ff027819 */ /* 0x000fe40000011403 */
[----:B------:R-:W-:-:S02]  /*0c60*/  SHF.R.S32.HI R10, RZ, 0x2, R8 ;  /* 0x00000002ff0a7819 */ /* 0x000fc40000011408 */
[----:B------:R-:W-:Y:S02]  /*0c70*/  SHF.R.S32.HI R11, RZ, 0x1f, R8 ;  /* 0x0000001fff0b7819 */ /* 0x000fe40000011408 */
[----:B------:R-:W-:Y:S02]  /*0c80*/  LEA.HI R6, R3, R2, RZ, 0x1 ;  /* 0x0000000203067211 */ /* 0x000fe400078f08ff */
[----:B------:R-:W-:Y:S02]  /*0c90*/  LEA.HI R7, R7, R152, RZ, 0x2 ;  /* 0x0000009807077211 */ /* 0x000fe400078f10ff */
[----:B------:R-:W-:Y:S02]  /*0ca0*/  LEA.HI R11, R11, R10, RZ, 0x3 ;  /* 0x0000000a0b0b7211 */ /* 0x000fe400078f18ff */
[----:B------:R-:W-:Y:S02]  /*0cb0*/  LOP3.LUT R153, R6, 0xfffffffe, RZ, 0xc0, !PT ;  /* 0xfffffffe06997812 */ /* 0x000fe400078ec0ff */
[----:B------:R-:W-:-:S02]  /*0cc0*/  LOP3.LUT R7, R7, 0xfffffffc, RZ, 0xc0, !PT ;  /* 0xfffffffc07077812 */ /* 0x000fc400078ec0ff */
[----:B------:R-:W-:Y:S01]  /*0cd0*/  LOP3.LUT R11, R11, 0xfffffff8, RZ, 0xc0, !PT ;  /* 0xfffffff80b0b7812 */ /* 0x000fe200078ec0ff */
[----:B------:R-:W-:Y:S01]  /*0ce0*/  IMAD.IADD R153, R2, 0x1, -R153 ;  /* 0x0000000102997824 */ /* 0x000fe200078e0a99 */
[----:B------:R-:W-:Y:S01]  /*0cf0*/  LEA.HI R9, R9, R4, RZ, 0x5 ;  /* 0x0000000409097211 */ /* 0x000fe200078f28ff */
[----:B------:R-:W-:Y:S02]  /*0d00*/  IMAD.IADD R152, R152, 0x1, -R7 ;  /* 0x0000000198987824 */ /* 0x000fe400078e0a07 */
[----:B------:R-:W-:Y:S01]  /*0d10*/  IMAD.IADD R16, R10, 0x1, -R11 ;  /* 0x000000010a107824 */ /* 0x000fe200078e0a0b */
[----:B------:R-:W-:Y:S01]  /*0d20*/  SHF.R.S32.HI R9, RZ, 0x5, R9 ;  /* 0x00000005ff097819 */ /* 0x000fe20000011409 */
[----:B--2---:R-:W-:Y:S06]  /*0d30*/  @P0 BRA `(.L_x_11) ;  /* 0x0000000000080947 */ /* 0x004fec0003800000 */
[----:B------:R-:W2:Y:S02]  /*0d40*/  SYNCS.PHASECHK.TRANS64.TRYWAIT P0, [UR37+0x36400], R12 ;  /* 0x0364000cff0075a7 */ /* 0x000ea40008000165 */
[----:B--2---:R-:W-:Y:S05]  /*0d50*/  @!P0 BRA `(.L_x_12) ;  /* 0x0000006400bc8947 */ /* 0x004fea0003800000 */
.L_x_11:
[----:B--2---:R-:W2:Y:S01]  /*0d60*/  LDC R12, c[0x0][0x280] ;  /* 0x0000a000ff0c7b82 */ /* 0x004ea20000000800 */
[----:B------:R-:W-:Y:S01]  /*0d70*/  IMAD R16, R9, 0x10, R16 ;  /* 0x0000001009107824 */ /* 0x000fe200078e0210 */
[----:B------:R-:W-:Y:S02]  /*0d80*/  CS2R R118, SRZ ;  /* 0x0000000000767805 */ /* 0x000fe4000001ff00 */
[----:B------:R-:W-:Y:S02]  /*0d90*/  CS2R R116, SRZ ;  /* 0x0000000000747805 */ /* 0x000fe4000001ff00 */
[----:B------:R-:W-:Y:S02]  /*0da0*/  CS2R R114, SRZ ;  /* 0x0000000000727805 */ /* 0x000fe4000001ff00 */
[----:B------:R-:W-:Y:S02]  /*0db0*/  CS2R R112, SRZ ;  /* 0x0000000000707805 */ /* 0x000fe4000001ff00 */
[----:B------:R-:W-:-:S02]  /*0dc0*/  CS2R R110, SRZ ;  /* 0x00000000006e7805 */ /* 0x000fc4000001ff00 */
[----:B------:R-:W-:Y:S02]  /*0dd0*/  CS2R R108, SRZ ;  /* 0x00000000006c7805 */ /* 0x000fe4000001ff00 */
        /* <DEDUP_REMOVED lines=16> */
[----:B--2---:R-:W-:-:S02]  /*0ee0*/  ISETP.GE.AND P0, PT, R12, 0x1, PT ;  /* 0x000000010c00780c */ /* 0x004fc40003f06270 */
        /* <DEDUP_REMOVED lines=25> */
[----:B------:R-:W-:Y:S01]  /*1080*/  CS2R R24, SRZ ;  /* 0x0000000000187805 */ /* 0x000fe2000001ff00 */
[----:B------:R-:W-:Y:S06]  /*1090*/  @!P0 BRA `(.L_x_13) ;  /* 0x0000002000948947 */ /* 0x000fec0003800000 */
[----:B------:R-:W-:Y:S01]  /*10a0*/  LOP3.LUT R3, R3, 0xfffffff0, RZ, 0xc0, !PT ;  /* 0xfffffff003037812 */ /* 0x000fe200078ec0ff */
[----:B------:R-:W2:Y:S01]  /*10b0*/  S2R R11, SR_CTAID.X ;  /* 0x00000000000b7919 */ /* 0x000ea20000002500 */
[----:B------:R-:W-:Y:S01]  /*10c0*/  LOP3.LUT R9, R8, 0xfffffffc, RZ, 0xc0, !PT ;  /* 0xfffffffc08097812 */ /* 0x000fe200078ec0ff */
[----:B------:R-:W2:Y:S01]  /*10d0*/  LDC R20, c[0x0][0x290] ;  /* 0x0000a400ff147b82 */ /* 0x000ea20000000800 */
[----:B------:R-:W-:-:S04]  /*10e0*/  IMAD.HI R10, R13, 0x55555556, RZ ;  /* 0x555555560d0a7827 */ /* 0x000fc800078e02ff */
[----:B------:R-:W-:Y:S01]  /*10f0*/  IMAD.IADD R3, R0, 0x1, -R3 ;  /* 0x0000000100037824 */ /* 0x000fe200078e0a03 */
[----:B------:R-:W-:Y:S01]  /*1100*/  LEA.HI R10, R10, R10, RZ, 0x1 ;  /* 0x0000000a0a0a7211 */ /* 0x000fe200078f08ff */
[----:B------:R-:W-:Y:S02]  /*1110*/  IMAD R14, R13, 0x400, R4 ;  /* 0x000004000d0e7824 */ /* 0x000fe400078e0204 */
[----:B------:R-:W-:Y:S01]  /*1120*/  IMAD.MOV.U32 R15, RZ, RZ, 0x20 ;  /* 0x00000020ff0f7424 */ /* 0x000fe200078e00ff */
[----:B------:R-:W-:Y:S01]  /*1130*/  LEA.HI R0, R3, R3, RZ, 0x1 ;  /* 0x0000000303007211 */ /* 0x000fe200078f08ff */
[----:B------:R-:W-:Y:S01]  /*1140*/  IMAD R10, R10, -0x3, R13 ;  /* 0xfffffffd0a0a7824 */ /* 0x000fe200078e020d */
[----:B------:R-:W-:Y:S01]  /*1150*/  SHF.R.S32.HI R6, RZ, 0x1f, R3 ;  /* 0x0000001fff067819 */ /* 0x000fe20000011403 */
[----:B------:R-:W-:Y:S01]  /*1160*/  IMAD.MOV.U32 R119, RZ, RZ, RZ ;  /* 0x000000ffff777224 */ /* 0x000fe200078e00ff */
[--C-:B------:R-:W-:Y:S02]  /*1170*/  SHF.R.S32.HI R2, RZ, 0x1, R0.reuse ;  /* 0x00000001ff027819 */ /* 0x100fe40000011400 */
[----:B------:R-:W-:-:S02]  /*1180*/  SHF.R.S32.HI R7, RZ, 0x1f, R0 ;  /* 0x0000001fff077819 */ /* 0x000fc40000011400 */
[----:B------:R-:W-:Y:S02]  /*1190*/  LEA.HI R8, R6, R3, RZ, 0x3 ;  /* 0x0000000306087211 */ /* 0x000fe400078f18ff */
[----:B------:R-:W-:Y:S02]  /*11a0*/  LEA.HI R7, R7, R2, RZ, 0x2 ;  /* 0x0000000207077211 */ /* 0x000fe400078f10ff */
[----:B------:R-:W-:Y:S01]  /*11b0*/  LOP3.LUT R0, R0, 0x7fffffe, RZ, 0xc0, !PT ;  /* 0x07fffffe00007812 */ /* 0x000fe200078ec0ff */
[----:B------:R-:W-:Y:S01]  /*11c0*/  IMAD.SHL.U32 R8, R8, 0x20, RZ ;  /* 0x0000002008087824 */ /* 0x000fe200078e00ff */
[----:B------:R-:W-:-:S03]  /*11d0*/  LOP3.LUT R7, R7, 0xfffffffc, RZ, 0xc0, !PT ;  /* 0xfffffffc07077812 */ /* 0x000fc600078ec0ff */
[----:B------:R-:W-:Y:S01]  /*11e0*/  IMAD.IADD R6, R3, 0x1, -R0 ;  /* 0x0000000103067824 */ /* 0x000fe200078e0a00 */
[----:B------:R-:W-:Y:S01]  /*11f0*/  LOP3.LUT R8, R8, 0x7fffff00, RZ, 0xc0, !PT ;  /* 0x7fffff0008087812 */ /* 0x000fe200078ec0ff */
[----:B------:R-:W-:Y:S02]  /*1200*/  IMAD.IADD R7, R2, 0x1, -R7 ;  /* 0x0000000102077824 */ /* 0x000fe400078e0a07 */
[----:B------:R-:W-:Y:S02]  /*1210*/  IMAD.SHL.U32 R3, R153, 0x8, RZ ;  /* 0x0000000899037824 */ /* 0x000fe400078e00ff */
[C---:B------:R-:W-:Y:S01]  /*1220*/  IMAD.SHL.U32 R0, R7.reuse, 0x40, RZ ;  /* 0x0000004007007824 */ /* 0x040fe200078e00ff */
[----:B------:R-:W-:Y:S01]  /*1230*/  LOP3.LUT P0, RZ, R7, 0x2, RZ, 0xc0, !PT ;  /* 0x0000000207ff7812 */ /* 0x000fe2000780c0ff */
[----:B-1----:R-:W-:Y:S02]  /*1240*/  IMAD R13, R13, 0x800, R8 ;  /* 0x000008000d0d7824 */ /* 0x002fe400078e0208 */
[----:B------:R-:W-:Y:S01]  /*1250*/  IMAD.IADD R2, R4, 0x1, -R9 ;  /* 0x0000000104027824 */ /* 0x000fe200078e0a09 */
[----:B------:R-:W-:Y:S01]  /*1260*/  LOP3.LUT R0, R0, 0xc0, RZ, 0xc0, !PT ;  /* 0x000000c000007812 */ /* 0x000fe200078ec0ff */
[----:B------:R-:W-:Y:S01]  /*1270*/  IMAD R13, R6, 0x20, R13 ;  /* 0x00000020060d7824 */ /* 0x000fe200078e020d */
[----:B------:R-:W-:Y:S01]  /*1280*/  SEL R15, R15, 0xffffffe0, !P0 ;  /* 0xffffffe00f0f7807 */ /* 0x000fe20004000000 */
[----:B------:R-:W-:Y:S01]  /*1290*/  VIADD R4, R12, 0x3f ;  /* 0x0000003f0c047836 */ /* 0x000fe20000000000 */
[----:B------:R-:W-:Y:S01]  /*12a0*/  LOP3.LUT R3, R0, 0x8, R3, 0xf8, !PT ;  /* 0x0000000800037812 */ /* 0x000fe200078ef803 */
[----:B------:R-:W-:Y:S01]  /*12b0*/  IMAD R13, R152, 0x200, R13 ;  /* 0x00000200980d7824 */ /* 0x000fe200078e020d */
[----:B------:R-:W-:Y:S01]  /*12c0*/  SHF.R.U32.HI R0, RZ, 0x3, R0 ;  /* 0x00000003ff007819 */ /* 0x000fe20000011600 */
[----:B--2---:R-:W-:Y:S01]  /*12d0*/  IMAD R9, R11, -0x60, R20 ;  /* 0xffffffa00b097824 */ /* 0x004fe200078e0214 */
[----:B------:R-:W-:-:S02]  /*12e0*/  SHF.R.S32.HI R11, RZ, 0x1f, R4 ;  /* 0x0000001fff0b7819 */ /* 0x000fc40000011404 */
[----:B------:R-:W-:Y:S02]  /*12f0*/  CS2R R6, SRZ ;  /* 0x0000000000067805 */ /* 0x000fe4000001ff00 */
[----:B------:R-:W-:Y:S01]  /*1300*/  LOP3.LUT R0, R3, R0, RZ, 0x3c, !PT ;  /* 0x0000000003007212 */ /* 0x000fe200078e3cff */
[----:B------:R-:W-:Y:S01]  /*1310*/  IMAD R9, R10, -0x20, R9 ;  /* 0xffffffe00a097824 */ /* 0x000fe200078e0209 */
[----:B------:R-:W-:Y:S01]  /*1320*/  LEA.HI R11, R11, R4, RZ, 0x6 ;  /* 0x000000040b0b7211 */ /* 0x000fe200078f30ff */
[----:B------:R-:W-:Y:S02]  /*1330*/  IMAD.SHL.U32 R4, R14, 0x4, RZ ;  /* 0x000000040e047824 */ /* 0x000fe400078e00ff */
[----:B------:R-:W-:Y:S01]  /*1340*/  IMAD.IADD R0, R0, 0x1, R13 ;  /* 0x0000000100007824 */ /* 0x000fe200078e020d */
[----:B------:R-:W-:Y:S01]  /*1350*/  LOP3.LUT R13, R17, 0x1, RZ, 0xfc, !PT ;  /* 0x00000001110d7812 */ /* 0x000fe200078efcff */
[----:B------:R-:W-:Y:S01]  /*1360*/  IMAD R2, R2, -0x2, R9 ;  /* 0xfffffffe02027824 */ /* 0x000fe200078e0209 */
[----:B------:R-:W-:Y:S01]  /*1370*/  SHF.R.S32.HI R17, RZ, 0x6, R11 ;  /* 0x00000006ff117819 */ /* 0x000fe2000001140b */
[----:B------:R-:W-:Y:S01]  /*1380*/  IMAD.MOV.U32 R12, RZ, RZ, RZ ;  /* 0x000000ffff0c7224 */ /* 0x000fe200078e00ff */
[----:B------:R-:W-:Y:S01]  /*1390*/  LEA R14, R0, UR37, 0x1 ;  /* 0x00000025000e7c11 */ /* 0x000fe2000f8e08ff */
[----:B------:R-:W-:Y:S01]  /*13a0*/  IMAD.MOV.U32 R3, RZ, RZ, RZ ;  /* 0x000000ffff037224 */ /* 0x000fe200078e00ff */
[----:B------:R-:W-:-:S02]  /*13b0*/  LEA R0, R4, UR37, 0x2 ;  /* 0x0000002504007c11 */ /* 0x000fc4000f8e10ff */
[----:B------:R-:W-:-:S07]  /*13c0*/  IADD3 R15, R15, 0x30400, R14 ;  /* 0x000304000f0f7810 */ /* 0x000fce0007ffe00e */
.L_x_24:
[----:B------:R-:W-:Y:S01]  /*13d0*/  ISETP.NE.AND P0, PT, R13, 0x3, PT ;  /* 0x000000030d00780c */ /* 0x000fe20003f05270 */
[----:B------:R-:W-:-:S12]  /*13e0*/  YIELD ;  /* 0x0000000000007946 */ /* 0x000fd80003800000 */
[----:B--2---:R-:W-:Y:S05]  /*13f0*/  @!P0 BRA `(.L_x_14) ;  /* 0x0000000000048947 */ /* 0x004fea0003800000 */
[----:B------:R-:W-:Y:S01]  /*1400*/  BPT.TRAP 0x1 ;  /* 0x000000040000795c */ /* 0x000fe20000300000 */
.L_x_14:
[----:B------:R-:W-:Y:S02]  /*1410*/  LEA R4, R3, UR37, 0x3 ;  /* 0x0000002503047c11 */ /* 0x000fe4000f8e18ff */
[----:B------:R-:W-:-:S04]  /*1420*/  SHF.L.U32 R9, R12, 0x1f, RZ ;  /* 0x0000001f0c097819 */ /* 0x000fc800000006ff */
[----:B------:R1:W2:Y:S01]  /*1430*/  SYNCS.PHASECHK.TRANS64.TRYWAIT P1, [R4+URZ+0x36410], R9 ;  /* 0x03641009040075a7 */ /* 0x0002a2000802017f */
[----:B------:R-:W-:Y:S05]  /*1440*/  @!P0 BRA `(.L_x_15) ;  /* 0x0000000000048947 */ /* 0x000fea0003800000 */
[----:B------:R-:W-:Y:S01]  /*1450*/  BPT.TRAP 0x1 ;  /* 0x000000040000795c */ /* 0x000fe20000300000 */
.L_x_15:
[----:B--2---:R-:W-:Y:S05]  /*1460*/  @P1 BRA `(.L_x_16) ;  /* 0x0000000000081947 */ /* 0x004fea0003800000 */
[----:B------:R-:W2:Y:S02]  /*1470*/  SYNCS.PHASECHK.TRANS64.TRYWAIT P1, [R4+URZ+0x36410], R9 ;  /* 0x03641009040075a7 */ /* 0x000ea4000802017f */
[----:B--2---:R-:W-:Y:S05]  /*1480*/  @!P1 BRA `(.L_x_17) ;  /* 0x0000006000049947 */ /* 0x004fea0003800000 */
.L_x_16:
[----:B------:R-:W-:Y:S05]  /*1490*/  WARPSYNC.ALL ;  /* 0x0000000000007948 */ /* 0x000fea0003800000 */
[----:B------:R-:W-:Y:S01]  /*14a0*/  R2UR UR6, R5 ;  /* 0x00000000050672ca */ /* 0x000fe200000e0000 */
[----:B------:R-:W-:Y:S01]  /*14b0*/  UIADD3 UR4, UR37, 0x1e000, URZ ;  /* 0x0001e00025047890 */ /* 0x000fe2000fffe03f */
[C---:B------:R-:W-:Y:S01]  /*14c0*/  R2UR UR7, R3.reuse ;  /* 0x00000000030772ca */ /* 0x040fe200000e0000 */
[----:B------:R-:W-:Y:S01]  /*14d0*/  WARPGROUP.ARRIVE ;  /* 0x00000000000079c5 */ /* 0x000fe20000000000 */
[----:B------:R-:W-:Y:S01]  /*14e0*/  UMOV UR13, 0x40000040 ;  /* 0x40000040000d7882 */ /* 0x000fe20000000000 */
[----:B------:R-:W-:Y:S01]  /*14f0*/  USHF.R.U32.HI UR5, URZ, 0x4, UR4 ;  /* 0x000000043f057899 */ /* 0x000fe20008011604 */
[----:B------:R-:W-:Y:S01]  /*1500*/  IMAD R8, R3, 0x40, R16 ;  /* 0x0000004003087824 */ /* 0x000fe200078e0210 */
[----:B------:R-:W-:Y:S01]  /*1510*/  UMOV UR15, 0x40000040 ;  /* 0x40000040000f7882 */ /* 0x000fe20000000000 */
[----:B------:R-:W-:Y:S01]  /*1520*/  UMOV UR9, 0x40000040 ;  /* 0x4000004000097882 */ /* 0x000fe20000000000 */
[----:B------:R-:W-:Y:S01]  /*1530*/  ULOP3.LUT UR5, UR5, 0x3fff, URZ, 0xc0, !UPT ;  /* 0x00003fff05057892 */ /* 0x000fe2000f8ec03f */
[----:B------:R-:W-:Y:S01]  /*1540*/  UMOV UR11, 0x40000040 ;  /* 0x40000040000b7882 */ /* 0x000fe20000000000 */
[----:B------:R-:W-:-:S02]  /*1550*/  LEA R8, R8, UR37, 0x2 ;  /* 0x0000002508087c11 */ /* 0x000fc4000f8e10ff */
[----:B------:R-:W-:Y:S02]  /*1560*/  ULEA UR4, UR6, UR37, 0xc ;  /* 0x0000002506047291 */ /* 0x000fe4000f8e603f */
[----:B------:R-:W-:Y:S02]  /*1570*/  ULOP3.LUT UR5, UR5, 0x10000, URZ, 0xfc, !UPT ;  /* 0x0001000005057892 */ /* 0x000fe4000f8efc3f */
[----:B------:R-:W-:-:S04]  /*1580*/  USHF.R.U32.HI UR6, URZ, 0x4, UR4 ;  /* 0x000000043f067899 */ /* 0x000fc80008011604 */
[----:B------:R-:W-:Y:S02]  /*1590*/  ULOP3.LUT UR8, UR6, 0x3fff, URZ, 0xc0, !UPT ;  /* 0x00003fff06087892 */ /* 0x000fe4000f8ec03f */
[----:B------:R-:W-:Y:S02]  /*15a0*/  UIMAD UR6, UR7, 0x600, UR5 ;  /* 0x00000600070678a4 */ /* 0x000fe4000f8e0205 */
[----:B------:R-:W-:-:S04]  /*15b0*/  ULOP3.LUT UR8, UR8, 0x10000, URZ, 0xfc, !UPT ;  /* 0x0001000008087892 */ /* 0x000fc8000f8efc3f */
[----:B------:R-:W-:Y:S01]  /*15c0*/  UIADD3 UR10, UR8, 0x606, URZ ;  /* 0x00000606080a7890 */ /* 0x000fe2000fffe03f */
[----:B------:R-:W-:Y:S02]  /*15d0*/  UMOV UR12, UR6 ;  /* 0x00000006000c7c82 */ /* 0x000fe40008000000 */
[----:B------:R-:W-:Y:S02]  /*15e0*/  UMOV UR14, UR8 ;  /* 0x00000008000e7c82 */ /* 0x000fe40008000000 */
[----:B------:R-:W-:Y:S01]  /*15f0*/  HGMMA.64x32x16.F32 R136, gdesc[UR12], RZ, !UPT, gsb0 ;  /* 0x006000000c8879f0 */ /* 0x000fe2000c0008ff */
[----:B------:R-:W-:Y:S02]  /*1600*/  UIADD3 UR12, UR6, 0x2, URZ ;  /* 0x00000002060c7890 */ /* 0x000fe4000fffe03f */
[----:B------:R-:W-:Y:S01]  /*1610*/  UIADD3 UR14, UR8, 0x2, URZ ;  /* 0x00000002080e7890 */ /* 0x000fe2000fffe03f */
[----:B------:R-:W-:Y:S01]  /*1620*/  UMOV UR13, 0x40000040 ;  /* 0x40000040000d7882 */ /* 0x000fe20000000000 */
[----:B------:R-:W-:Y:S01]  /*1630*/  UMOV UR15, 0x40000040 ;  /* 0x40000040000f7882 */ /* 0x000fe20000000000 */
[----:B------:R-:W-:-:S02]  /*1640*/  WARPGROUP.DEPBAR.LE gsb0, 0x0 ;  /* 0x00008000000079c5 */ /* 0x000fc40000010000 */
[----:B------:R-:W-:-:S06]  /*1650*/  WARPGROUP.ARRIVE ;  /* 0x00000000000079c5 */ /* 0x000fcc0000000000 */
[----:B------:R-:W-:Y:S01]  /*1660*/  HGMMA.64x32x16.F32 R136, gdesc[UR12], R136, gsb0 ;  /* 0x006000000c8879f0 */ /* 0x000fe20008000888 */
[----:B------:R-:W-:Y:S02]  /*1670*/  UIADD3 UR12, UR6, 0x4, URZ ;  /* 0x00000004060c7890 */ /* 0x000fe4000fffe03f */
[----:B------:R-:W-:Y:S01]  /*1680*/  UIADD3 UR14, UR8, 0x4, URZ ;  /* 0x00000004080e7890 */ /* 0x000fe2000fffe03f */
[----:B------:R-:W-:Y:S01]  /*1690*/  UMOV UR13, 0x40000040 ;  /* 0x40000040000d7882 */ /* 0x000fe20000000000 */
[----:B------:R-:W-:Y:S01]  /*16a0*/  UMOV UR15, 0x40000040 ;  /* 0x40000040000f7882 */ /* 0x000fe20000000000 */
[----:B------:R-:W-:Y:S02]  /*16b0*/  WARPGROUP.DEPBAR.LE gsb0, 0x0 ;  /* 0x00008000000079c5 */ /* 0x000fe40000010000 */
        /* <DEDUP_REMOVED lines=55> */
[----:B------:R-:W-:-:S07]  /*1a30*/  UIADD3 UR6, UR6, 0x406, URZ ;  /* 0x0000040606067890 */ /* 0x000fce000fffe03f */
[----:B------:R-:W-:Y:S01]  /*1a40*/  UMOV UR8, UR6 ;  /* 0x0000000600087c82 */ /* 0x000fe20008000000 */
[----:B------:R-:W-:Y:S02]  /*1a50*/  WARPGROUP.DEPBAR.LE gsb0, 0x0 ;  /* 0x00008000000079c5 */ /* 0x000fe40000010000 */
[----:B------:R-:W-:-:S06]  /*1a60*/  WARPGROUP.ARRIVE ;  /* 0x00000000000079c5 */ /* 0x000fcc0000000000 */
[----:B------:R-:W-:Y:S03]  /*1a70*/  HGMMA.64x32x16.F32 R136, gdesc[UR12], R136, gsb0 ;  /* 0x006000000c8879f0 */ /* 0x000fe60008000888 */
[----:B------:R-:W-:Y:S02]  /*1a80*/  WARPGROUP.DEPBAR.LE gsb0, 0x0 ;  /* 0x00008000000079c5 */ /* 0x000fe40000010000 */
[----:B------:R-:W-:-:S06]  /*1a90*/  WARPGROUP.ARRIVE ;  /* 0x00000000000079c5 */ /* 0x000fcc0000000000 */
[----:B------:R-:W-:Y:S03]  /*1aa0*/  HGMMA.64x32x16.F32 R136, gdesc[UR8], R136, gsb0 ;  /* 0x00600000088879f0 */ /* 0x000fe60008000888 */
[----:B------:R-:W-:Y:S02]  /*1ab0*/  WARPGROUP.DEPBAR.LE gsb0, 0x0 ;  /* 0x00008000000079c5 */ /* 0x000fe40000010000 */
[----:B------:R3:W4:Y:S04]  /*1ac0*/  LDS R21, [R8+0x30000] ;  /* 0x0300000008157984 */ /* 0x0007280000000800 */
[----:B------:R3:W5:Y:S01]  /*1ad0*/  LDS R20, [R8+0x30020] ;  /* 0x0300200008147984 */ /* 0x0007620000000800 */
[----:B------:R-:W-:Y:S05]  /*1ae0*/  @!P0 BRA `(.L_x_18) ;  /* 0x0000000000048947 */ /* 0x000fea0003800000 */
[----:B------:R-:W-:Y:S01]  /*1af0*/  BPT.TRAP 0x1 ;  /* 0x000000040000795c */ /* 0x000fe20000300000 */
.L_x_18:
[----:B---3--:R-:W-:-:S04]  /*1b00*/  SHF.L.U32 R8, R7, 0x1f, RZ ;  /* 0x0000001f07087819 */ /* 0x008fc800000006ff */
[----:B------:R3:W1:Y:S01]  /*1b10*/  SYNCS.PHASECHK.TRANS64.TRYWAIT P1, [UR37+0x36430], R8 ;  /* 0x03643008ff0075a7 */ /* 0x0006620008020165 */
[----:B------:R-:W-:Y:S05]  /*1b20*/  @!P0 BRA `(.L_x_19) ;  /* 0x0000000000048947 */ /* 0x000fea0003800000 */
[----:B------:R-:W-:Y:S01]  /*1b30*/  BPT.TRAP 0x1 ;  /* 0x000000040000795c */ /* 0x000fe20000300000 */
.L_x_19:
[----:B-1----:R-:W-:Y:S05]  /*1b40*/  @P1 BRA `(.L_x_20) ;  /* 0x0000000000081947 */ /* 0x002fea0003800000 */
[----:B------:R-:W1:Y:S02]  /*1b50*/  SYNCS.PHASECHK.TRANS64.TRYWAIT P1, [UR37+0x36430], R8 ;  /* 0x03643008ff0075a7 */ /* 0x000e640008020165 */
[----:B-1----:R-:W-:Y:S05]  /*1b60*/  @!P1 BRA `(.L_x_21) ;  /* 0x0000005800609947 */ /* 0x002fea0003800000 */
.L_x_20:
[----:B------:R-:W-:Y:S01]  /*1b70*/  UIADD3 UR5, UR37, 0x2a000, URZ ;  /* 0x0002a00025057890 */ /* 0x000fe2000fffe03f */
[----:B------:R-:W-:Y:S01]  /*1b80*/  WARPGROUP.ARRIVE ;  /* 0x00000000000079c5 */ /* 0x000fe20000000000 */
[----:B------:R-:W-:Y:S01]  /*1b90*/  UIADD3 UR4, UR4, 0x9000, URZ ;  /* 0x0000900004047890 */ /* 0x000fe2000fffe03f */
[C---:B------:R-:W-:Y:S01]  /*1ba0*/  ISETP.GT.AND P1, PT, R2.reuse, RZ, PT ;  /* 0x000000ff0200720c */ /* 0x040fe20003f24270 */
[----:B------:R-:W-:Y:S01]  /*1bb0*/  USHF.R.U32.HI UR6, URZ, 0x4, UR5 ;  /* 0x000000043f067899 */ /* 0x000fe20008011605 */
[----:B------:R-:W-:Y:S01]  /*1bc0*/  ISETP.GT.AND P2, PT, R2, 0x1, PT ;  /* 0x000000010200780c */ /* 0x000fe20003f44270 */
[----:B------:R-:W-:Y:S01]  /*1bd0*/  USHF.R.U32.HI UR4, URZ, 0x4, UR4 ;  /* 0x000000043f047899 */ /* 0x000fe20008011604 */
[----:B--2---:R-:W-:Y:S01]  /*1be0*/  FSEL R9, R138, -INF , P1 ;  /* 0xff8000008a097808 */ /* 0x004fe20000800000 */
[----:B------:R-:W-:Y:S01]  /*1bf0*/  ULOP3.LUT UR7, UR6, 0x3fff, URZ, 0xc0, !UPT ;  /* 0x00003fff06077892 */ /* 0x000fe2000f8ec03f */
[----:B---3--:R-:W-:Y:S01]  /*1c00*/  FSEL R8, R137, -INF , P2 ;  /* 0xff80000089087808 */ /* 0x008fe20001000000 */
[----:B------:R-:W-:Y:S01]  /*1c10*/  ULOP3.LUT UR6, UR4, 0x3fff, URZ, 0xc0, !UPT ;  /* 0x00003fff04067892 */ /* 0x000fe2000f8ec03f */
[C---:B------:R-:W-:Y:S01]  /*1c20*/  ISETP.GT.AND P3, PT, R2.reuse, 0x8, PT ;  /* 0x000000080200780c */ /* 0x040fe20003f64270 */
[----:B------:R-:W-:Y:S01]  /*1c30*/  ULOP3.LUT UR4, UR7, 0x10000, URZ, 0xfc, !UPT ;  /* 0x0001000007047892 */ /* 0x000fe2000f8efc3f */
[----:B------:R-:W-:Y:S01]  /*1c40*/  ISETP.GT.AND P4, PT, R2, 0x9, PT ;  /* 0x000000090200780c */ /* 0x000fe20003f84270 */
[----:B------:R-:W-:Y:S01]  /*1c50*/  ULOP3.LUT UR6, UR6, 0x10000, URZ, 0xfc, !UPT ;  /* 0x0001000006067892 */ /* 0x000fe2000f8efc3f */
[----:B------:R-:W-:Y:S01]  /*1c60*/  FSEL R136, R136, -INF , P1 ;  /* 0xff80000088887808 */ /* 0x000fe20000800000 */
[----:B------:R-:W-:Y:S01]  /*1c70*/  UMOV UR9, 0x40000040 ;  /* 0x4000004000097882 */ /* 0x000fe20000000000 */
[----:B------:R-:W-:Y:S01]  /*1c80*/  UMOV UR11, 0x40000040 ;  /* 0x40000040000b7882 */ /* 0x000fe20000000000 */
[----:B------:R-:W-:Y:S01]  /*1c90*/  ULDC UR7, c[0x0][0x744] ;  /* 0x0001d10000077ab9 */ /* 0x000fe20000000800 */
[----:B------:R-:W-:Y:S01]  /*1ca0*/  UMOV UR8, UR4 ;  /* 0x0000000400087c82 */ /* 0x000fe20008000000 */
[--C-:B-----5:R-:W-:Y:S01]  /*1cb0*/  FFMA.FTZ R138, R9, UR7, -R20.reuse ;  /* 0x00000007098a7c23 */ /* 0x120fe20008010814 */
[----:B------:R-:W-:Y:S01]  /*1cc0*/  UMOV UR10, UR6 ;  /* 0x00000006000a7c82 */ /* 0x000fe20008000000 */
[----:B------:R-:W-:Y:S01]  /*1cd0*/  FSEL R140, R140, -INF , P3 ;  /* 0xff8000008c8c7808 */ /* 0x000fe20001800000 */
[----:B------:R-:W-:Y:S01]  /*1ce0*/  HGMMA.64x32x16.F32 R120, gdesc[UR8], RZ, !UPT, gsb0 ;  /* 0x00600000087879f0 */ /* 0x000fe2000c0008ff */
[----:B------:R-:W-:Y:S01]  /*1cf0*/  UIADD3 UR10, UR6, 0x2, URZ ;  /* 0x00000002060a7890 */ /* 0x000fe2000fffe03f */
[----:B------:R-:W-:Y:S01]  /*1d00*/  FSEL R139, R139, -INF , P2 ;  /* 0xff8000008b8b7808 */ /* 0x000fe20001000000 */
[----:B------:R-:W-:Y:S01]  /*1d10*/  UIADD3 UR8, UR4, 0x2, URZ ;  /* 0x0000000204087890 */ /* 0x000fe2000fffe03f */
[----:B------:R-:W-:Y:S01]  /*1d20*/  FSEL R9, R142, -INF , P3 ;  /* 0xff8000008e097808 */ /* 0x000fe20001800000 */
[----:B------:R-:W-:Y:S01]  /*1d30*/  UMOV UR11, 0x40000040 ;  /* 0x40000040000b7882 */ /* 0x000fe20000000000 */
[----:B------:R-:W-:Y:S01]  /*1d40*/  UMOV UR9, 0x40000040 ;  /* 0x4000004000097882 */ /* 0x000fe20000000000 */
[----:B------:R-:W-:Y:S01]  /*1d50*/  FSEL R11, R143, -INF , P4 ;  /* 0xff8000008f0b7808 */ /* 0x000fe20002000000 */
[--C-:B----4-:R-:W-:Y:S01]  /*1d60*/  FFMA.FTZ R23, R8, UR7, -R21.reuse ;  /* 0x0000000708177c23 */ /* 0x110fe20008010815 */
[----:B------:R-:W-:Y:S01]  /*1d70*/  FSEL R8, R141, -INF , P4 ;  /* 0xff8000008d087808 */ /* 0x000fe20002000000 */
[--C-:B------:R-:W-:Y:S01]  /*1d80*/  FFMA.FTZ R22, R136, UR7, -R21.reuse ;  /* 0x0000000788167c23 */ /* 0x100fe20008010815 */
[----:B------:R-:W-:Y:S01]  /*1d90*/  LEA R155, R16, UR37, 0x2 ;  /* 0x00000025109b7c11 */ /* 0x000fe2000f8e10ff */
[--C-:B------:R-:W-:Y:S01]  /*1da0*/  FFMA.FTZ R136, R140, UR7, -R21.reuse ;  /* 0x000000078c887c23 */ /* 0x100fe20008010815 */
[--C-:B------:R-:W-:Y:S01]  /*1db0*/  FFMA.FTZ R139, R139, UR7, -R20.reuse ;  /* 0x000000078b8b7c23 */ /* 0x100fe20008010814 */
[--C-:B------:R-:W-:Y:S01]  /*1dc0*/  FFMA.FTZ R143, R9, UR7, -R20.reuse ;  /* 0x00000007098f7c23 */ /* 0x100fe20008010814 */
[----:B------:R-:W-:Y:S01]  /*1dd0*/  FFMA.FTZ R142, R11, UR7, -R20 ;  /* 0x000000070b8e7c23 */ /* 0x000fe20008010814 */
[----:B------:R-:W-:Y:S01]  /*1de0*/  FFMA.FTZ R8, R8, UR7, -R21 ;  /* 0x0000000708087c23 */ /* 0x000fe20008010815 */
[----:B------:R-:W-:Y:S01]  /*1df0*/  MUFU.EX2 R22, R22 ;  /* 0x0000001600167308 */ /* 0x000fe20000000800 */
[----:B------:R-:W-:-:S02]  /*1e00*/  ISETP.GT.AND P1, PT, R2, 0x10, PT ;  /* 0x000000100200780c */ /* 0x000fc40003f24270 */
[C---:B------:R-:W-:Y:S02]  /*1e10*/  ISETP.GT.AND P2, PT, R2.reuse, 0x11, PT ;  /* 0x000000110200780c */ /* 0x040fe40003f44270 */
[C---:B------:R-:W-:Y:S02]  /*1e20*/  ISETP.GT.AND P3, PT, R2.reuse, 0x18, PT ;  /* 0x000000180200780c */ /* 0x040fe40003f64270 */
[----:B------:R-:W-:Y:S01]  /*1e30*/  ISETP.GT.AND P4, PT, R2, 0x19, PT ;  /* 0x000000190200780c */ /* 0x000fe20003f84270 */
[----:B------:R-:W1:Y:S01]  /*1e40*/  MUFU.EX2 R23, R23 ;  /* 0x0000001700177308 */ /* 0x000e620000000800 */
[----:B------:R-:W-:Y:S02]  /*1e50*/  FSEL R144, R144, -INF , P1 ;  /* 0xff80000090907808 */ /* 0x000fe40000800000 */
[----:B------:R-:W-:Y:S02]  /*1e60*/  FSEL R154, R145, -INF , P2 ;  /* 0xff800000919a7808 */ /* 0x000fe40001000000 */
[----:B------:R-:W-:Y:S01]  /*1e70*/  FSEL R148, R148, -INF , P3 ;  /* 0xff80000094947808 */ /* 0x000fe20001800000 */
[--C-:B------:R-:W-:Y:S01]  /*1e80*/  FFMA.FTZ R144, R144, UR7, -R21.reuse ;  /* 0x0000000790907c23 */ /* 0x100fe20008010815 */
[----:B------:R-:W-:Y:S01]  /*1e90*/  FSEL R145, R150, -INF , P3 ;  /* 0xff80000096917808 */ /* 0x000fe20001800000 */
[----:B------:R-:W-:Y:S01]  /*1ea0*/  MUFU.EX2 R136, R136 ;  /* 0x0000008800887308 */ /* 0x000fe20000000800 */
[----:B------:R-:W-:Y:S01]  /*1eb0*/  FSEL R147, R147, -INF , P2 ;  /* 0xff80000093937808 */ /* 0x000fe20001000000 */
[----:B------:R-:W-:Y:S01]  /*1ec0*/  FFMA.FTZ R154, R154, UR7, -R21 ;  /* 0x000000079a9a7c23 */ /* 0x000fe20008010815 */
[----:B------:R-:W-:-:S05]  /*1ed0*/  FSEL R151, R151, -INF , P4 ;  /* 0xff80000097977808 */ /* 0x000fca0002000000 */
[----:B------:R1:W2:Y:S08]  /*1ee0*/  MUFU.EX2 R137, R8 ;  /* 0x0000000800897308 */ /* 0x0002b00000000800 */
[----:B------:R-:W-:Y:S01]  /*1ef0*/  MUFU.EX2 R138, R138 ;  /* 0x0000008a008a7308 */ /* 0x000fe20000000800 */
[----:B-1----:R-:W-:-:S07]  /*1f00*/  F2FP.F16.F32.PACK_AB R8, R23, R22 ;  /* 0x000000161708723e */ /* 0x002fce00000000ff */
[----:B------:R-:W1:Y:S01]  /*1f10*/  MUFU.EX2 R139, R139 ;  /* 0x0000008b008b7308 */ /* 0x000e620000000800 */
[----:B--2---:R-:W-:Y:S01]  /*1f20*/  F2FP.F16.F32.PACK_AB R10, R137, R136 ;  /* 0x00000088890a723e */ /* 0x004fe200000000ff */
[----:B------:R-:W-:Y:S02]  /*1f30*/  WARPGROUP.DEPBAR.LE gsb0, 0x0 ;  /* 0x00008000000079c5 */ /* 0x000fe40000010000 */
[----:B------:R-:W-:-:S04]  /*1f40*/  WARPGROUP.ARRIVE ;  /* 0x00000000000079c5 */ /* 0x000fc80000000000 */
[----:B------:R-:W-:Y:S02]  /*1f50*/  MUFU.EX2 R143, R143 ;  /* 0x0000008f008f7308 */ /* 0x000fe40000000800 */
[----:B------:R-:W-:Y:S01]  /*1f60*/  HGMMA.64x32x16.F32 R120, gdesc[UR8], R120, gsb0 ;  /* 0x00600000087879f0 */ /* 0x000fe20008000878 */
[----:B------:R-:W-:Y:S02]  /*1f70*/  UIADD3 UR10, UR6, 0x4, URZ ;  /* 0x00000004060a7890 */ /* 0x000fe4000fffe03f */
[----:B------:R-:W-:Y:S01]  /*1f80*/  UIADD3 UR8, UR4, 0x4, URZ ;  /* 0x0000000404087890 */ /* 0x000fe2000fffe03f */
[----:B------:R-:W-:Y:S01]  /*1f90*/  UMOV UR11, 0x40000040 ;  /* 0x40000040000b7882 */ /* 0x000fe20000000000 */
[----:B------:R-:W-:Y:S01]  /*1fa0*/  UMOV UR9, 0x40000040 ;  /* 0x4000004000097882 */ /* 0x000fe20000000000 */
[----:B------:R-:W2:Y:S01]  /*1fb0*/  MUFU.EX2 R142, R142 ;  /* 0x0000008e008e7308 */ /* 0x000ea20000000800 */
[----:B-1----:R-:W-:-:S07]  /*1fc0*/  F2FP.F16.F32.PACK_AB R9, R139, R138 ;  /* 0x0000008a8b09723e */ /* 0x002fce00000000ff */
[----:B------:R-:W1:Y:S01]  /*1fd0*/  MUFU.EX2 R144, R144 ;  /* 0x0000009000907308 */ /* 0x000e620000000800 */
[----:B--2---:R-:W-:Y:S01]  /*1fe0*/  F2FP.F16.F32.PACK_AB R11, R142, R143 ;  /* 0x0000008f8e0b723e */ /* 0x004fe200000000ff */
        /* <DEDUP_REMOVED lines=63> */
[----:B------:R-:W-:-:S04]  /*23e0*/  USHF.R.U32.HI UR4, URZ, 0x4, UR36 ;  /* 0x000000043f047899 */ /* 0x000fc80008011624 */
[----:B------:R-:W-:Y:S01]  /*23f0*/  ULOP3.LUT UR4, UR4, 0x3fff, URZ, 0xc0, !UPT ;  /* 0x00003fff04047892 */ /* 0x000fe2000f8ec03f */
[----:B------:R-:W-:Y:S02]  /*2400*/  WARPGROUP.DEPBAR.LE gsb0, 0x0 ;  /* 0x00008000000079c5 */ /* 0x000fe40000010000 */
[----:B------:R-:W-:-:S06]  /*2410*/  WARPGROUP.ARRIVE ;  /* 0x00000000000079c5 */ /* 0x000fcc0000000000 */
[----:B------:R-:W-:Y:S01]  /*2420*/  HGMMA.64x32x16.F32 R120, gdesc[UR8], R120, gsb0 ;  /* 0x00600000087879f0 */ /* 0x000fe20008000878 */
[----:B------:R-:W-:Y:S01]  /*2430*/  R2UR UR10, R5 ;  /* 0x00000000050a72ca */ /* 0x000fe200000e0000 */
[----:B------:R-:W-:Y:S01]  /*2440*/  ULOP3.LUT UR9, UR4, 0x1000000, URZ, 0xfc, !UPT ;  /* 0x0100000004097892 */ /* 0x000fe2000f8efc3f */
[----:B------:R-:W-:-:S06]  /*2450*/  UMOV UR11, 0x40000040 ;  /* 0x40000040000b7882 */ /* 0x000fcc0000000000 */
[----:B------:R-:W-:-:S05]  /*2460*/  UMOV UR6, UR9 ;  /* 0x0000000900067c82 */ /* 0x000fca0008000000 */
[----:B------:R-:W-:-:S04]  /*2470*/  ULEA UR5, UR10, UR5, 0xd ;  /* 0x000000050a057291 */ /* 0x000fc8000f8e683f */
[----:B------:R-:W-:-:S04]  /*2480*/  USHF.R.U32.HI UR5, URZ, 0x4, UR5 ;  /* 0x000000043f057899 */ /* 0x000fc80008011605 */
[----:B------:R-:W-:-:S03]  /*2490*/  ULOP3.LUT UR8, UR5, 0x3fff, URZ, 0xc0, !UPT ;  /* 0x00003fff05087892 */ /* 0x000fc6000f8ec03f */
[----:B------:R-:W-:-:S04]  /*24a0*/  UMOV UR5, 0x40000040 ;  /* 0x4000004000057882 */ /* 0x000fc80000000000 */
[----:B------:R-:W-:Y:S01]  /*24b0*/  UMOV UR4, UR8 ;  /* 0x0000000800047c82 */ /* 0x000fe20008000000 */
[----:B------:R-:W-:Y:S02]  /*24c0*/  WARPGROUP.DEPBAR.LE gsb0, 0x0 ;  /* 0x00008000000079c5 */ /* 0x000fe40000010000 */
[----:B------:R-:W2:Y:S04]  /*24d0*/  LDS R141, [R155+0x30200] ;  /* 0x030200009b8d7984 */ /* 0x000ea80000000800 */
[----:B------:R-:W3:Y:S01]  /*24e0*/  LDS R140, [R155+0x30220] ;  /* 0x030220009b8c7984 */ /* 0x000ee20000000800 */
[----:B------:R-:W-:Y:S06]  /*24f0*/  BAR.SYNC.DEFER_BLOCKING 0x9, 0x180 ;  /* 0x0246000000007b1d */ /* 0x000fec0000010000 */
[----:B------:R4:W-:Y:S01]  /*2500*/  STSM.16.M88.4 [R14+0x30400], R8 ;  /* 0x030400080e007844 */ /* 0x0009e20000000200 */
[--C-:B--2---:R-:W-:Y:S01]  /*2510*/  FADD.FTZ R150, R125, -R141.reuse ;  /* 0x8000008d7d967221 */ /* 0x104fe20000010000 */
[----:B------:R-:W-:-:S03]  /*2520*/  FADD.FTZ R125, R132, -R141 ;  /* 0x8000008d847d7221 */ /* 0x000fc60000010000 */
[----:B------:R-:W-:Y:S01]  /*2530*/  FMUL.FTZ R137, R137, R150 ;  /* 0x0000009689897220 */ /* 0x000fe20000410000 */
[----:B----4-:R-:W-:Y:S01]  /*2540*/  FSEL R8, R149, -INF , P4 ;  /* 0xff80000095087808 */ /* 0x010fe20002000000 */
[--C-:B------:R-:W-:Y:S01]  /*2550*/  FFMA.FTZ R10, R148, UR7, -R21.reuse ;  /* 0x00000007940a7c23 */ /* 0x100fe20008010815 */
[----:B------:R-:W-:Y:S01]  /*2560*/  FSEL R11, R146, -INF , P1 ;  /* 0xff800000920b7808 */ /* 0x000fe20000800000 */
[--C-:B------:R-:W-:Y:S01]  /*2570*/  FFMA.FTZ R146, R145, UR7, -R20.reuse ;  /* 0x0000000791927c23 */ /* 0x100fe20008010814 */
[--C-:B------:R-:W-:Y:S01]  /*2580*/  FFMA.FTZ R145, R151, UR7, -R20.reuse ;  /* 0x0000000797917c23 */ /* 0x100fe20008010814 */
[----:B------:R-:W-:Y:S01]  /*2590*/  FFMA.FTZ R21, R8, UR7, -R21 ;  /* 0x0000000708157c23 */ /* 0x000fe20008010815 */
[----:B------:R-:W2:Y:S01]  /*25a0*/  MUFU.EX2 R9, R154 ;  /* 0x0000009a00097308 */ /* 0x000ea20000000800 */
[--C-:B------:R-:W-:Y:S01]  /*25b0*/  FFMA.FTZ R8, R11, UR7, -R20.reuse ;  /* 0x000000070b087c23 */ /* 0x100fe20008010814 */
[----:B------:R-:W-:Y:S01]  /*25c0*/  FFMA.FTZ R11, R147, UR7, -R20 ;  /* 0x00000007930b7c23 */ /* 0x000fe20008010814 */
[--C-:B------:R-:W-:Y:S01]  /*25d0*/  FADD.FTZ R149, R124, -R141.reuse ;  /* 0x8000008d7c957221 */ /* 0x100fe20000010000 */
[--C-:B------:R-:W-:Y:S01]  /*25e0*/  FADD.FTZ R148, R121, -R141.reuse ;  /* 0x8000008d79947221 */ /* 0x100fe20000010000 */
[--C-:B------:R-:W-:Y:S01]  /*25f0*/  FADD.FTZ R124, R133, -R141.reuse ;  /* 0x8000008d857c7221 */ /* 0x100fe20000010000 */
[--C-:B------:R-:W-:Y:S01]  /*2600*/  FADD.FTZ R121, R128, -R141.reuse ;  /* 0x8000008d80797221 */ /* 0x100fe20000010000 */
[--C-:B---3--:R-:W-:Y:S01]  /*2610*/  FADD.FTZ R133, R122, -R140.reuse ;  /* 0x8000008c7a857221 */ /* 0x108fe20000010000 */
[----:B------:R-:W3:Y:S01]  /*2620*/  MUFU.EX2 R10, R10 ;  /* 0x0000000a000a7308 */ /* 0x000ee20000000800 */
[--C-:B------:R-:W-:Y:S01]  /*2630*/  FADD.FTZ R147, R120, -R141.reuse ;  /* 0x8000008d78937221 */ /* 0x100fe20000010000 */
[--C-:B------:R-:W-:Y:S01]  /*2640*/  FADD.FTZ R122, R123, -R140.reuse ;  /* 0x8000008c7b7a7221 */ /* 0x100fe20000010000 */
[--C-:B------:R-:W-:Y:S01]  /*2650*/  FADD.FTZ R128, R126, -R140.reuse ;  /* 0x8000008c7e807221 */ /* 0x100fe20000010000 */
[----:B------:R-:W-:Y:S01]  /*2660*/  FADD.FTZ R120, R129, -R141 ;  /* 0x8000008d81787221 */ /* 0x000fe20000010000 */
[--C-:B------:R-:W-:Y:S01]  /*2670*/  FADD.FTZ R123, R127, -R140.reuse ;  /* 0x8000008c7f7b7221 */ /* 0x100fe20000010000 */
[--C-:B------:R-:W-:Y:S01]  /*2680*/  FADD.FTZ R126, R131, -R140.reuse ;  /* 0x8000008c837e7221 */ /* 0x100fe20000010000 */
[----:B------:R-:W-:Y:S01]  /*2690*/  FMUL.FTZ R143, R143, R128 ;  /* 0x000000808f8f7220 */ /* 0x000fe20000410000 */
[----:B------:R-:W4:Y:S01]  /*26a0*/  MUFU.EX2 R21, R21 ;  /* 0x0000001500157308 */ /* 0x000f220000000800 */
[----:B------:R-:W-:Y:S01]  /*26b0*/  FMUL.FTZ R139, R139, R122 ;  /* 0x0000007a8b8b7220 */ /* 0x000fe20000410000 */
[----:B------:R-:W-:Y:S01]  /*26c0*/  FMUL.FTZ R142, R142, R123 ;  /* 0x0000007b8e8e7220 */ /* 0x000fe20000410000 */
[----:B-1----:R-:W-:Y:S01]  /*26d0*/  FMUL.FTZ R128, R144, R121 ;  /* 0x0000007990807220 */ /* 0x002fe20000410000 */
[C---:B--2---:R-:W-:Y:S01]  /*26e0*/  FMUL.FTZ R131, R9.reuse, R120 ;  /* 0x0000007809837220 */ /* 0x044fe20000410000 */
[----:B------:R-:W-:Y:S01]  /*26f0*/  F2FP.F16.F32.PACK_AB R120, R9, R144 ;  /* 0x000000900978723e */ /* 0x000fe200000000ff */
[--C-:B------:R-:W-:Y:S01]  /*2700*/  FADD.FTZ R127, R130, -R140.reuse ;  /* 0x8000008c827f7221 */ /* 0x100fe20000010000 */
[--C-:B------:R-:W-:Y:S01]  /*2710*/  FADD.FTZ R129, R134, -R140.reuse ;  /* 0x8000008c86817221 */ /* 0x100fe20000010000 */
[----:B------:R-:W1:Y:S01]  /*2720*/  MUFU.EX2 R8, R8 ;  /* 0x0000000800087308 */ /* 0x000e620000000800 */
[----:B------:R-:W-:Y:S01]  /*2730*/  FADD.FTZ R140, R135, -R140 ;  /* 0x8000008c878c7221 */ /* 0x000fe20000010000 */
[----:B------:R-:W-:Y:S01]  /*2740*/  FMUL.FTZ R22, R22, R147 ;  /* 0x0000009316167220 */ /* 0x000fe20000410000 */
[----:B------:R-:W-:Y:S01]  /*2750*/  FMUL.FTZ R23, R23, R148 ;  /* 0x0000009417177220 */ /* 0x000fe20000410000 */
[----:B------:R-:W-:Y:S01]  /*2760*/  FMUL.FTZ R136, R136, R149 ;  /* 0x0000009588887220 */ /* 0x000fe20000410000 */
[----:B------:R-:W-:Y:S01]  /*2770*/  FMUL.FTZ R138, R138, R133 ;  /* 0x000000858a8a7220 */ /* 0x000fe20000410000 */
[----:B---3--:R-:W-:Y:S01]  /*2780*/  FMUL.FTZ R125, R10, R125 ;  /* 0x0000007d0a7d7220 */ /* 0x008fe20000410000 */
[----:B------:R-:W-:Y:S01]  /*2790*/  UMOV UR7, 0x80000020 ;  /* 0x8000002000077882 */ /* 0x000fe20000000000 */
[----:B------:R-:W2:Y:S01]  /*27a0*/  MUFU.EX2 R11, R11 ;  /* 0x0000000b000b7308 */ /* 0x000ea20000000800 */
[C---:B----4-:R-:W-:Y:S01]  /*27b0*/  F2FP.F16.F32.PACK_AB R122, R21.reuse, R10 ;  /* 0x0000000a157a723e */ /* 0x050fe200000000ff */
[----:B------:R-:W-:Y:S01]  /*27c0*/  FMUL.FTZ R124, R21, R124 ;  /* 0x0000007c157c7220 */ /* 0x000fe20000410000 */
[----:B------:R-:W-:-:S02]  /*27d0*/  F2FP.F16.F32.PACK_AB R10, R137, R136 ;  /* 0x00000088890a723e */ /* 0x000fc400000000ff */
[----:B------:R-:W-:-:S03]  /*27e0*/  F2FP.F16.F32.PACK_AB R9, R139, R138 ;  /* 0x0000008a8b09723e */ /* 0x000fc600000000ff */
[----:B------:R-:W3:Y:S01]  /*27f0*/  MUFU.EX2 R20, R146 ;  /* 0x0000009200147308 */ /* 0x000ee20000000800 */
[----:B-1----:R-:W-:-:S07]  /*2800*/  FMUL.FTZ R21, R8, R127 ;  /* 0x0000007f08157220 */ /* 0x002fce0000410000 */
[----:B------:R-:W1:Y:S01]  /*2810*/  MUFU.EX2 R145, R145 ;  /* 0x0000009100917308 */ /* 0x000e620000000800 */
[C---:B--2---:R-:W-:Y:S01]  /*2820*/  F2FP.F16.F32.PACK_AB R121, R11.reuse, R8 ;  /* 0x000000080b79723e */ /* 0x044fe200000000ff */
[----:B------:R-:W-:Y:S01]  /*2830*/  FMUL.FTZ R126, R11, R126 ;  /* 0x0000007e0b7e7220 */ /* 0x000fe20000410000 */
[----:B------:R-:W-:Y:S02]  /*2840*/  F2FP.F16.F32.PACK_AB R8, R23, R22 ;  /* 0x000000161708723e */ /* 0x000fe400000000ff */
[----:B------:R-:W-:Y:S02]  /*2850*/  F2FP.F16.F32.PACK_AB R11, R142, R143 ;  /* 0x0000008f8e0b723e */ /* 0x000fe400000000ff */
[----:B------:R-:W-:Y:S01]  /*2860*/  F2FP.F16.F32.PACK_AB R22, R124, R125 ;  /* 0x0000007d7c16723e */ /* 0x000fe200000000ff */
[----:B---3--:R-:W-:Y:S01]  /*2870*/  FMUL.FTZ R129, R20, R129 ;  /* 0x0000008114817220 */ /* 0x008fe20000410000 */
[----:B------:R-:W-:Y:S02]  /*2880*/  F2FP.F16.F32.PACK_AB R21, R126, R21 ;  /* 0x000000157e15723e */ /* 0x000fe400000000ff */
[C---:B-1----:R-:W-:Y:S01]  /*2890*/  F2FP.F16.F32.PACK_AB R123, R145.reuse, R20 ;  /* 0x00000014917b723e */ /* 0x042fe200000000ff */
[----:B------:R-:W-:Y:S01]  /*28a0*/  FMUL.FTZ R140, R145, R140 ;  /* 0x0000008c918c7220 */ /* 0x000fe20000410000 */
[----:B------:R-:W-:-:S03]  /*28b0*/  F2FP.F16.F32.PACK_AB R20, R131, R128 ;  /* 0x000000808314723e */ /* 0x000fc600000000ff */
[----:B------:R1:W-:Y:S01]  /*28c0*/  STSM.16.M88.4 [R15], R120 ;  /* 0x000000780f007844 */ /* 0x0003e20000000200 */
[----:B------:R-:W-:Y:S01]  /*28d0*/  F2FP.F16.F32.PACK_AB R23, R140, R129 ;  /* 0x000000818c17723e */ /* 0x000fe200000000ff */
[----:B------:R-:W-:Y:S01]  /*28e0*/  @!PT LDS RZ, [RZ] ;  /* 0x00000000fffff984 */ /* 0x000fe20000000800 */
[----:B------:R-:W-:Y:S01]  /*28f0*/  @!PT LDS RZ, [RZ] ;  /* 0x00000000fffff984 */ /* 0x000fe20000000800 */
[----:B------:R-:W-:Y:S01]  /*2900*/  @!PT LDS RZ, [RZ] ;  /* 0x00000000fffff984 */ /* 0x000fe20000000800 */
[----:B------:R-:W-:Y:S01]  /*2910*/  @!PT LDS RZ, [RZ] ;  /* 0x00000000fffff984 */ /* 0x000fe20000000800 */
[----:B------:R2:W-:Y:S06]  /*2920*/  MEMBAR.ALL.CTA ;  /* 0x0000000000007992 */ /* 0x0005ec0000008000 */
[----:B--2---:R-:W2:Y:S02]  /*2930*/  FENCE.VIEW.ASYNC.S ;  /* 0x00000000000073c6 */ /* 0x004ea40000000000 */
[----:B--2---:R-:W-:Y:S06]  /*2940*/  BAR.SYNC.DEFER_BLOCKING 0x9, 0x180 ;  /* 0x0246000000007b1d */ /* 0x004fec0000010000 */
[----:B------:R2:W-:Y:S04]  /*2950*/  STSM.16.M88.4 [R14+0x33400], R8 ;  /* 0x033400080e007844 */ /* 0x0005e80000000200 */
[----:B------:R2:W-:Y:S01]  /*2960*/  STSM.16.M88.4 [R15+0x3000], R20 ;  /* 0x003000140f007844 */ /* 0x0005e20000000200 */
[----:B------:R-:W-:-:S06]  /*2970*/  WARPGROUP.ARRIVE ;  /* 0x00000000000079c5 */ /* 0x000fcc0000000000 */
[----:B------:R-:W-:Y:S01]  /*2980*/  HGMMA.64x96x16.F32 R24, gdesc[UR4].tnspA.tnspB, R24, gsb0 ;  /* 0x61600000041879f0 */ /* 0x000fe20008000818 */
[----:B------:R-:W-:Y:S02]  /*2990*/  UIADD3 UR6, UR9, 0x40, URZ ;  /* 0x0000004009067890 */ /* 0x000fe4000fffe03f */
[----:B------:R-:W-:Y:S01]  /*29a0*/  UIADD3 UR4, UR8, 0x80, URZ ;  /* 0x0000008008047890 */ /* 0x000fe2000fffe03f */
[----:B------:R-:W-:Y:S01]  /*29b0*/  UMOV UR7, 0x80000020 ;  /* 0x8000002000077882 */ /* 0x000fe20000000000 */
[----:B------:R-:W-:Y:S01]  /*29c0*/  UMOV UR5, 0x40000040 ;  /* 0x4000004000057882 */ /* 0x000fe20000000000 */
[----:B------:R-:W-:Y:S02]  /*29d0*/  WARPGROUP.DEPBAR.LE gsb0, 0x0 ;  /* 0x00008000000079c5 */ /* 0x000fe40000010000 */
        /* <DEDUP_REMOVED lines=9> */
[----:B------:R-:W-:Y:S01]  /*2a70*/  R2UR UR5, R18 ;  /* 0x00000000120572ca */ /* 0x000fe200000e0000 */
[----:B------:R-:W-:Y:S02]  /*2a80*/  UIMAD UR4, UR10, 0x3000, UR37 ;  /* 0x000030000a0478a4 */ /* 0x000fe4000f8e0225 */
[----:B------:R-:W-:Y:S01]  /*2a90*/  UIADD3 UR6, UR9, 0xc0, URZ ;  /* 0x000000c009067890 */ /* 0x000fe2000fffe03f */
[----:B------:R-:W-:Y:S02]  /*2aa0*/  UMOV UR7, 0x80000020 ;  /* 0x8000002000077882 */ /* 0x000fe40000000000 */
[----:B------:R-:W-:-:S07]  /*2ab0*/  UMOV UR9, 0x80000020 ;  /* 0x8000002000097882 */ /* 0x000fce0000000000 */
[----:B------:R-:W-:-:S04]  /*2ac0*/  USHF.R.U32.HI UR5, URZ, 0x4, UR5 ;  /* 0x000000043f057899 */ /* 0x000fc80008011605 */
[----:B------:R-:W-:Y:S02]  /*2ad0*/  ULOP3.LUT UR12, UR5, 0x3fff, URZ, 0xc0, !UPT ;  /* 0x00003fff050c7892 */ /* 0x000fe4000f8ec03f */
[----:B------:R-:W-:Y:S02]  /*2ae0*/  USHF.R.U32.HI UR5, URZ, 0x4, UR4 ;  /* 0x000000043f057899 */ /* 0x000fe40008011604 */
[----:B------:R-:W-:Y:S02]  /*2af0*/  UIADD3 UR4, UR8, 0x180, URZ ;  /* 0x0000018008047890 */ /* 0x000fe4000fffe03f */
[----:B------:R-:W-:Y:S02]  /*2b00*/  ULOP3.LUT UR10, UR5, 0x3fff, URZ, 0xc0, !UPT ;  /* 0x00003fff050a7892 */ /* 0x000fe4000f8ec03f */
[----:B------:R-:W-:Y:S01]  /*2b10*/  ULOP3.LUT UR13, UR12, 0x10000, URZ, 0xfc, !UPT ;  /* 0x000100000c0d7892 */ /* 0x000fe2000f8efc3f */
[----:B------:R-:W-:-:S06]  /*2b20*/  UMOV UR5, 0x40000040 ;  /* 0x4000004000057882 */ /* 0x000fcc0000000000 */
[----:B------:R-:W-:Y:S01]  /*2b30*/  UMOV UR8, UR13 ;  /* 0x0000000d00087c82 */ /* 0x000fe20008000000 */
        /* <DEDUP_REMOVED lines=8> */
[----:B------:R-:W-:Y:S01]  /*2bc0*/  @!PT LDS RZ, [RZ] ;  /* 0x00000000fffff984 */ /* 0x000fe20000000800 */
[----:B------:R-:W-:Y:S01]  /*2bd0*/  @!PT LDS RZ, [RZ] ;  /* 0x00000000fffff984 */ /* 0x000fe20000000800 */
[----:B------:R-:W-:Y:S01]  /*2be0*/  @!PT LDS RZ, [RZ] ;  /* 0x00000000fffff984 */ /* 0x000fe20000000800 */
[----:B------:R-:W-:Y:S01]  /*2bf0*/  @!PT LDS RZ, [RZ] ;  /* 0x00000000fffff984 */ /* 0x000fe20000000800 */
[----:B------:R3:W-:Y:S06]  /*2c00*/  MEMBAR.ALL.CTA ;  /* 0x0000000000007992 */ /* 0x0007ec0000008000 */
[----:B---3--:R-:W3:Y:S02]  /*2c10*/  FENCE.VIEW.ASYNC.S ;  /* 0x00000000000073c6 */ /* 0x008ee40000000000 */
[----:B---3--:R-:W-:Y:S06]  /*2c20*/  BAR.SYNC.DEFER_BLOCKING 0x9, 0x180 ;  /* 0x0246000000007b1d */ /* 0x008fec0000010000 */
[----:B-1----:R-:W-:-:S06]  /*2c30*/  WARPGROUP.ARRIVE ;  /* 0x00000000000079c5 */ /* 0x002fcc0000000000 */
[----:B------:R-:W-:Y:S03]  /*2c40*/  HGMMA.64x64x16.F32 R120, gdesc[UR8].tnspB, RZ, !UPT, gsb0 ;  /* 0x40e00000087879f0 */ /* 0x000fe6000c0008ff */
[----:B------:R-:W-:Y:S02]  /*2c50*/  WARPGROUP.DEPBAR.LE gsb0, 0x0 ;  /* 0x00008000000079c5 */ /* 0x000fe40000010000 */
[----:B------:R-:W-:-:S06]  /*2c60*/  WARPGROUP.ARRIVE ;  /* 0x00000000000079c5 */ /* 0x000fcc0000000000 */
[----:B------:R-:W-:Y:S01]  /*2c70*/  HGMMA.64x64x16.F32 R120, gdesc[UR4].tnspB, R120, gsb0 ;  /* 0x40e00000047879f0 */ /* 0x000fe20008000878 */
[----:B------:R-:W-:Y:S02]  /*2c80*/  UIADD3 UR6, UR10, 0x100, URZ ;  /* 0x000001000a067890 */ /* 0x000fe4000fffe03f */
[----:B------:R-:W-:Y:S01]  /*2c90*/  UIADD3 UR4, UR13, 0x100, URZ ;  /* 0x000001000d047890 */ /* 0x000fe2000fffe03f */
[----:B------:R-:W-:Y:S01]  /*2ca0*/  UMOV UR7, 0x40000040 ;  /* 0x4000004000077882 */ /* 0x000fe20000000000 */
[----:B------:R-:W-:Y:S01]  /*2cb0*/  UMOV UR5, 0x80000020 ;  /* 0x8000002000057882 */ /* 0x000fe20000000000 */
        /* <DEDUP_REMOVED lines=23> */
[----:B------:R-:W-:Y:S03]  /*2e30*/  HGMMA.64x64x16.F32 R120, gdesc[UR4].tnspB, R120, gsb0 ;  /* 0x40e00000047879f0 */ /* 0x000fe60008000878 */
[----:B------:R-:W-:Y:S02]  /*2e40*/  WARPGROUP.DEPBAR.LE gsb0, 0x0 ;  /* 0x00008000000079c5 */ /* 0x000fe40000010000 */
[----:B--2---:R-:W-:Y:S05]  /*2e50*/  @!P0 BRA `(.L_x_22) ;  /* 0x0000000000048947 */ /* 0x004fea0003800000 */
[----:B------:R-:W-:Y:S01]  /*2e60*/  BPT.TRAP 0x1 ;  /* 0x000000040000795c */ /* 0x000fe20000300000 */
.L_x_22:
[----:B------:R-:W-:Y:S01]  /*2e70*/  LEA R8, R5, UR37, 0xd ;  /* 0x0000002505087c11 */ /* 0x000fe2000f8e68ff */
[----:B------:R-:W-:Y:S01]  /*2e80*/  UIADD3 UR4, UR37, 0x36438, URZ ;  /* 0x0003643825047890 */ /* 0x000fe2000fffe03f */
[----:B------:R-:W1:Y:S01]  /*2e90*/  S2R R9, SR_TID.X ;  /* 0x0000000000097919 */ /* 0x000e620000002100 */
[----:B------:R-:W-:Y:S02]  /*2ea0*/  ULOP3.LUT UR12, UR12, 0x1000000, URZ, 0xfc, !UPT ;  /* 0x010000000c0c7892 */ /* 0x000fe4000f8efc3f */
[----:B------:R-:W-:Y:S01]  /*2eb0*/  VIADD R8, R8, 0x1e000 ;  /* 0x0001e00008087836 */ /* 0x000fe20000000000 */
[----:B------:R-:W-:Y:S01]  /*2ec0*/  UPRMT UR4, URZ, 0x654, UR4 ;  /* 0x000006543f047896 */ /* 0x000fe20008000004 */
[----:B------:R-:W-:Y:S01]  /*2ed0*/  UMOV UR7, 0x80000020 ;  /* 0x8000002000077882 */ /* 0x000fe20000000000 */
[----:B------:R-:W-:Y:S02]  /*2ee0*/  UMOV UR5, 0x40000040 ;  /* 0x4000004000057882 */ /* 0x000fe40000000000 */
[----:B------:R-:W-:Y:S01]  /*2ef0*/  SHF.R.U32.HI R8, RZ, 0x4, R8 ;  /* 0x00000004ff087819 */ /* 0x000fe20000011608 */
[----:B------:R-:W-:-:S03]  /*2f00*/  UMOV UR6, UR12 ;  /* 0x0000000c00067c82 */ /* 0x000fc60008000000 */
[----:B------:R-:W-:Y:S01]  /*2f10*/  LOP3.LUT R8, R8, 0x3fff, RZ, 0xc0, !PT ;  /* 0x00003fff08087812 */ /* 0x000fe200078ec0ff */
[----:B------:R-:W-:Y:S01]  /*2f20*/  SYNCS.ARRIVE.TRANS64.RED.A1T0 RZ, [UR4], RZ ;  /* 0x000000ffffff79a7 */ /* 0x000fe20008100404 */
[----:B------:R-:W-:-:S03]  /*2f30*/  WARPGROUP.ARRIVE ;  /* 0x00000000000079c5 */ /* 0x000fc60000000000 */
[----:B------:R-:W-:-:S05]  /*2f40*/  IMAD R8, R3, 0x600, R8 ;  /* 0x0000060003087824 */ /* 0x000fca00078e0208 */
[----:B------:R-:W-:Y:S02]  /*2f50*/  R2UR UR8, R8 ;  /* 0x00000000080872ca */ /* 0x000fe400000e0000 */
[----:B-1----:R-:W-:-:S11]  /*2f60*/  SHF.R.U32.HI R10, RZ, 0x7, R9 ;  /* 0x00000007ff0a7819 */ /* 0x002fd60000011609 */
[----:B------:R-:W-:Y:S02]  /*2f70*/  UMOV UR4, UR8 ;  /* 0x0000000800047c82 */ /* 0x000fe40008000000 */
[----:B------:R-:W-:Y:S01]  /*2f80*/  HGMMA.64x96x16.F32 R72, gdesc[UR4].tnspA.tnspB, R72, gsb0 ;  /* 0x61600000044879f0 */ /* 0x000fe20008000848 */
[----:B------:R-:W-:Y:S01]  /*2f90*/  UIADD3 UR6, UR12, 0x40, URZ ;  /* 0x000000400c067890 */ /* 0x000fe2000fffe03f */
[C---:B------:R-:W-:Y:S01]  /*2fa0*/  VIADD R9, R10.reuse, 0x9 ;  /* 0x000000090a097836 */ /* 0x040fe20000000000 */
[----:B------:R-:W-:Y:S01]  /*2fb0*/  UIADD3 UR4, UR8, 0x80, URZ ;  /* 0x0000008008047890 */ /* 0x000fe2000fffe03f */
[----:B------:R-:W-:Y:S01]  /*2fc0*/  VIADD R8, R10, 0xc ;  /* 0x0000000c0a087836 */ /* 0x000fe20000000000 */
        /* <DEDUP_REMOVED lines=18> */
[----:B------:R-:W-:Y:S03]  /*30f0*/  HGMMA.64x96x16.F32 R72, gdesc[UR4].tnspA.tnspB, R72, gsb0 ;  /* 0x61600000044879f0 */ /* 0x000fe60008000848 */
[----:B------:R-:W-:Y:S02]  /*3100*/  WARPGROUP.DEPBAR.LE gsb0, 0x0 ;  /* 0x00008000000079c5 */ /* 0x000fe40000010000 */
[----:B------:R1:W-:Y:S06]  /*3110*/  BAR.SYNC.DEFER_BLOCKING R9, 0xa0 ;  /* 0x000280090000751d */ /* 0x0003ec0000010000 */
[----:B------:R1:W-:Y:S04]  /*3120*/  STS.128 [R0+0x12000], R120 ;  /* 0x0120007800007388 */ /* 0x0003e80000000c00 */
[----:B------:R1:W-:Y:S04]  /*3130*/  STS.128 [R0+0x12800], R124 ;  /* 0x0128007c00007388 */ /* 0x0003e80000000c00 */
[----:B------:R1:W-:Y:S04]  /*3140*/  STS.128 [R0+0x13000], R128 ;  /* 0x0130008000007388 */ /* 0x0003e80000000c00 */
[----:B------:R1:W-:Y:S04]  /*3150*/  STS.128 [R0+0x13800], R132 ;  /* 0x0138008400007388 */ /* 0x0003e80000000c00 */
[----:B------:R1:W-:Y:S04]  /*3160*/  STS.128 [R0+0x14000], R136 ;  /* 0x0140008800007388 */ /* 0x0003e80000000c00 */
[----:B------:R1:W-:Y:S04]  /*3170*/  STS.128 [R0+0x14800], R140 ;  /* 0x0148008c00007388 */ /* 0x0003e80000000c00 */
[----:B------:R1:W-:Y:S04]  /*3180*/  STS.128 [R0+0x15000], R144 ;  /* 0x0150009000007388 */ /* 0x0003e80000000c00 */
[----:B------:R1:W-:Y:S01]  /*3190*/  STS.128 [R0+0x15800], R148 ;  /* 0x0158009400007388 */ /* 0x0003e20000000c00 */
[----:B------:R-:W-:Y:S01]  /*31a0*/  @!PT LDS RZ, [RZ] ;  /* 0x00000000fffff984 */ /* 0x000fe20000000800 */
[----:B------:R-:W-:Y:S01]  /*31b0*/  @!PT LDS RZ, [RZ] ;  /* 0x00000000fffff984 */ /* 0x000fe20000000800 */
[----:B------:R-:W-:Y:S01]  /*31c0*/  @!PT LDS RZ, [RZ] ;  /* 0x00000000fffff984 */ /* 0x000fe20000000800 */
[----:B------:R-:W-:Y:S01]  /*31d0*/  @!PT LDS RZ, [RZ] ;  /* 0x00000000fffff984 */ /* 0x000fe20000000800 */
[----:B------:R2:W-:Y:S06]  /*31e0*/  MEMBAR.ALL.CTA ;  /* 0x0000000000007992 */ /* 0x0005ec0000008000 */
[----:B--2---:R-:W2:Y:S02]  /*31f0*/  FENCE.VIEW.ASYNC.S ;  /* 0x00000000000073c6 */ /* 0x004ea40000000000 */
[----:B--2---:R1:W-:Y:S06]  /*3200*/  BAR.ARV R8, 0xa0 ;  /* 0x000280080000751d */ /* 0x0043ec0000002000 */
[----:B------:R-:W-:Y:S05]  /*3210*/  @!P0 BRA `(.L_x_23) ;  /* 0x0000000000048947 */ /* 0x000fea0003800000 */
[----:B------:R-:W-:Y:S01]  /*3220*/  BPT.TRAP 0x1 ;  /* 0x000000040000795c */ /* 0x000fe20000300000 */
.L_x_23:
[----:B------:R-:W-:Y:S01]  /*3230*/  VIADD R6, R6, 0x1 ;  /* 0x0000000106067836 */ /* 0x000fe20000000000 */
[----:B------:R-:W-:Y:S01]  /*3240*/  LOP3.LUT R7, R7, 0x1, RZ, 0x3c, !PT ;  /* 0x0000000107077812 */ /* 0x000fe200078e3cff */
[----:B------:R-:W-:Y:S02]  /*3250*/  VIADD R3, R3, 0x1 ;  /* 0x0000000103037836 */ /* 0x000fe40000000000 */
[----:B------:R-:W-:Y:S01]  /*3260*/  VIADD R4, R4, 0x36420 ;  /* 0x0003642004047836 */ /* 0x000fe20000000000 */
[----:B------:R-:W-:Y:S02]  /*3270*/  ISETP.GE.AND P1, PT, R6, R17, PT ;  /* 0x000000110600720c */ /* 0x000fe40003f26270 */
[----:B------:R-:W-:Y:S02]  /*3280*/  ISETP.NE.AND P0, PT, R3, 0x2, PT ;  /* 0x000000020300780c */ /* 0x000fe40003f05270 */
[----:B------:R-:W-:Y:S02]  /*3290*/  PRMT R4, RZ, 0x654, R4 ;  /* 0x00000654ff047816 */ /* 0x000fe40000000004 */
[----:B-1----:R-:W-:-:S02]  /*32a0*/  SEL R9, RZ, 0x1, P0 ;  /* 0x00000001ff097807 */ /* 0x002fc40000000000 */
[----:B------:R2:W-:Y:S01]  /*32b0*/  SYNCS.ARRIVE.TRANS64.RED.A1T0 RZ, [R4+URZ], RZ ;  /* 0x000000ff04ff79a7 */ /* 0x0005e2000810043f */
[----:B------:R-:W-:Y:S02]  /*32c0*/  SEL R3, R3, RZ, P0 ;  /* 0x000000ff03037207 */ /* 0x000fe40000000000 */
[----:B------:R-:W-:Y:S02]  /*32d0*/  LOP3.LUT R12, R12, R9, RZ, 0x3c, !PT ;  /* 0x000000090c0c7212 */ /* 0x000fe400078e3cff */
[----:B------:R-:W-:Y:S05]  /*32e0*/  @!P1 BRA `(.L_x_24) ;  /* 0xffffffe000389947 */ /* 0x000fea000383ffff */
.L_x_13:
[----:B------:R-:W-:Y:S01]  /*32f0*/  IMAD.U32 R2, RZ, RZ, UR37 ;  /* 0x00000025ff027e24 */ /* 0x000fe2000f8e00ff */
[----:B------:R-:W-:Y:S02]  /*3300*/  ULDC UR4, c[0x0][0x740] ;  /* 0x0001d00000047ab9 */ /* 0x000fe40000000800 */
[----:B------:R-:W-:Y:S01]  /*3310*/  FMUL.FTZ R72, R72, UR4 ;  /* 0x0000000448487c20 */ /* 0x000fe20008410000 */
[----:B------:R-:W-:Y:S01]  /*3320*/  FMUL.FTZ R73, R73, UR4 ;  /* 0x0000000449497c20 */ /* 0x000fe20008410000 */
[----:B------:R-:W-:Y:S01]  /*3330*/  LOP3.LUT P0, RZ, R2, 0x3ff, RZ, 0xc0, !PT ;  /* 0x000003ff02ff7812 */ /* 0x000fe2000780c0ff */
[----:B------:R-:W-:Y:S01]  /*3340*/  FMUL.FTZ R74, R74, UR4 ;  /* 0x000000044a4a7c20 */ /* 0x000fe20008410000 */
        /* <DEDUP_REMOVED lines=45> */
[----:B------:R-:W-:Y:S06]  /*3620*/  @!P0 BRA `(.L_x_25) ;  /* 0x0000000000408947 */ /* 0x000fec0003800000 */
[----:B------:R-:W-:Y:S01]  /*3630*/  MOV R14, 0x0 ;  /* 0x00000000000e7802 */ /* 0x000fe20000000f00 */
[----:B------:R-:W-:Y:S01]  /*3640*/  ULDC.64 UR4, c[0x4][0x80] ;  /* 0x0100200000047ab9 */ /* 0x000fe20000000a00 */
[----:B------:R-:W-:Y:S01]  /*3650*/  ULDC.64 UR6, c[0x4][0x88] ;  /* 0x0100220000067ab9 */ /* 0x000fe20000000a00 */
[----:B--2---:R-:W-:Y:S02]  /*3660*/  IMAD.U32 R4, RZ, RZ, UR4 ;  /* 0x00000004ff047e24 */ /* 0x004fe4000f8e00ff */
[----:B------:R-:W-:Y:S01]  /*3670*/  IMAD.U32 R5, RZ, RZ, UR5 ;  /* 0x00000005ff057e24 */ /* 0x000fe2000f8e00ff */
[----:B------:R-:W2:Y:S01]  /*3680*/  LDC.64 R14, c[0x4][R14] ;  /* 0x010000000e0e7b82 */ /* 0x000ea20000000a00 */
[----:B------:R-:W-:Y:S01]  /*3690*/  ULDC.64 UR4, c[0x4][0x18] ;  /* 0x0100060000047ab9 */ /* 0x000fe20000000a00 */
[----:B------:R-:W-:Y:S02]  /*36a0*/  IMAD.U32 R6, RZ, RZ, UR6 ;  /* 0x00000006ff067e24 */ /* 0x000fe4000f8e00ff */
[----:B------:R-:W-:-:S02]  /*36b0*/  IMAD.U32 R7, RZ, RZ, UR7 ;  /* 0x00000007ff077e24 */ /* 0x000fc4000f8e00ff */
[----:B------:R-:W-:Y:S02]  /*36c0*/  IMAD.U32 R10, RZ, RZ, UR4 ;  /* 0x00000004ff0a7e24 */ /* 0x000fe4000f8e00ff */
[----:B------:R-:W-:Y:S02]  /*36d0*/  IMAD.U32 R11, RZ, RZ, UR5 ;  /* 0x00000005ff0b7e24 */ /* 0x000fe4000f8e00ff */
[----:B------:R-:W-:Y:S02]  /*36e0*/  IMAD.MOV.U32 R8, RZ, RZ, 0x70 ;  /* 0x00000070ff087424 */ /* 0x000fe400078e00ff */
[----:B------:R-:W-:Y:S02]  /*36f0*/  IMAD.MOV.U32 R12, RZ, RZ, 0x1 ;  /* 0x00000001ff0c7424 */ /* 0x000fe400078e00ff */
[----:B-1----:R-:W-:-:S07]  /*3700*/  IMAD.MOV.U32 R13, RZ, RZ, RZ ;  /* 0x000000ffff0d7224 */ /* 0x002fce00078e00ff */
[----:B------:R-:W-:-:S07]  /*3710*/  LEPC R20, `(.L_x_25) ;  /* 0x000000001014794e */ /* 0x000fce0000000000 */
[----:B--2---:R-:W-:Y:S05]  /*3720*/  CALL.ABS.NOINC R14 ;  /* 0x000000000e007343 */ /* 0x004fea0003c00000 */
.L_x_25:
[----:B------:R-:W-:-:S06]  /*3730*/  UIADD3 UR4, UR37, 0x9000, URZ ;  /* 0x0000900025047890 */ /* 0x000fcc000fffe03f */
[----:B------:R-:W-:-:S05]  /*3740*/  IMAD.U32 R16, RZ, RZ, UR4 ;  /* 0x00000004ff107e24 */ /* 0x000fca000f8e00ff */
[----:B------:R-:W-:-:S13]  /*3750*/  LOP3.LUT P0, RZ, R16, 0x3ff, RZ, 0xc0, !PT ;  /* 0x000003ff10ff7812 */ /* 0x000fda000780c0ff */
[----:B------:R-:W-:Y:S05]  /*3760*/  @!P0 BRA `(.L_x_26) ;  /* 0x0000000000408947 */ /* 0x000fea0003800000 */
        /* <DEDUP_REMOVED lines=16> */
.L_x_26:
        /* <DEDUP_REMOVED lines=18> */
.L_x_27:
        /* <DEDUP_REMOVED lines=18> */
.L_x_28:
[----:B------:R-:W2:Y:S01]  /*3ab0*/  S2R R0, SR_TID.X ;  /* 0x0000000000007919 */ /* 0x000ea20000002100 */
[----:B------:R-:W-:Y:S01]  /*3ac0*/  IMAD.SHL.U32 R3, R152, 0x10, RZ ;  /* 0x0000001098037824 */ /* 0x000fe200078e00ff */
[----:B------:R-:W-:Y:S05]  /*3ad0*/  WARPSYNC.ALL ;  /* 0x0000000000007948 */ /* 0x000fea0003800000 */
[----:B------:R-:W-:Y:S01]  /*3ae0*/  BAR.SYNC.DEFER_BLOCKING 0x1, 0x180 ;  /* 0x0046000000007b1d */ /* 0x000fe20000010000 */
[----:B------:R-:W-:Y:S02]  /*3af0*/  F2FP.F16.F32.PACK_AB R24, R25, R24 ;  /* 0x000000181918723e */ /* 0x000fe400000000ff */
[----:B------:R-:W-:-:S02]  /*3b00*/  F2FP.F16.F32.PACK_AB R25, R27, R26 ;  /* 0x0000001a1b19723e */ /* 0x000fc400000000ff */
[----:B------:R-:W-:Y:S02]  /*3b10*/  F2FP.F16.F32.PACK_AB R32, R33, R32 ;  /* 0x000000202120723e */ /* 0x000fe400000000ff */
[----:B------:R-:W-:Y:S02]  /*3b20*/  F2FP.F16.F32.PACK_AB R26, R29, R28 ;  /* 0x0000001c1d1a723e */ /* 0x000fe400000000ff */
[----:B------:R-:W-:Y:S02]  /*3b30*/  F2FP.F16.F32.PACK_AB R27, R31, R30 ;  /* 0x0000001e1f1b723e */ /* 0x000fe400000000ff */
[----:B------:R-:W-:Y:S02]  /*3b40*/  F2FP.F16.F32.PACK_AB R33, R35, R34 ;  /* 0x000000222321723e */ /* 0x000fe400000000ff */
[----:B------:R-:W-:Y:S02]  /*3b50*/  F2FP.F16.F32.PACK_AB R40, R41, R40 ;  /* 0x000000282928723e */ /* 0x000fe400000000ff */
[----:B------:R-:W-:-:S02]  /*3b60*/  F2FP.F16.F32.PACK_AB R34, R37, R36 ;  /* 0x000000242522723e */ /* 0x000fc400000000ff */
[----:B------:R-:W-:Y:S02]  /*3b70*/  F2FP.F16.F32.PACK_AB R35, R39, R38 ;  /* 0x000000262723723e */ /* 0x000fe400000000ff */
[----:B------:R-:W-:Y:S02]  /*3b80*/  F2FP.F16.F32.PACK_AB R41, R43, R42 ;  /* 0x0000002a2b29723e */ /* 0x000fe400000000ff */
[----:B------:R-:W-:Y:S02]  /*3b90*/  F2FP.F16.F32.PACK_AB R48, R49, R48 ;  /* 0x000000303130723e */ /* 0x000fe400000000ff */
[----:B------:R-:W-:Y:S01]  /*3ba0*/  F2FP.F16.F32.PACK_AB R42, R45, R44 ;  /* 0x0000002c2d2a723e */ /* 0x000fe200000000ff */
[----:B--2---:R-:W-:Y:S01]  /*3bb0*/  VIADD R4, R0, 0xffffff80 ;  /* 0xffffff8000047836 */ /* 0x004fe20000000000 */
[----:B------:R-:W-:Y:S02]  /*3bc0*/  F2FP.F16.F32.PACK_AB R43, R47, R46 ;  /* 0x0000002e2f2b723e */ /* 0x000fe400000000ff */
[----:B------:R-:W-:Y:S01]  /*3bd0*/  F2FP.F16.F32.PACK_AB R49, R51, R50 ;  /* 0x000000323331723e */ /* 0x000fe200000000ff */
[----:B------:R-:W-:Y:S01]  /*3be0*/  IMAD.SHL.U32 R0, R4, 0x40, RZ ;  /* 0x0000004004007824 */ /* 0x000fe200078e00ff */
[----:B------:R-:W-:-:S02]  /*3bf0*/  SHF.R.S32.HI R7, RZ, 0x1f, R4 ;  /* 0x0000001fff077819 */ /* 0x000fc40000011404 */
[----:B------:R-:W-:Y:S02]  /*3c00*/  F2FP.F16.F32.PACK_AB R56, R57, R56 ;  /* 0x000000383938723e */ /* 0x000fe400000000ff */
[----:B------:R-:W-:Y:S02]  /*3c10*/  LOP3.LUT R2, R0, 0x1c0, RZ, 0xc0, !PT ;  /* 0x000001c000027812 */ /* 0x000fe400078ec0ff */
[CC--:B------:R-:W-:Y:S02]  /*3c20*/  LEA.HI R5, R7.reuse, R4.reuse, RZ, 0x7 ;  /* 0x0000000407057211 */ /* 0x0c0fe400078f38ff */
[----:B------:R-:W-:Y:S02]  /*3c30*/  LEA.HI R0, R7, R4, RZ, 0x3 ;  /* 0x0000000407007211 */ /* 0x000fe400078f18ff */
[----:B------:R-:W-:Y:S02]  /*3c40*/  LOP3.LUT R3, R2, 0x30, R3, 0xf8, !PT ;  /* 0x0000003002037812 */ /* 0x000fe400078ef803 */
[----:B------:R-:W-:-:S02]  /*3c50*/  SHF.R.S32.HI R6, RZ, 0x7, R5 ;  /* 0x00000007ff067819 */ /* 0x000fc40000011405 */
[----:B------:R-:W-:Y:S02]  /*3c60*/  SHF.R.U32.HI R5, RZ, 0x3, R2 ;  /* 0x00000003ff057819 */ /* 0x000fe40000011602 */
[----:B------:R-:W-:Y:S01]  /*3c70*/  LOP3.LUT R0, R3, 0x8, R0, 0xf8, !PT ;  /* 0x0000000803007812 */ /* 0x000fe200078ef800 */
[----:B------:R-:W-:Y:S01]  /*3c80*/  IMAD R153, R6, 0xc, R153 ;  /* 0x0000000c06997824 */ /* 0x000fe200078e0299 */
[----:B------:R-:W-:Y:S02]  /*3c90*/  LEA.HI R4, R7, R4, RZ, 0x5 ;  /* 0x0000000407047211 */ /* 0x000fe400078f28ff */
[----:B------:R-:W-:Y:S02]  /*3ca0*/  LOP3.LUT R0, R0, R5, RZ, 0x3c, !PT ;  /* 0x0000000500007212 */ /* 0x000fe400078e3cff */
[----:B------:R-:W-:Y:S02]  /*3cb0*/  SHF.R.S32.HI R2, RZ, 0x5, R4 ;  /* 0x00000005ff027819 */ /* 0x000fe40000011404 */
[----:B------:R-:W-:Y:S01]  /*3cc0*/  F2FP.F16.F32.PACK_AB R50, R53, R52 ;  /* 0x000000343532723e */ /* 0x000fe200000000ff */
[----:B------:R-:W-:Y:S01]  /*3cd0*/  IMAD.U32 R0, R153, 0x200, R0 ;  /* 0x0000020099007824 */ /* 0x000fe200078e0000 */
[----:B------:R-:W-:-:S02]  /*3ce0*/  F2FP.F16.F32.PACK_AB R51, R55, R54 ;  /* 0x000000363733723e */ /* 0x000fc400000000ff */
[----:B------:R-:W-:Y:S01]  /*3cf0*/  F2FP.F16.F32.PACK_AB R57, R59, R58 ;  /* 0x0000003a3b39723e */ /* 0x000fe200000000ff */
[----:B------:R-:W2:Y:S01]  /*3d00*/  SHFL.IDX PT, R2, R2, RZ, 0x1f ;  /* 0x00001fff02027589 */ /* 0x000ea200000e0000 */
[----:B------:R-:W-:Y:S02]  /*3d10*/  LEA R0, R0, UR37, 0x1 ;  /* 0x0000002500007c11 */ /* 0x000fe4000f8e08ff */
[----:B------:R-:W-:Y:S02]  /*3d20*/  F2FP.F16.F32.PACK_AB R64, R65, R64 ;  /* 0x000000404140723e */ /* 0x000fe400000000ff */
[----:B------:R-:W-:Y:S01]  /*3d30*/  F2FP.F16.F32.PACK_AB R58, R61, R60 ;  /* 0x0000003c3d3a723e */ /* 0x000fe200000000ff */
[----:B------:R3:W-:Y:S01]  /*3d40*/  STSM.16.MT88.4 [R0+0x9000], R24 ;  /* 0x0090001800007844 */ /* 0x0007e20000004200 */
[----:B------:R-:W-:Y:S02]  /*3d50*/  F2FP.F16.F32.PACK_AB R59, R63, R62 ;  /* 0x0000003e3f3b723e */ /* 0x000fe400000000ff */
[----:B------:R-:W-:Y:S01]  /*3d60*/  F2FP.F16.F32.PACK_AB R65, R67, R66 ;  /* 0x000000424341723e */ /* 0x000fe200000000ff */
[----:B------:R3:W-:Y:S01]  /*3d70*/  STSM.16.MT88.4 [R0+0x9800], R32 ;  /* 0x0098002000007844 */ /* 0x0007e20000004200 */
[----:B------:R-:W-:-:S02]  /*3d80*/  F2FP.F16.F32.PACK_AB R72, R73, R72 ;  /* 0x000000484948723e */ /* 0x000fc400000000ff */
[----:B------:R-:W-:Y:S01]  /*3d90*/  F2FP.F16.F32.PACK_AB R66, R69, R68 ;  /* 0x000000444542723e */ /* 0x000fe200000000ff */
[----:B------:R3:W-:Y:S01]  /*3da0*/  STSM.16.MT88.4 [R0+0xa000], R40 ;  /* 0x00a0002800007844 */ /* 0x0007e20000004200 */
        /* <DEDUP_REMOVED lines=11> */
[----:B------:R3:W-:Y:S01]  /*3e60*/  STSM.16.MT88.4 [R0], R72 ;  /* 0x0000004800007844 */ /* 0x0007e20000004200 */
[----:B------:R-:W-:Y:S02]  /*3e70*/  F2FP.F16.F32.PACK_AB R83, R87, R86 ;  /* 0x000000565753723e */ /* 0x000fe400000000ff */
[----:B------:R-:W-:Y:S02]  /*3e80*/  F2FP.F16.F32.PACK_AB R89, R91, R90 ;  /* 0x0000005a5b59723e */ /* 0x000fe400000000ff */
[----:B------:R-:W-:Y:S01]  /*3e90*/  F2FP.F16.F32.PACK_AB R96, R97, R96 ;  /* 0x000000606160723e */ /* 0x000fe200000000ff */
[----:B------:R3:W-:Y:S01]  /*3ea0*/  STSM.16.MT88.4 [R0+0x800], R80 ;  /* 0x0008005000007844 */ /* 0x0007e20000004200 */
[----:B------:R-:W-:-:S02]  /*3eb0*/  F2FP.F16.F32.PACK_AB R90, R93, R92 ;  /* 0x0000005c5d5a723e */ /* 0x000fc400000000ff */
[----:B------:R-:W-:Y:S02]  /*3ec0*/  F2FP.F16.F32.PACK_AB R91, R95, R94 ;  /* 0x0000005e5f5b723e */ /* 0x000fe400000000ff */
[----:B------:R-:W-:Y:S02]  /*3ed0*/  F2FP.F16.F32.PACK_AB R97, R99, R98 ;  /* 0x000000626361723e */ /* 0x000fe400000000ff */
[----:B------:R-:W-:Y:S01]  /*3ee0*/  F2FP.F16.F32.PACK_AB R104, R105, R104 ;  /* 0x000000686968723e */ /* 0x000fe200000000ff */
[----:B------:R3:W-:Y:S01]  /*3ef0*/  STSM.16.MT88.4 [R0+0x1000], R88 ;  /* 0x0010005800007844 */ /* 0x0007e20000004200 */
[----:B------:R-:W-:Y:S02]  /*3f00*/  F2FP.F16.F32.PACK_AB R98, R101, R100 ;  /* 0x000000646562723e */ /* 0x000fe400000000ff */
[----:B------:R-:W-:Y:S02]  /*3f10*/  F2FP.F16.F32.PACK_AB R99, R103, R102 ;  /* 0x000000666763723e */ /* 0x000fe400000000ff */
[----:B------:R-:W-:-:S02]  /*3f20*/  F2FP.F16.F32.PACK_AB R105, R107, R106 ;  /* 0x0000006a6b69723e */ /* 0x000fc400000000ff */
[----:B------:R-:W-:Y:S01]  /*3f30*/  F2FP.F16.F32.PACK_AB R112, R113, R112 ;  /* 0x000000707170723e */ /* 0x000fe200000000ff */
[----:B------:R3:W-:Y:S01]  /*3f40*/  STSM.16.MT88.4 [R0+0x1800], R96 ;  /* 0x0018006000007844 */ /* 0x0007e20000004200 */
[----:B------:R-:W-:Y:S02]  /*3f50*/  F2FP.F16.F32.PACK_AB R106, R109, R108 ;  /* 0x0000006c6d6a723e */ /* 0x000fe400000000ff */
[----:B------:R-:W-:Y:S02]  /*3f60*/  F2FP.F16.F32.PACK_AB R107, R111, R110 ;  /* 0x0000006e6f6b723e */ /* 0x000fe400000000ff */
[----:B------:R-:W-:Y:S02]  /*3f70*/  F2FP.F16.F32.PACK_AB R113, R115, R114 ;  /* 0x000000727371723e */ /* 0x000fe400000000ff */
[----:B------:R-:W-:Y:S01]  /*3f80*/  F2FP.F16.F32.PACK_AB R114, R117, R116 ;  /* 0x000000747572723e */ /* 0x000fe200000000ff */
[----:B------:R3:W-:Y:S01]  /*3f90*/  STSM.16.MT88.4 [R0+0x2000], R104 ;  /* 0x0020006800007844 */ /* 0x0007e20000004200 */
[----:B------:R-:W-:-:S02]  /*3fa0*/  F2FP.F16.F32.PACK_AB R115, R119, R118 ;  /* 0x000000767773723e */ /* 0x000fc400000000ff */
[----:B--2---:R-:W-:-:S03]  /*3fb0*/  ISETP.NE.AND P0, PT, R2, 0xb, PT ;  /* 0x0000000b0200780c */ /* 0x004fc60003f05270 */
[----:B------:R3:W-:Y:S01]  /*3fc0*/  STSM.16.MT88.4 [R0+0x2800], R112 ;  /* 0x0028007000007844 */ /* 0x0007e20000004200 */
[----:B------:R-:W-:Y:S01]  /*3fd0*/  @!PT LDS RZ, [RZ] ;  /* 0x00000000fffff984 */ /* 0x000fe20000000800 */
[----:B------:R-:W-:Y:S01]  /*3fe0*/  @!PT LDS RZ, [RZ] ;  /* 0x00000000fffff984 */ /* 0x000fe20000000800 */
[----:B------:R-:W-:Y:S01]  /*3ff0*/  @!PT LDS RZ, [RZ] ;  /* 0x00000000fffff984 */ /* 0x000fe20000000800 */
[----:B------:R2:W-:Y:S06]  /*4000*/  MEMBAR.ALL.CTA ;  /* 0x0000000000007992 */ /* 0x0005ec0000008000 */
[----:B--2---:R-:W2:Y:S02]  /*4010*/  FENCE.VIEW.ASYNC.S ;  /* 0x00000000000073c6 */ /* 0x004ea40000000000 */
[----:B--2---:R-:W-:Y:S06]  /*4020*/  BAR.ARV 0x1, 0x1a0 ;  /* 0x0046800000007b1d */ /* 0x004fec0000002000 */
[----:B------:R-:W-:Y:S05]  /*4030*/  @P0 BRA `(.L_x_29) ;  /* 0x0000000000b00947 */ /* 0x000fea0003800000 */
[----:B------:R-:W-:Y:S01]  /*4040*/  BAR.SYNC.DEFER_BLOCKING 0x1, 0x1a0 ;  /* 0x0046800000007b1d */ /* 0x000fe20000010000 */
[----:B------:R-:W-:-:S05]  /*4050*/  ELECT P0, URZ, PT ;  /* 0x00000000003f782f */ /* 0x000fca0003800000 */
[----:B------:R-:W-:Y:S08]  /*4060*/  BSSY B0, `(.L_x_29) ;  /* 0x0000029000007945 */ /* 0x000ff00003800000 */
[----:B------:R-:W-:Y:S05]  /*4070*/  @!P0 BRA `(.L_x_30) ;  /* 0x00000000009c8947 */ /* 0x000fea0003800000 */
[----:B------:R-:W2:Y:S01]  /*4080*/  S2UR UR10, SR_CTAID.X ;  /* 0x00000000000a79c3 */ /* 0x000ea20000002500 */
[----:B------:R-:W-:Y:S01]  /*4090*/  ULDC.64 UR6, c[0x0][0x198] ;  /* 0x0000660000067ab9 */ /* 0x000fe20000000a00 */
[----:B------:R-:W-:Y:S02]  /*40a0*/  UIADD3 UR8, UR37, 0x9000, URZ ;  /* 0x0000900025087890 */ /* 0x000fe4000fffe03f */
[----:B------:R-:W-:Y:S02]  /*40b0*/  UIADD3 UR4, UP0, UR6, 0x770, URZ ;  /* 0x0000077006047890 */ /* 0x000fe4000ff1e03f */
[----:B------:R-:W-:Y:S02]  /*40c0*/  UIADD3 UR40, UR37, 0xc000, URZ ;  /* 0x0000c00025287890 */ /* 0x000fe4000fffe03f */
[----:B------:R-:W4:Y:S01]  /*40d0*/  S2UR UR11, SR_CTAID.Y ;  /* 0x00000000000b79c3 */ /* 0x000f220000002600 */
[----:B------:R-:W-:Y:S02]  /*40e0*/  UIADD3.X UR5, URZ, UR7, URZ, UP0, !UPT ;  /* 0x000000073f057290 */ /* 0x000fe400087fe43f */
[----:B------:R-:W-:-:S02]  /*40f0*/  UIADD3 UR6, UP0, UR6, 0x670, URZ ;  /* 0x0000067006067890 */ /* 0x000fc4000ff1e03f */
[----:B------:R-:W-:Y:S02]  /*4100*/  UIADD3 UR32, UR37, 0xf000, URZ ;  /* 0x0000f00025207890 */ /* 0x000fe4000fffe03f */
[----:B------:R-:W-:Y:S01]  /*4110*/  UIADD3.X UR7, URZ, UR7, URZ, UP0, !UPT ;  /* 0x000000073f077290 */ /* 0x000fe200087fe43f */
[----:B------:R-:W5:Y:S01]  /*4120*/  S2UR UR12, SR_CTAID.Z ;  /* 0x00000000000c79c3 */ /* 0x000f620000002700 */
[----:B------:R-:W-:Y:S02]  /*4130*/  UIADD3 UR24, UR37, 0x3000, URZ ;  /* 0x0000300025187890 */ /* 0x000fe4000fffe03f */
[----:B------:R-:W-:Y:S01]  /*4140*/  UIADD3 UR16, UR37, 0x6000, URZ ;  /* 0x0000600025107890 */ /* 0x000fe2000fffe03f */
[----:B------:R-:W-:Y:S01]  /*4150*/  UMOV UR9, URZ ;  /* 0x0000003f00097c82 */ /* 0x000fe20008000000 */
[----:B------:R-:W-:Y:S01]  /*4160*/  UMOV UR41, 0x40 ;  /* 0x0000004000297882 */ /* 0x000fe20000000000 */
[----:B------:R-:W-:Y:S01]  /*4170*/  UMOV UR33, 0x80 ;  /* 0x0000008000217882 */ /* 0x000fe20000000000 */
[----:B--2---:R-:W-:Y:S01]  /*4180*/  UIMAD UR10, UR10, 0x60, URZ ;  /* 0x000000600a0a78a4 */ /* 0x004fe2000f8e023f */
[----:B------:R-:W-:Y:S01]  /*4190*/  UMOV UR25, 0x40 ;  /* 0x0000004000197882 */ /* 0x000fe20000000000 */
[----:B------:R-:W-:-:S05]  /*41a0*/  UMOV UR17, 0x80 ;  /* 0x0000008000117882 */ /* 0x000fca0000000000 */
[----:B------:R-:W-:Y:S01]  /*41b0*/  UMOV UR42, UR10 ;  /* 0x0000000a002a7c82 */ /* 0x000fe20008000000 */
[----:B----4-:R-:W-:Y:S01]  /*41c0*/  UMOV UR43, UR11 ;  /* 0x0000000b002b7c82 */ /* 0x010fe20008000000 */
[----:B------:R-:W-:Y:S01]  /*41d0*/  UMOV UR35, UR11 ;  /* 0x0000000b00237c82 */ /* 0x000fe20008000000 */
[----:B------:R-:W-:Y:S01]  /*41e0*/  UMOV UR34, UR10 ;  /* 0x0000000a00227c82 */ /* 0x000fe20008000000 */
[----:B------:R-:W-:Y:S01]  /*41f0*/  UMOV UR27, UR11 ;  /* 0x0000000b001b7c82 */ /* 0x000fe20008000000 */
[----:B------:R-:W-:Y:S01]  /*4200*/  UMOV UR26, UR10 ;  /* 0x0000000a001a7c82 */ /* 0x000fe20008000000 */
[----:B------:R-:W-:Y:S01]  /*4210*/  UMOV UR19, UR11 ;  /* 0x0000000b00137c82 */ /* 0x000fe20008000000 */
[----:B------:R-:W-:Y:S01]  /*4220*/  UMOV UR18, UR10 ;  /* 0x0000000a00127c82 */ /* 0x000fe20008000000 */
[----:B-----5:R-:W-:Y:S01]  /*4230*/  UMOV UR44, UR12 ;  /* 0x0000000c002c7c82 */ /* 0x020fe20008000000 */
[----:B------:R2:W-:Y:S01]  /*4240*/  UTMASTG.4D [UR8], [UR4] ;  /* 0x00000008040073b5 */ /* 0x0005e20008018000 */
[----:B------:R-:W-:Y:S01]  /*4250*/  UMOV UR36, UR12 ;  /* 0x0000000c00247c82 */ /* 0x000fe20008000000 */
[----:B------:R-:W-:Y:S01]  /*4260*/  UMOV UR28, UR12 ;  /* 0x0000000c001c7c82 */ /* 0x000fe20008000000 */
[----:B------:R-:W-:Y:S01]  /*4270*/  UMOV UR20, UR12 ;  /* 0x0000000c00147c82 */ /* 0x000fe20008000000 */
[----:B------:R4:W-:Y:S01]  /*4280*/  UTMASTG.4D [UR40], [UR4] ;  /* 0x00000028040073b5 */ /* 0x0009e20008018000 */
[----:B------:R4:W-:Y:S01]  /*4290*/  UTMASTG.4D [UR32], [UR4] ;  /* 0x00000020040073b5 */ /* 0x0009e20008018000 */
[----:B--2---:R-:W-:-:S02]  /*42a0*/  UMOV UR8, UR37 ;  /* 0x0000002500087c82 */ /* 0x004fc40008000000 */
[----:B------:R4:W-:Y:S01]  /*42b0*/  UTMASTG.4D [UR8], [UR6] ;  /* 0x00000008060073b5 */ /* 0x0009e20008018000 */
[----:B------:R4:W-:Y:S01]  /*42c0*/  UTMASTG.4D [UR24], [UR6] ;  /* 0x00000018060073b5 */ /* 0x0009e20008018000 */
[----:B------:R4:W-:Y:S02]  /*42d0*/  UTMASTG.4D [UR16], [UR6] ;  /* 0x00000010060073b5 */ /* 0x0009e40008018000 */
[----:B----4-:R0:W-:Y:S02]  /*42e0*/  UTMACMDFLUSH ;  /* 0x00000000000079b7 */ /* 0x0101e40000000000 */
.L_x_30:
[----:B------:R-:W-:Y:S05]  /*42f0*/  BSYNC B0 ;  /* 0x0000000000007941 */ /* 0x000fea0003800000 */
.L_x_29:
[----:B------:R-:W-:-:S04]  /*4300*/  DEPBAR.LE SB0, 0x0 ;  /* 0x000080000000791a */ /* 0x000fc80000000000 */
[----:B------:R-:W-:Y:S05]  /*4310*/  EXIT ;  /* 0x000000000000794d */ /* 0x000fea0003800000 */
.L_x_4:
[----:B------:R-:W-:-:S08]  /*4320*/  NOP ;  /* 0x0000000000007918 */ /* 0x000fd00000000000 */
[----:B------:R-:W1:-:S00]  /*4330*/  USETMAXREG.DEALLOC.CTAPOOL 0x20 ;  /* 0x00000020000079c8 */ /* 0x000e4000080e0500 */
[----:B-1----:R-:W-:Y:S01]  /*4340*/  LOP3.LUT R0, R0, 0x3, RZ, 0xc0, !PT ;  /* 0x0000000300007812 */ /* 0x002fe200078ec0ff */
[----:B------:R-:W-:-:S05]  /*4350*/  IMAD.MOV.U32 R2, RZ, RZ, RZ ;  /* 0x000000ffff027224 */ /* 0x000fca00078e00ff */
[----:B------:R-:W1:Y:S02]  /*4360*/  SHFL.IDX PT, R0, R0, RZ, 0x1f ;  /* 0x00001fff00007589 */ /* 0x000e6400000e0000 */
[----:B-1----:R-:W-:-:S13]  /*4370*/  ISETP.NE.AND P0, PT, R0, RZ, PT ;  /* 0x000000ff0000720c */ /* 0x002fda0003f05270 */
[----:B------:R-:W-:Y:S05]  /*4380*/  @!P0 BRA `(.L_x_31) ;  /* 0x0000000c00b88947 */ /* 0x000fea0003800000 */
[----:B------:R-:W-:-:S13]  /*4390*/  ISETP.NE.AND P0, PT, R0, 0x1, PT ;  /* 0x000000010000780c */ /* 0x000fda0003f05270 */
[----:B------:R-:W-:Y:S05]  /*43a0*/  @P0 EXIT ;  /* 0x000000000000094d */ /* 0x000fea0003800000 */
[----:B------:R-:W1:Y:S02]  /*43b0*/  S2UR UR12, SR_CTAID.Z ;  /* 0x00000000000c79c3 */ /* 0x000e640000002700 */
[----:B-1----:R-:W-:-:S13]  /*43c0*/  ISETP.LE.AND P0, PT, RZ, UR12, PT ;  /* 0x0000000cff007c0c */ /* 0x002fda000bf03270 */
[----:B------:R-:W-:Y:S05]  /*43d0*/  @!P0 EXIT ;  /* 0x000000000000894d */ /* 0x000fea0003800000 */
[----:B------:R-:W1:Y:S01]  /*43e0*/  S2UR UR7, SR_CTAID.Y ;  /* 0x00000000000779c3 */ /* 0x000e620000002600 */
[----:B------:R-:W-:Y:S01]  /*43f0*/  ULDC.64 UR8, c[0x0][0x2d8] ;  /* 0x0000b60000087ab9 */ /* 0x000fe20000000a00 */
[----:B------:R-:W-:Y:S01]  /*4400*/  ULDC.64 UR10, c[0x0][0x2e0] ;  /* 0x0000b800000a7ab9 */ /* 0x000fe20000000a00 */
[----:B------:R-:W-:-:S05]  /*4410*/  ELECT P0, URZ, PT ;  /* 0x00000000003f782f */ /* 0x000fca0003800000 */
[----:B------:R-:W2:Y:S01]  /*4420*/  LDC R2, c[0x0][0x280] ;  /* 0x0000a000ff027b82 */ /* 0x000ea20000000800 */
[----:B-1----:R-:W-:-:S04]  /*4430*/  USHF.R.S32.HI UR4, URZ, 0x1f, UR7 ;  /* 0x0000001f3f047899 */ /* 0x002fc80008011407 */
[----:B------:R-:W-:Y:S02]  /*4440*/  UIMAD UR6, UR4, UR8, URZ ;  /* 0x00000008040672a4 */ /* 0x000fe4000f8e023f */
[----:B------:R-:W-:Y:S01]  /*4450*/  UIMAD.WIDE.U32 UR4, UR7, UR8, URZ ;  /* 0x00000008070472a5 */ /* 0x000fe2000f8e003f */
[----:B--2---:R-:W-:Y:S01]  /*4460*/  ISETP.GE.AND P1, PT, R2, 0x1, PT ;  /* 0x000000010200780c */ /* 0x004fe20003f26270 */
[----:B------:R-:W-:Y:S02]  /*4470*/  UIMAD UR7, UR7, UR9, UR6 ;  /* 0x00000009070772a4 */ /* 0x000fe4000f8e0206 */
[----:B------:R-:W-:Y:S02]  /*4480*/  USHF.R.S32.HI UR6, URZ, 0x1f, UR12 ;  /* 0x0000001f3f067899 */ /* 0x000fe4000801140c */
[----:B------:R-:W-:Y:S02]  /*4490*/  UIADD3 UR5, UR5, UR7, URZ ;  /* 0x0000000705057290 */ /* 0x000fe4000fffe03f */
[----:B------:R-:W-:-:S04]  /*44a0*/  UIMAD UR6, UR6, UR10, URZ ;  /* 0x0000000a060672a4 */ /* 0x000fc8000f8e023f */
[----:B------:R-:W-:Y:S02]  /*44b0*/  UIMAD UR8, UR12, UR11, UR6 ;  /* 0x0000000b0c0872a4 */ /* 0x000fe4000f8e0206 */
[----:B------:R-:W-:Y:S01]  /*44c0*/  UIMAD.WIDE.U32 UR6, UR12, UR10, UR4 ;  /* 0x0000000a0c0672a5 */ /* 0x000fe2000f8e0004 */
[----:B------:R-:W-:Y:S11]  /*44d0*/  @!P1 EXIT ;  /* 0x000000000000994d */ /* 0x000ff60003800000 */
[C---:B------:R-:W-:Y:S01]  /*44e0*/  VIADD R0, R2.reuse, 0x3f ;  /* 0x0000003f02007836 */ /* 0x040fe20000000000 */
[----:B------:R-:W-:Y:S01]  /*44f0*/  ISETP.GE.AND P1, PT, R2, 0x41, PT ;  /* 0x000000410200780c */ /* 0x000fe20003f26270 */
[----:B------:R-:W-:Y:S01]  /*4500*/  UIADD3 UR8, UR7, UR8, URZ ;  /* 0x0000000807087290 */ /* 0x000fe2000fffe03f */
[----:B------:R-:W-:Y:S02]  /*4510*/  UMOV UR4, URZ ;  /* 0x0000003f00047c82 */ /* 0x000fe40008000000 */
[----:B------:R-:W-:-:S04]  /*4520*/  SHF.R.S32.HI R3, RZ, 0x1f, R0 ;  /* 0x0000001fff037819 */ /* 0x000fc80000011400 */
[----:B------:R-:W-:-:S04]  /*4530*/  LEA.HI R3, R3, R0, RZ, 0x6 ;  /* 0x0000000003037211 */ /* 0x000fc800078f30ff */
[----:B------:R-:W-:-:S04]  /*4540*/  SHF.R.S32.HI R0, RZ, 0x6, R3 ;  /* 0x00000006ff007819 */ /* 0x000fc80000011403 */
[----:B------:R-:W-:-:S04]  /*4550*/  VIMNMX R0, R0, 0x1, !PT ;  /* 0x0000000100007848 */ /* 0x000fc80007fe0100 */
[----:B------:R-:W-:Y:S01]  /*4560*/  LOP3.LUT R3, R0, 0x1, RZ, 0xc0, !PT ;  /* 0x0000000100037812 */ /* 0x000fe200078ec0ff */
[----:B------:R-:W-:Y:S06]  /*4570*/  @!P1 BRA `(.L_x_32) ;  /* 0x0000000800209947 */ /* 0x000fec0003800000 */
[----:B------:R-:W-:Y:S01]  /*4580*/  ULDC.64 UR20, c[0x0][0x2c0] ;  /* 0x0000b00000147ab9 */ /* 0x000fe20000000a00 */
[----:B------:R-:W-:Y:S01]  /*4590*/  IMAD.IADD R0, R0, 0x1, -R3 ;  /* 0x0000000100007824 */ /* 0x000fe200078e0a03 */
[----:B------:R-:W-:Y:S01]  /*45a0*/  ULEA UR20, UP0, UR6, UR20, 0x2 ;  /* 0x0000001406147291 */ /* 0x000fe2000f80103f */
[----:B------:R-:W-:Y:S01]  /*45b0*/  UMOV UR4, URZ ;  /* 0x0000003f00047c82 */ /* 0x000fe20008000000 */
[----:B------:R-:W-:Y:S02]  /*45c0*/  UMOV UR5, URZ ;  /* 0x0000003f00057c82 */ /* 0x000fe40008000000 */
[----:B------:R-:W-:Y:S02]  /*45d0*/  ULEA.HI.X UR21, UR6, UR21, UR8, 0x2, UP0 ;  /* 0x0000001506157291 */ /* 0x000fe400080f1408 */
[----:B------:R-:W-:Y:S02]  /*45e0*/  UIADD3 UR12, UP0, UR20, 0x4000, URZ ;  /* 0x00004000140c7890 */ /* 0x000fe4000ff1e03f */
[----:B------:R-:W-:-:S02]  /*45f0*/  UIADD3 UR14, UP1, UR20, 0x8000, URZ ;  /* 0x00008000140e7890 */ /* 0x000fc4000ff3e03f */
[----:B------:R-:W-:Y:S02]  /*4600*/  UIADD3 UR16, UP2, UR20, 0xc000, URZ ;  /* 0x0000c00014107890 */ /* 0x000fe4000ff5e03f */
[----:B------:R-:W-:Y:S02]  /*4610*/  UIADD3 UR18, UP3, UR20, 0x10000, URZ ;  /* 0x0001000014127890 */ /* 0x000fe4000ff7e03f */
[----:B------:R-:W-:Y:S02]  /*4620*/  UIADD3 UR20, UP4, UR20, 0x14000, URZ ;  /* 0x0001400014147890 */ /* 0x000fe4000ff9e03f */
[----:B------:R-:W-:Y:S02]  /*4630*/  UIADD3.X UR13, URZ, UR21, URZ, UP0, !UPT ;  /* 0x000000153f0d7290 */ /* 0x000fe400087fe43f */
[----:B------:R-:W-:Y:S02]  /*4640*/  UIADD3.X UR15, URZ, UR21, URZ, UP1, !UPT ;  /* 0x000000153f0f7290 */ /* 0x000fe40008ffe43f */
[----:B------:R-:W-:-:S02]  /*4650*/  UIADD3.X UR17, URZ, UR21, URZ, UP2, !UPT ;  /* 0x000000153f117290 */ /* 0x000fc400097fe43f */
[----:B------:R-:W-:Y:S02]  /*4660*/  UIADD3.X UR19, URZ, UR21, URZ, UP3, !UPT ;  /* 0x000000153f137290 */ /* 0x000fe40009ffe43f */
[----:B------:R-:W-:Y:S01]  /*4670*/  UIADD3.X UR21, URZ, UR21, URZ, UP4, !UPT ;  /* 0x000000153f157290 */ /* 0x000fe2000a7fe43f */
[----:B------:R-:W-:-:S11]  /*4680*/  ULDC.64 UR24, c[0x0][0x2c0] ;  /* 0x0000b00000187ab9 */ /* 0x000fd60000000a00 */
.L_x_53:
[----:B------:R-:W-:Y:S01]  /*4690*/  UIMAD UR10, UR4, 0x6000, URZ ;  /* 0x00006000040a78a4 */ /* 0x000fe2000f8e023f */
[----:B------:R-:W-:Y:S01]  /*46a0*/  BAR.SYNC.DEFER_BLOCKING 0xd, 0xa0 ;  /* 0x0342800000007b1d */ /* 0x000fe20000010000 */
[----:B------:R-:W-:Y:S02]  /*46b0*/  UIMAD UR9, UR5, 0x3000, URZ ;  /* 0x00003000050978a4 */ /* 0x000fe4000f8e023f */
[----:B------:R-:W-:Y:S02]  /*46c0*/  UIMAD.WIDE UR28, UR10, 0x4, UR12 ;  /* 0x000000040a1c78a5 */ /* 0x000fe4000f8e020c */
[----:B------:R-:W-:Y:S01]  /*46d0*/  UIMAD.WIDE UR26, UR10, 0x4, UR14 ;  /* 0x000000040a1a78a5 */ /* 0x000fe2000f8e020e */
[----:B------:R-:W-:Y:S01]  /*46e0*/  BSSY B0, `(.L_x_33) ;  /* 0x0000012000007945 */ /* 0x000fe20003800000 */
[----:B------:R-:W-:Y:S02]  /*46f0*/  UIMAD.WIDE UR30, UR10, 0x4, UR16 ;  /* 0x000000040a1e78a5 */ /* 0x000fe4000f8e0210 */
[----:B------:R-:W-:-:S02]  /*4700*/  UIMAD.WIDE UR32, UR10, 0x4, UR18 ;  /* 0x000000040a2078a5 */ /* 0x000fc4000f8e0212 */
[----:B------:R-:W-:Y:S01]  /*4710*/  UIMAD.WIDE UR10, UR10, 0x4, UR20 ;  /* 0x000000040a0a78a5 */ /* 0x000fe2000f8e0214 */
[----:B------:R-:W-:Y:S11]  /*4720*/  @!P0 BRA `(.L_x_34) ;  /* 0x0000000000348947 */ /* 0x000ff60003800000 */
[----:B------:R-:W1:Y:S01]  /*4730*/  S2UR UR23, SR_CgaCtaId ;  /* 0x00000000001779c3 */ /* 0x000e620000008800 */
[----:B------:R-:W-:Y:S01]  /*4740*/  UIADD3 UR34, UP0, UR9, UR6, URZ ;  /* 0x0000000609227290 */ /* 0x000fe2000ff1e03f */
[----:B------:R-:W-:-:S03]  /*4750*/  UMOV UR22, 0x400 ;  /* 0x0000040000167882 */ /* 0x000fc60000000000 */
[----:B------:R-:W-:Y:S02]  /*4760*/  ULEA.HI.X.SX32 UR35, UR9, UR8, 0x1, UP0 ;  /* 0x0000000809237291 */ /* 0x000fe400080f0e3f */
[----:B------:R-:W-:-:S04]  /*4770*/  ULEA UR36, UP0, UR34, UR24, 0x2 ;  /* 0x0000001822247291 */ /* 0x000fc8000f80103f */
[----:B------:R-:W-:-:S03]  /*4780*/  ULEA.HI.X UR37, UR34, UR25, UR35, 0x2, UP0 ;  /* 0x0000001922257291 */ /* 0x000fc600080f1423 */
[----:B------:R-:W-:Y:S01]  /*4790*/  UMOV UR34, 0x0 ;  /* 0x0000000000227882 */ /* 0x000fe20000000000 */
[----:B------:R-:W-:Y:S01]  /*47a0*/  UMOV UR35, 0x14f00000 ;  /* 0x14f0000000237882 */ /* 0x000fe20000000000 */
[----:B-1----:R-:W-:-:S03]  /*47b0*/  ULEA UR22, UR23, UR22, 0x18 ;  /* 0x0000001617167291 */ /* 0x002fc6000f8ec03f */
[----:B------:R-:W-:Y:S01]  /*47c0*/  UMOV UR23, 0x400 ;  /* 0x0000040000177882 */ /* 0x000fe20000000000 */
[----:B------:R-:W-:-:S09]  /*47d0*/  UIADD3 UR22, UR22, 0x12000, URZ ;  /* 0x0001200016167890 */ /* 0x000fd2000fffe03f */
[----:B------:R1:W-:Y:S02]  /*47e0*/  UBLKRED.G.S.ADD.F32.RN [UR36], [UR22], UR23, desc[UR34] ;  /* 0x00002224160073bb */ /* 0x0003e400080a1417 */
[----:B-1----:R0:W-:Y:S02]  /*47f0*/  UTMACMDFLUSH ;  /* 0x00000000000079b7 */ /* 0x0021e40000000000 */
.L_x_34:
[----:B------:R-:W-:Y:S05]  /*4800*/  BSYNC B0 ;  /* 0x0000000000007941 */ /* 0x000fea0003800000 */
.L_x_33:
[----:B------:R-:W-:Y:S06]  /*4810*/  BAR.SYNC.DEFER_BLOCKING 0xe, 0xa0 ;  /* 0x0382800000007b1d */ /* 0x000fec0000010000 */
[----:B------:R-:W-:Y:S04]  /*4820*/  BSSY B0, `(.L_x_35) ;  /* 0x000000b000007945 */ /* 0x000fe80003800000 */
[----:B------:R-:W-:Y:S05]  /*4830*/  @!P0 BRA `(.L_x_36) ;  /* 0x0000000000248947 */ /* 0x000fea0003800000 */
[----:B------:R-:W1:Y:S01]  /*4840*/  S2UR UR23, SR_CgaCtaId ;  /* 0x00000000001779c3 */ /* 0x000e620000008800 */
[----:B------:R-:W-:Y:S01]  /*4850*/  UMOV UR22, 0x400 ;  /* 0x0000040000167882 */ /* 0x000fe20000000000 */
[----:B------:R-:W-:Y:S01]  /*4860*/  UMOV UR34, 0x0 ;  /* 0x0000000000227882 */ /* 0x000fe20000000000 */
[----:B------:R-:W-:Y:S01]  /*4870*/  UMOV UR35, 0x14f00000 ;  /* 0x14f0000000237882 */ /* 0x000fe20000000000 */
[----:B-1----:R-:W-:-:S03]  /*4880*/  ULEA UR22, UR23, UR22, 0x18 ;  /* 0x0000001617167291 */ /* 0x002fc6000f8ec03f */
[----:B------:R-:W-:Y:S01]  /*4890*/  UMOV UR23, 0x400 ;  /* 0x0000040000177882 */ /* 0x000fe20000000000 */
[----:B------:R-:W-:-:S09]  /*48a0*/  UIADD3 UR22, UR22, 0x16000, URZ ;  /* 0x0001600016167890 */ /* 0x000fd2000fffe03f */
[----:B------:R1:W-:Y:S02]  /*48b0*/  UBLKRED.G.S.ADD.F32.RN [UR28], [UR22], UR23, desc[UR34] ;  /* 0x0000221c160073bb */ /* 0x0003e400080a1417 */
[----:B-1----:R0:W-:Y:S02]  /*48c0*/  UTMACMDFLUSH ;  /* 0x00000000000079b7 */ /* 0x0021e40000000000 */
.L_x_36:
[----:B------:R-:W-:Y:S05]  /*48d0*/  BSYNC B0 ;  /* 0x0000000000007941 */ /* 0x000fea0003800000 */
.L_x_35:
        /* <DEDUP_REMOVED lines=10> */
[----:B------:R1:W-:Y:S01]  /*4980*/  UBLKRED.G.S.ADD.F32.RN [UR26], [UR22], UR23, desc[UR28] ;  /* 0x00001c1a160073bb */ /* 0x0003e200080a1417 */
[----:B------:R0:W-:Y:S01]  /*4990*/  UTMACMDFLUSH ;  /* 0x00000000000079b7 */ /* 0x0001e20000000000 */
[----:B-1----:R-:W-:-:S04]  /*49a0*/  DEPBAR.LE SB0, 0x2 ;  /* 0x000080800000791a */ /* 0x002fc80000000000 */
.L_x_38:
[----:B------:R-:W-:Y:S05]  /*49b0*/  BSYNC B0 ;  /* 0x0000000000007941 */ /* 0x000fea0003800000 */
.L_x_37:
[----:B------:R-:W-:Y:S06]  /*49c0*/  BAR.ARV 0xa, 0xa0 ;  /* 0x0282800000007b1d */ /* 0x000fec0000002000 */
[----:B------:R-:W-:Y:S04]  /*49d0*/  BSSY B0, `(.L_x_39) ;  /* 0x0000003000007945 */ /* 0x000fe80003800000 */
[----:B------:R-:W-:Y:S05]  /*49e0*/  @!P0 BRA `(.L_x_40) ;  /* 0x0000000000048947 */ /* 0x000fea0003800000 */
[----:B------:R-:W-:-:S04]  /*49f0*/  DEPBAR.LE SB0, 0x1 ;  /* 0x000080400000791a */ /* 0x000fc80000000000 */
.L_x_40:
[----:B------:R-:W-:Y:S05]  /*4a00*/  BSYNC B0 ;  /* 0x0000000000007941 */ /* 0x000fea0003800000 */
.L_x_39:
[----:B------:R-:W-:Y:S06]  /*4a10*/  BAR.ARV 0xb, 0xa0 ;  /* 0x02c2800000007b1d */ /* 0x000fec0000002000 */
[----:B------:R-:W-:Y:S04]  /*4a20*/  BSSY B0, `(.L_x_41) ;  /* 0x0000003000007945 */ /* 0x000fe80003800000 */
[----:B------:R-:W-:Y:S05]  /*4a30*/  @!P0 BRA `(.L_x_42) ;  /* 0x0000000000048947 */ /* 0x000fea0003800000 */
[----:B------:R-:W-:-:S04]  /*4a40*/  DEPBAR.LE SB0, 0x0 ;  /* 0x000080000000791a */ /* 0x000fc80000000000 */
.L_x_42:
[----:B------:R-:W-:Y:S05]  /*4a50*/  BSYNC B0 ;  /* 0x0000000000007941 */ /* 0x000fea0003800000 */
.L_x_41:
[----:B------:R-:W-:Y:S06]  /*4a60*/  BAR.ARV 0xc, 0xa0 ;  /* 0x0302800000007b1d */ /* 0x000fec0000002000 */
[----:B------:R-:W-:Y:S02]  /*4a70*/  BSSY B0, `(.L_x_43) ;  /* 0x000000c000007945 */ /* 0x000fe40003800000 */
[----:B------:R-:W-:Y:S06]  /*4a80*/  BAR.SYNC.DEFER_BLOCKING 0xd, 0xa0 ;  /* 0x0342800000007b1d */ /* 0x000fec0000010000 */
        /* <DEDUP_REMOVED lines=10> */
.L_x_44:
[----:B------:R-:W-:Y:S05]  /*4b30*/  BSYNC B0 ;  /* 0x0000000000007941 */ /* 0x000fea0003800000 */
.L_x_43:
        /* <DEDUP_REMOVED lines=12> */
.L_x_46:
[----:B------:R-:W-:Y:S05]  /*4c00*/  BSYNC B0 ;  /* 0x0000000000007941 */ /* 0x000fea0003800000 */
.L_x_45:
        /* <DEDUP_REMOVED lines=13> */
.L_x_48:
[----:B------:R-:W-:Y:S05]  /*4ce0*/  BSYNC B0 ;  /* 0x0000000000007941 */ /* 0x000fea0003800000 */
.L_x_47:
[----:B------:R-:W-:Y:S06]  /*4cf0*/  BAR.ARV 0xa, 0xa0 ;  /* 0x0282800000007b1d */ /* 0x000fec0000002000 */
[----:B------:R-:W-:Y:S04]  /*4d00*/  BSSY B0, `(.L_x_49) ;  /* 0x0000003000007945 */ /* 0x000fe80003800000 */
[----:B------:R-:W-:Y:S05]  /*4d10*/  @!P0 BRA `(.L_x_50) ;  /* 0x0000000000048947 */ /* 0x000fea0003800000 */
[----:B------:R-:W-:-:S04]  /*4d20*/  DEPBAR.LE SB0, 0x1 ;  /* 0x000080400000791a */ /* 0x000fc80000000000 */
.L_x_50:
[----:B------:R-:W-:Y:S05]  /*4d30*/  BSYNC B0 ;  /* 0x0000000000007941 */ /* 0x000fea0003800000 */
.L_x_49:
[----:B------:R-:W-:Y:S01]  /*4d40*/  VIADD R0, R0, 0xfffffffe ;  /* 0xfffffffe00007836 */ /* 0x000fe20000000000 */
[----:B------:R-:W-:Y:S06]  /*4d50*/  BAR.ARV 0xb, 0xa0 ;  /* 0x02c2800000007b1d */ /* 0x000fec0000002000 */
[----:B------:R-:W-:Y:S01]  /*4d60*/  BSSY B0, `(.L_x_51) ;  /* 0x0000004000007945 */ /* 0x000fe20003800000 */
[----:B------:R-:W-:-:S03]  /*4d70*/  ISETP.NE.AND P1, PT, R0, RZ, PT ;  /* 0x000000ff0000720c */ /* 0x000fc60003f25270 */
[----:B------:R-:W-:Y:S10]  /*4d80*/  @!P0 BRA `(.L_x_52) ;  /* 0x0000000000048947 */ /* 0x000ff40003800000 */
[----:B------:R-:W-:-:S04]  /*4d90*/  DEPBAR.LE SB0, 0x0 ;  /* 0x000080000000791a */ /* 0x000fc80000000000 */
.L_x_52:
[----:B------:R-:W-:Y:S05]  /*4da0*/  BSYNC B0 ;  /* 0x0000000000007941 */ /* 0x000fea0003800000 */
.L_x_51:
[----:B------:R-:W-:Y:S06]  /*4db0*/  BAR.ARV 0xc, 0xa0 ;  /* 0x0302800000007b1d */ /* 0x000fec0000002000 */
[----:B------:R-:W-:Y:S02]  /*4dc0*/  UIADD3 UR5, UR5, 0x2, URZ ;  /* 0x0000000205057890 */ /* 0x000fe4000fffe03f */
[----:B------:R-:W-:Y:S01]  /*4dd0*/  UIADD3 UR4, UR4, 0x1, URZ ;  /* 0x0000000104047890 */ /* 0x000fe2000fffe03f */
[----:B------:R-:W-:Y:S11]  /*4de0*/  @P1 BRA `(.L_x_53) ;  /* 0xfffffff800281947 */ /* 0x000ff6000383ffff */
[----:B------:R-:W-:-:S12]  /*4df0*/  UIADD3 UR4, UR9, 0x6000, URZ ;  /* 0x0000600009047890 */ /* 0x000fd8000fffe03f */
.L_x_32:
[----:B------:R-:W-:-:S13]  /*4e00*/  ISETP.NE.AND P1, PT, R3, RZ, PT ;  /* 0x000000ff0300720c */ /* 0x000fda0003f25270 */
[----:B------:R-:W-:Y:S05]  /*4e10*/  @!P1 EXIT ;  /* 0x000000000000994d */ /* 0x000fea0003800000 */
[----:B------:R-:W-:Y:S06]  /*4e20*/  BAR.SYNC.DEFER_BLOCKING 0xd, 0xa0 ;  /* 0x0342800000007b1d */ /* 0x000fec0000010000 */
[----:B------:R-:W-:Y:S04]  /*4e30*/  BSSY B0, `(.L_x_54) ;  /* 0x0000010000007945 */ /* 0x000fe80003800000 */
[----:B------:R-:W-:Y:S05]  /*4e40*/  @!P0 BRA `(.L_x_55) ;  /* 0x0000000000388947 */ /* 0x000fea0003800000 */
[----:B------:R-:W1:Y:S01]  /*4e50*/  S2UR UR9, SR_CgaCtaId ;  /* 0x00000000000979c3 */ /* 0x000e620000008800 */
[----:B------:R-:W-:Y:S01]  /*4e60*/  UIADD3 UR12, UP0, UR4, UR6, URZ ;  /* 0x00000006040c7290 */ /* 0x000fe2000ff1e03f */
[----:B------:R-:W-:Y:S01]  /*4e70*/  UMOV UR5, 0x400 ;  /* 0x0000040000057882 */ /* 0x000fe20000000000 */
[----:B------:R-:W-:Y:S02]  /*4e80*/  ULDC.64 UR10, c[0x0][0x2c0] ;  /* 0x0000b000000a7ab9 */ /* 0x000fe40000000a00 */
        /* <DEDUP_REMOVED lines=10> */
.L_x_55:
[----:B------:R-:W-:Y:S05]  /*4f30*/  BSYNC B0 ;  /* 0x0000000000007941 */ /* 0x000fea0003800000 */
.L_x_54:
[----:B------:R-:W-:Y:S06]  /*4f40*/  BAR.SYNC.DEFER_BLOCKING 0xe, 0xa0 ;  /* 0x0382800000007b1d */ /* 0x000fec0000010000 */
[----:B------:R-:W-:Y:S04]  /*4f50*/  BSSY B0, `(.L_x_56) ;  /* 0x0000011000007945 */ /* 0x000fe80003800000 */
[----:B------:R-:W-:Y:S05]  /*4f60*/  @!P0 BRA `(.L_x_57) ;  /* 0x00000000003c8947 */ /* 0x000fea0003800000 */
[----:B------:R-:W1:Y:S01]  /*4f70*/  S2UR UR12, SR_CgaCtaId ;  /* 0x00000000000c79c3 */ /* 0x000e620000008800 */
[----:B------:R-:W-:Y:S01]  /*4f80*/  UIADD3 UR5, UR4, 0x1000, URZ ;  /* 0x0000100004057890 */ /* 0x000fe2000fffe03f */
[----:B------:R-:W-:Y:S01]  /*4f90*/  UMOV UR9, 0x400 ;  /* 0x0000040000097882 */ /* 0x000fe20000000000 */
[----:B------:R-:W-:Y:S02]  /*4fa0*/  ULDC.64 UR10, c[0x0][0x2c0] ;  /* 0x0000b000000a7ab9 */ /* 0x000fe40000000a00 */
[----:B------:R-:W-:-:S04]  /*4fb0*/  UIADD3 UR13, UP0, UR5, UR6, URZ ;  /* 0x00000006050d7290 */ /* 0x000fc8000ff1e03f */
        /* <DEDUP_REMOVED lines=10> */
.L_x_57:
[----:B------:R-:W-:Y:S05]  /*5060*/  BSYNC B0 ;  /* 0x0000000000007941 */ /* 0x000fea0003800000 */
.L_x_56:
        /* <DEDUP_REMOVED lines=19> */
.L_x_59:
[----:B------:R-:W-:Y:S05]  /*51a0*/  BSYNC B0 ;  /* 0x0000000000007941 */ /* 0x000fea0003800000 */
.L_x_58:
[----:B------:R-:W-:Y:S06]  /*51b0*/  BAR.ARV 0xa, 0xa0 ;  /* 0x0282800000007b1d */ /* 0x000fec0000002000 */
[----:B------:R-:W-:Y:S04]  /*51c0*/  BSSY B0, `(.L_x_60) ;  /* 0x0000003000007945 */ /* 0x000fe80003800000 */
[----:B------:R-:W-:Y:S05]  /*51d0*/  @!P0 BRA `(.L_x_61) ;  /* 0x0000000000048947 */ /* 0x000fea0003800000 */
[----:B------:R-:W-:-:S04]  /*51e0*/  DEPBAR.LE SB0, 0x1 ;  /* 0x000080400000791a */ /* 0x000fc80000000000 */
.L_x_61:
[----:B------:R-:W-:Y:S05]  /*51f0*/  BSYNC B0 ;  /* 0x0000000000007941 */ /* 0x000fea0003800000 */
.L_x_60:
[----:B------:R-:W-:Y:S06]  /*5200*/  BAR.ARV 0xb, 0xa0 ;  /* 0x02c2800000007b1d */ /* 0x000fec0000002000 */
[----:B------:R-:W-:Y:S04]  /*5210*/  BSSY B0, `(.L_x_62) ;  /* 0x0000003000007945 */ /* 0x000fe80003800000 */
[----:B------:R-:W-:Y:S05]  /*5220*/  @!P0 BRA `(.L_x_63) ;  /* 0x0000000000048947 */ /* 0x000fea0003800000 */
[----:B------:R-:W-:-:S04]  /*5230*/  DEPBAR.LE SB0, 0x0 ;  /* 0x000080000000791a */ /* 0x000fc80000000000 */
.L_x_63:
[----:B------:R-:W-:Y:S05]  /*5240*/  BSYNC B0 ;  /* 0x0000000000007941 */ /* 0x000fea0003800000 */
.L_x_62:
[----:B------:R-:W-:Y:S06]  /*5250*/  BAR.ARV 0xc, 0xa0 ;  /* 0x0302800000007b1d */ /* 0x000fec0000002000 */
[----:B------:R-:W-:Y:S05]  /*5260*/  EXIT ;  /* 0x000000000000794d */ /* 0x000fea0003800000 */
.L_x_31:
[----:B------:R-:W1:Y:S01]  /*5270*/  S2UR UR29, SR_CTAID.Z ;  /* 0x00000000001d79c3 */ /* 0x000e620000002700 */
[----:B------:R-:W-:Y:S02]  /*5280*/  IMAD.MOV.U32 R12, RZ, RZ, 0x1 ;  /* 0x00000001ff0c7424 */ /* 0x000fe400078e00ff */
[----:B------:R-:W-:Y:S01]  /*5290*/  IMAD.MOV.U32 R4, RZ, RZ, 0x1 ;  /* 0x00000001ff047424 */ /* 0x000fe200078e00ff */
[----:B-1----:R-:W-:-:S13]  /*52a0*/  ISETP.LE.AND P0, PT, RZ, UR29, PT ;  /* 0x0000001dff007c0c */ /* 0x002fda000bf03270 */
[----:B------:R-:W-:Y:S05]  /*52b0*/  @!P0 BRA `(.L_x_64) ;  /* 0x0000001c00bc8947 */ /* 0x000fea0003800000 */
[----:B------:R-:W1:Y:S01]  /*52c0*/  S2R R13, SR_CTAID.Y ;  /* 0x00000000000d7919 */ /* 0x000e620000002600 */
[----:B------:R-:W2:Y:S01]  /*52d0*/  LDC.64 R8, c[0x0][0x718] ;  /* 0x0001c600ff087b82 */ /* 0x000ea20000000a00 */
[----:B------:R-:W-:Y:S01]  /*52e0*/  ULDC UR4, c[0x0][0x2e8] ;  /* 0x0000ba0000047ab9 */ /* 0x000fe20000000800 */
[----:B------:R-:W-:Y:S01]  /*52f0*/  BSSY B0, `(.L_x_64) ;  /* 0x00001eb000007945 */ /* 0x000fe20003800000 */
[----:B------:R-:W3:Y:S01]  /*5300*/  S2R R11, SR_CTAID.Z ;  /* 0x00000000000b7919 */ /* 0x000ee20000002700 */
[----:B------:R-:W-:-:S04]  /*5310*/  UISETP.NE.AND UP0, UPT, UR4, 0x1, UPT ;  /* 0x000000010400788c */ /* 0x000fc8000bf05270 */
[----:B------:R-:W2:Y:S07]  /*5320*/  S2UR UR28, SR_CTAID.Y ;  /* 0x00000000001c79c3 */ /* 0x000eae0000002600 */
[----:B------:R-:W-:Y:S01]  /*5330*/  @UP0 ULDC UR6, c[0x0][0x2ec] ;  /* 0x0000bb0000060ab9 */ /* 0x000fe20000000800 */
[----:B------:R-:W4:Y:S01]  /*5340*/  LDC.64 R14, c[0x0][0x720] ;  /* 0x0001c800ff0e7b82 */ /* 0x000f220000000a00 */
[----:B------:R-:W-:-:S07]  /*5350*/  @UP0 ULDC UR8, c[0x0][0x2f0] ;  /* 0x0000bc0000080ab9 */ /* 0x000fce0000000800 */
[----:B------:R-:W5:Y:S01]  /*5360*/  LDC.64 R4, c[0x0][0x700] ;  /* 0x0001c000ff047b82 */ /* 0x000f620000000a00 */
[----:B-1----:R-:W-:-:S07]  /*5370*/  SHF.R.S32.HI R13, RZ, 0x1f, R13 ;  /* 0x0000001fff0d7819 */ /* 0x002fce000001140d */
[----:B------:R-:W1:Y:S01]  /*5380*/  LDC.64 R6, c[0x0][0x730] ;  /* 0x0001cc00ff067b82 */ /* 0x000e620000000a00 */
[----:B--2---:R-:W-:Y:S01]  /*5390*/  IMAD.WIDE.U32 R2, R8, UR28, RZ ;  /* 0x0000001c08027c25 */ /* 0x004fe2000f8e00ff */
[----:B------:R-:W-:Y:S01]  /*53a0*/  UIMAD.WIDE.U32 UR6, UR28, UR6, URZ ;  /* 0x000000061c0672a5 */ /* 0x000fe2000f8e003f */
[----:B---3--:R-:W-:Y:S01]  /*53b0*/  SHF.R.S32.HI R11, RZ, 0x1f, R11 ;  /* 0x0000001fff0b7819 */ /* 0x008fe2000001140b */
[----:B------:R-:W-:Y:S01]  /*53c0*/  UMOV UR36, UR28 ;  /* 0x0000001c00247c82 */ /* 0x000fe20008000000 */
[----:B------:R-:W-:Y:S01]  /*53d0*/  IMAD R0, R13, R8, RZ ;  /* 0x000000080d007224 */ /* 0x000fe200078e02ff */
[----:B------:R-:W-:-:S03]  /*53e0*/  @UP0 USHF.R.U32.HI UR36, URZ, UR8, UR7 ;  /* 0x000000083f240299 */ /* 0x000fc60008011607 */
[----:B------:R-:W-:Y:S02]  /*53f0*/  IMAD R9, R9, UR28, R0 ;  /* 0x0000001c09097c24 */ /* 0x000fe4000f8e0200 */
[----:B----4-:R-:W-:Y:S02]  /*5400*/  IMAD R0, R11, R14, RZ ;  /* 0x0000000e0b007224 */ /* 0x010fe400078e02ff */
[----:B------:R-:W-:Y:S02]  /*5410*/  IMAD.IADD R3, R3, 0x1, R9 ;  /* 0x0000000103037824 */ /* 0x000fe400078e0209 */
[----:B------:R-:W2:Y:S01]  /*5420*/  LDC.64 R8, c[0x0][0x738] ;  /* 0x0001ce00ff087b82 */ /* 0x000ea20000000a00 */
[----:B------:R-:W-:Y:S02]  /*5430*/  IMAD R15, R15, UR29, R0 ;  /* 0x0000001d0f0f7c24 */ /* 0x000fe4000f8e0200 */
[----:B------:R-:W-:-:S04]  /*5440*/  IMAD.WIDE.U32 R2, R14, UR29, R2 ;  /* 0x0000001d0e027c25 */ /* 0x000fc8000f8e0002 */
[----:B------:R-:W-:Y:S01]  /*5450*/  IMAD.IADD R0, R3, 0x1, R15 ;  /* 0x0000000103007824 */ /* 0x000fe200078e020f */
[----:B-----5:R-:W-:Y:S01]  /*5460*/  LEA R4, P0, R2, R4, 0x2 ;  /* 0x0000000402047211 */ /* 0x020fe200078010ff */
[----:B-1----:R-:W-:-:S03]  /*5470*/  IMAD R10, R13, R6, RZ ;  /* 0x000000060d0a7224 */ /* 0x002fc600078e02ff */
[----:B------:R-:W-:Y:S02]  /*5480*/  LEA.HI.X R0, R2, R5, R0, 0x2, P0 ;  /* 0x0000000502007211 */ /* 0x000fe400000f1400 */
[----:B------:R-:W-:Y:S01]  /*5490*/  ELECT P0, URZ, PT ;  /* 0x00000000003f782f */ /* 0x000fe20003800000 */
[----:B------:R-:W-:Y:S01]  /*54a0*/  IMAD R3, R7, UR28, R10 ;  /* 0x0000001c07037c24 */ /* 0x000fe2000f8e020a */
[----:B------:R-:W-:Y:S01]  /*54b0*/  R2UR UR4, R4 ;  /* 0x00000000040472ca */ /* 0x000fe200000e0000 */
[----:B------:R-:W-:Y:S01]  /*54c0*/  IMAD.WIDE.U32 R6, R6, UR28, RZ ;  /* 0x0000001c06067c25 */ /* 0x000fe2000f8e00ff */
[----:B------:R-:W-:-:S03]  /*54d0*/  R2UR UR5, R0 ;  /* 0x00000000000572ca */ /* 0x000fc600000e0000 */
[----:B------:R-:W-:Y:S02]  /*54e0*/  IMAD.IADD R7, R7, 0x1, R3 ;  /* 0x0000000107077824 */ /* 0x000fe400078e0203 */
[----:B------:R-:W-:Y:S02]  /*54f0*/  IMAD.MOV.U32 R2, RZ, RZ, RZ ;  /* 0x000000ffff027224 */ /* 0x000fe400078e00ff */
[----:B--2---:R-:W-:Y:S02]  /*5500*/  IMAD R0, R11, R8, RZ ;  /* 0x000000080b007224 */ /* 0x004fe400078e02ff */
[----:B------:R-:W-:-:S04]  /*5510*/  IMAD.WIDE.U32 R6, R8, UR29, R6 ;  /* 0x0000001d08067c25 */ /* 0x000fc8000f8e0006 */
[----:B------:R-:W-:Y:S02]  /*5520*/  IMAD R9, R9, UR29, R0 ;  /* 0x0000001d09097c24 */ /* 0x000fe4000f8e0200 */
[----:B------:R-:W-:Y:S01]  /*5530*/  IMAD.MOV.U32 R4, RZ, RZ, 0x1 ;  /* 0x00000001ff047424 */ /* 0x000fe200078e00ff */
[----:B------:R-:W-:Y:S06]  /*5540*/  @!P0 BRA `(.L_x_65) ;  /* 0x0000001c00148947 */ /* 0x000fec0003800000 */
[----:B------:R-:W1:Y:S01]  /*5550*/  S2R R3, SR_CgaCtaId ;  /* 0x0000000000037919 */ /* 0x000e620000008800 */
[----:B------:R-:W-:Y:S01]  /*5560*/  IMAD.MOV.U32 R10, RZ, RZ, 0x1 ;  /* 0x00000001ff0a7424 */ /* 0x000fe200078e00ff */
[----:B------:R-:W-:Y:S01]  /*5570*/  MOV R0, 0x400 ;  /* 0x0000040000007802 */ /* 0x000fe20000000f00 */
[----:B------:R-:W-:Y:S01]  /*5580*/  IMAD.IADD R11, R7, 0x1, R9 ;  /* 0x00000001070b7824 */ /* 0x000fe200078e0209 */
[----:B------:R-:W2:Y:S02]  /*5590*/  S2R R16, SR_TID.X ;  /* 0x0000000000107919 */ /* 0x000ea40000002100 */
[----:B------:R-:W-:Y:S01]  /*55a0*/  SHF.L.U32 R10, R10, 0x1f, RZ ;  /* 0x0000001f0a0a7819 */ /* 0x000fe200000006ff */
[----:B------:R-:W3:Y:S01]  /*55b0*/  S2R R2, SR_CTAID.X ;  /* 0x0000000000027919 */ /* 0x000ee20000002500 */
[----:B-1----:R-:W-:-:S04]  /*55c0*/  LEA R0, R3, R0, 0x18 ;  /* 0x0000000003007211 */ /* 0x002fc800078ec0ff */
[----:B------:R-:W1:Y:S01]  /*55d0*/  SYNCS.PHASECHK.TRANS64.TRYWAIT P1, [R0+URZ+0x36420], R10 ;  /* 0x0364200a000075a7 */ /* 0x000e62000802017f */
[----:B--2---:R-:W-:Y:S01]  /*55e0*/  LOP3.LUT P0, RZ, R16, 0x7f, RZ, 0xc0, !PT ;  /* 0x0000007f10ff7812 */ /* 0x004fe2000780c0ff */
[----:B-1-3--:R-:W-:-:S12]  /*55f0*/  @!P1 BRA `(.L_x_66) ;  /* 0x0000001c00d09947 */ /* 0x00afd80003800000 */
.L_x_95:
[----:B------:R-:W-:Y:S02]  /*5600*/  IMAD.MOV.U32 R12, RZ, RZ, 0x1 ;  /* 0x00000001ff0c7424 */ /* 0x000fe400078e00ff */
[----:B------:R-:W-:Y:S01]  /*5610*/  IMAD R4, R2, 0x60, RZ ;  /* 0x0000006002047824 */ /* 0x000fe200078e02ff */
[----:B------:R-:W-:Y:S06]  /*5620*/  @P0 BRA `(.L_x_67) ;  /* 0x0000000000180947 */ /* 0x000fec0003800000 */
[----:B------:R-:W2:Y:S01]  /*5630*/  S2R R5, SR_TID.X ;  /* 0x0000000000057919 */ /* 0x000ea20000002100 */
[----:B------:R-:W-:-:S04]  /*5640*/  IMAD.MOV.U32 R3, RZ, RZ, 0x6100 ;  /* 0x00006100ff037424 */ /* 0x000fc800078e00ff */
[----:B------:R3:W-:Y:S01]  /*5650*/  SYNCS.ARRIVE.TRANS64 RZ, [R0+URZ+0x36410], R3 ;  /* 0x0364100300ff79a7 */ /* 0x0007e2000800003f */
[----:B--2---:R-:W-:-:S13]  /*5660*/  LOP3.LUT P1, RZ, R5, 0x1f, RZ, 0xc0, !PT ;  /* 0x0000001f05ff7812 */ /* 0x004fda000782c0ff */
[----:B---3--:R-:W-:Y:S05]  /*5670*/  @!P1 BRA `(.L_x_67) ;  /* 0x0000000000049947 */ /* 0x008fea0003800000 */
[----:B------:R-:W-:Y:S01]  /*5680*/  BPT.TRAP 0x1 ;  /* 0x000000040000795c */ /* 0x000fe20000300000 */
.L_x_67:
[----:B------:R-:W2:Y:S01]  /*5690*/  LDC.64 R8, c[0x0][0x198] ;  /* 0x00006600ff087b82 */ /* 0x000ea20000000a00 */
[----:B------:R-:W-:Y:S01]  /*56a0*/  R2UR UR32, R0 ;  /* 0x00000000002072ca */ /* 0x000fe200000e0000 */
[----:B------:R-:W-:Y:S01]  /*56b0*/  UMOV UR27, URZ ;  /* 0x0000003f001b7c82 */ /* 0x000fe20008000000 */
[----:B------:R-:W-:Y:S01]  /*56c0*/  R2UR UR35, R4 ;  /* 0x00000000042372ca */ /* 0x000fe200000e0000 */
[----:B------:R-:W-:Y:S01]  /*56d0*/  UMOV UR30, 0x0 ;  /* 0x00000000001e7882 */ /* 0x000fe20000000000 */
[----:B------:R-:W-:Y:S01]  /*56e0*/  UMOV UR31, 0x14f00000 ;  /* 0x14f00000001f7882 */ /* 0x000fe20000000000 */
[----:B------:R-:W-:Y:S01]  /*56f0*/  UMOV UR26, URZ ;  /* 0x0000003f001a7c82 */ /* 0x000fe20008000000 */
[----:B------:R-:W-:Y:S01]  /*5700*/  UMOV UR18, 0x40 ;  /* 0x0000004000127882 */ /* 0x000fe20000000000 */
[----:B------:R-:W3:Y:S01]  /*5710*/  LDC R16, c[0x0][0x280] ;  /* 0x0000a000ff107b82 */ /* 0x000ee20000000800 */
[----:B------:R-:W-:Y:S01]  /*5720*/  UMOV UR20, UR28 ;  /* 0x0000001c00147c82 */ /* 0x000fe20008000000 */
[----:B------:R-:W-:Y:S01]  /*5730*/  UMOV UR21, UR29 ;  /* 0x0000001d00157c82 */ /* 0x000fe20008000000 */
[----:B------:R-:W-:Y:S01]  /*5740*/  UMOV UR19, UR27 ;  /* 0x0000001b00137c82 */ /* 0x000fe20008000000 */
[----:B------:R-:W-:Y:S01]  /*5750*/  UMOV UR10, 0x80 ;  /* 0x00000080000a7882 */ /* 0x000fe20000000000 */
[----:B------:R-:W-:Y:S01]  /*5760*/  UMOV UR12, UR28 ;  /* 0x0000001c000c7c82 */ /* 0x000fe20008000000 */
[----:B------:R-:W-:Y:S01]  /*5770*/  UIADD3 UR24, UR32, 0x1e000, URZ ;  /* 0x0001e00020187890 */ /* 0x000fe2000fffe03f */
[----:B------:R-:W-:Y:S01]  /*5780*/  IMAD.MOV.U32 R4, RZ, RZ, 0x1 ;  /* 0x00000001ff047424 */ /* 0x000fe200078e00ff */
[----:B------:R-:W-:-:S02]  /*5790*/  UIADD3 UR25, UR32, 0x36410, URZ ;  /* 0x0003641020197890 */ /* 0x000fc4000fffe03f */
[----:B------:R-:W-:Y:S02]  /*57a0*/  UIADD3 UR16, UR32, 0x20000, URZ ;  /* 0x0002000020107890 */ /* 0x000fe4000fffe03f */
[----:B------:R-:W-:Y:S02]  /*57b0*/  UIADD3 UR8, UR32, 0x22000, URZ ;  /* 0x0002200020087890 */ /* 0x000fe4000fffe03f */
[----:B------:R-:W-:Y:S01]  /*57c0*/  UIADD3 UR40, UR32, 0x30000, URZ ;  /* 0x0003000020287890 */ /* 0x000fe2000fffe03f */
[----:B--2---:R-:W-:Y:S01]  /*57d0*/  IMAD.MOV.U32 R13, RZ, RZ, R8 ;  /* 0x000000ffff0d7224 */ /* 0x004fe200078e0008 */
[----:B------:R-:W-:Y:S01]  /*57e0*/  UIADD3 UR33, UR32, 0x36400, URZ ;  /* 0x0003640020217890 */ /* 0x000fe2000fffe03f */
[----:B------:R-:W-:Y:S01]  /*57f0*/  IMAD.MOV.U32 R14, RZ, RZ, R9 ;  /* 0x000000ffff0e7224 */ /* 0x000fe200078e0009 */
[----:B------:R-:W-:Y:S01]  /*5800*/  UMOV UR17, UR25 ;  /* 0x0000001900117c82 */ /* 0x000fe20008000000 */
[----:B------:R-:W-:Y:S01]  /*5810*/  UMOV UR13, UR29 ;  /* 0x0000001d000d7c82 */ /* 0x000fe20008000000 */
[C---:B------:R-:W-:Y:S01]  /*5820*/  IADD3 R2, P2, R13.reuse, 0x2f0, RZ ;  /* 0x000002f00d027810 */ /* 0x040fe20007f5e0ff */
[----:B------:R-:W-:Y:S01]  /*5830*/  UMOV UR11, UR27 ;  /* 0x0000001b000b7c82 */ /* 0x000fe20008000000 */
[C---:B------:R-:W-:Y:S01]  /*5840*/  IADD3 R5, P3, R13.reuse, 0x3f0, RZ ;  /* 0x000003f00d057810 */ /* 0x040fe20007f7e0ff */
[----:B------:R-:W-:Y:S01]  /*5850*/  UMOV UR9, UR25 ;  /* 0x0000001900097c82 */ /* 0x000fe20008000000 */
[----:B------:R-:W-:Y:S01]  /*5860*/  R2UR UR14, R2 ;  /* 0x00000000020e72ca */ /* 0x000fe200000e0000 */
[----:B------:R-:W-:Y:S01]  /*5870*/  UMOV UR42, 0x10 ;  /* 0x00000010002a7882 */ /* 0x000fe20000000000 */
[----:B------:R-:W-:Y:S01]  /*5880*/  IADD3 R2, P1, R13, 0xf0, RZ ;  /* 0x000000f00d027810 */ /* 0x000fe20007f3e0ff */
[--C-:B------:R-:W-:Y:S01]  /*5890*/  IMAD.X R15, RZ, RZ, R14.reuse, P3 ;  /* 0x000000ffff0f7224 */ /* 0x100fe200018e060e */
[----:B------:R-:W-:Y:S01]  /*58a0*/  R2UR UR6, R5 ;  /* 0x00000000050672ca */ /* 0x000fe200000e0000 */
[--C-:B------:R-:W-:Y:S01]  /*58b0*/  IMAD.X R5, RZ, RZ, R14.reuse, P2 ;  /* 0x000000ffff057224 */ /* 0x100fe200010e060e */
[----:B------:R-:W-:Y:S01]  /*58c0*/  R2UR UR22, R2 ;  /* 0x00000000021672ca */ /* 0x000fe200000e0000 */
[----:B------:R-:W-:Y:S01]  /*58d0*/  IMAD.X R3, RZ, RZ, R14, P1 ;  /* 0x000000ffff037224 */ /* 0x000fe200008e060e */
[----:B------:R-:W-:Y:S01]  /*58e0*/  R2UR UR7, R15 ;  /* 0x000000000f0772ca */ /* 0x000fe200000e0000 */
[----:B------:R-:W-:Y:S01]  /*58f0*/  UMOV UR41, UR25 ;  /* 0x0000001900297c82 */ /* 0x000fe20008000000 */
[----:B------:R-:W-:Y:S01]  /*5900*/  R2UR UR15, R5 ;  /* 0x00000000050f72ca */ /* 0x000fe200000e0000 */
[----:B------:R-:W-:Y:S01]  /*5910*/  IMAD.MOV.U32 R5, RZ, RZ, 0x12000 ;  /* 0x00012000ff057424 */ /* 0x000fe200078e00ff */
[----:B------:R-:W-:Y:S01]  /*5920*/  R2UR UR23, R3 ;  /* 0x00000000031772ca */ /* 0x000fe200000e0000 */
[----:B------:R-:W-:Y:S01]  /*5930*/  UIADD3 UR48, UR32, 0x3000, URZ ;  /* 0x0000300020307890 */ /* 0x000fe2000fffe03f */
[----:B---3--:R-:W-:Y:S01]  /*5940*/  ISETP.GE.AND P1, PT, R16, 0x41, PT ;  /* 0x000000411000780c */ /* 0x008fe20003f26270 */
[----:B------:R-:W-:Y:S01]  /*5950*/  UMOV UR38, 0x0 ;  /* 0x0000000000267882 */ /* 0x000fe20000000000 */
[----:B------:R-:W-:Y:S01]  /*5960*/  UMOV UR39, 0x10000000 ;  /* 0x1000000000277882 */ /* 0x000fe20000000000 */
[----:B------:R-:W-:Y:S01]  /*5970*/  UMOV UR37, UR29 ;  /* 0x0000001d00257c82 */ /* 0x000fe20008000000 */
[----:B------:R-:W-:Y:S01]  /*5980*/  UMOV UR34, UR26 ;  /* 0x0000001a00227c82 */ /* 0x000fe20008000000 */
[----:B------:R-:W-:Y:S01]  /*5990*/  UMOV UR50, 0x40 ;  /* 0x0000004000327882 */ /* 0x000fe20000000000 */
[----:B------:R-:W-:Y:S01]  /*59a0*/  UMOV UR52, UR36 ;  /* 0x0000002400347c82 */ /* 0x000fe20008000000 */
[----:B------:R-:W-:Y:S01]  /*59b0*/  UMOV UR53, UR29 ;  /* 0x0000001d00357c82 */ /* 0x000fe20008000000 */
[----:B------:R-:W-:Y:S01]  /*59c0*/  UMOV UR51, UR35 ;  /* 0x0000002300337c82 */ /* 0x000fe20008000000 */
[----:B------:R-:W-:Y:S01]  /*59d0*/  UMOV UR49, UR33 ;  /* 0x0000002100317c82 */ /* 0x000fe20008000000 */
[----:B------:R-:W-:Y:S01]  /*59e0*/  UMOV UR44, UR36 ;  /* 0x00000024002c7c82 */ /* 0x000fe20008000000 */
[----:B------:R-:W-:Y:S01]  /*59f0*/  UTMALDG.4D [UR24], [UR22], desc[UR30] ;  /* 0x00001e18160075b4 */ /* 0x000fe20008019000 */
[----:B------:R-:W-:Y:S01]  /*5a00*/  UMOV UR45, UR29 ;  /* 0x0000001d002d7c82 */ /* 0x000fe20008000000 */
[----:B------:R-:W-:Y:S01]  /*5a10*/  UMOV UR43, UR35 ;  /* 0x00000023002b7c82 */ /* 0x000fe20008000000 */
[----:B------:R-:W-:Y:S01]  /*5a20*/  IMAD.MOV.U32 R15, RZ, RZ, 0x1 ;  /* 0x00000001ff0f7424 */ /* 0x000fe200078e00ff */
[----:B------:R2:W-:Y:S01]  /*5a30*/  UTMALDG.4D [UR16], [UR22], desc[UR30] ;  /* 0x00001e10160075b4 */ /* 0x0005e20008019000 */
[----:B------:R-:W-:Y:S01]  /*5a40*/  UTMALDG.4D [UR8], [UR22], desc[UR30] ;  /* 0x00001e08160075b4 */ /* 0x000fe20008019000 */
[----:B------:R3:W-:Y:S01]  /*5a50*/  UBLKCP.S.G [UR40], [UR4], UR42 ;  /* 0x00000028040073ba */ /* 0x0007e2000800022a */
[----:B------:R4:W-:Y:S01]  /*5a60*/  SYNCS.ARRIVE.TRANS64 RZ, [R0+URZ+0x36400], R5 ;  /* 0x0364000500ff79a7 */ /* 0x0009e2000800003f */
[----:B------:R5:W-:Y:S01]  /*5a70*/  UTMALDG.4D [UR32], [UR14], desc[UR38] ;  /* 0x000026200e0075b4 */ /* 0x000be20008019000 */
[----:B--2---:R-:W-:Y:S01]  /*5a80*/  UIADD3 UR16, UR32, 0x9000, URZ ;  /* 0x0000900020107890 */ /* 0x004fe2000fffe03f */
[----:B----4-:R-:W-:Y:S01]  /*5a90*/  IMAD.MOV.U32 R5, RZ, RZ, RZ ;  /* 0x000000ffff057224 */ /* 0x010fe200078e00ff */
[----:B------:R-:W-:Y:S01]  /*5aa0*/  UMOV UR20, UR36 ;  /* 0x0000002400147c82 */ /* 0x000fe20008000000 */
[----:B------:R-:W-:Y:S01]  /*5ab0*/  UMOV UR18, UR26 ;  /* 0x0000001a00127c82 */ /* 0x000fe20008000000 */
[----:B------:R-:W-:Y:S01]  /*5ac0*/  UMOV UR19, UR35 ;  /* 0x0000002300137c82 */ /* 0x000fe20008000000 */
[----:B------:R-:W-:Y:S01]  /*5ad0*/  UMOV UR17, UR33 ;  /* 0x0000002100117c82 */ /* 0x000fe20008000000 */
[----:B---3--:R-:W-:Y:S01]  /*5ae0*/  UIADD3 UR40, UR32, 0x6000, URZ ;  /* 0x0000600020287890 */ /* 0x008fe2000fffe03f */
[----:B------:R2:W-:Y:S01]  /*5af0*/  UTMALDG.4D [UR48], [UR14], desc[UR38] ;  /* 0x000026300e0075b4 */ /* 0x0005e20008019000 */
[----:B------:R-:W-:Y:S01]  /*5b00*/  UIADD3 UR8, UR32, 0xc000, URZ ;  /* 0x0000c00020087890 */ /* 0x000fe2000fffe03f */
[----:B------:R-:W-:Y:S01]  /*5b10*/  UMOV UR42, 0x80 ;  /* 0x00000080002a7882 */ /* 0x000fe20000000000 */
[----:B------:R-:W-:Y:S01]  /*5b20*/  UMOV UR41, UR33 ;  /* 0x0000002100297c82 */ /* 0x000fe20008000000 */
[----:B------:R-:W-:Y:S01]  /*5b30*/  UMOV UR10, 0x40 ;  /* 0x00000040000a7882 */ /* 0x000fe20000000000 */
[----:B------:R-:W-:Y:S01]  /*5b40*/  UMOV UR12, UR36 ;  /* 0x00000024000c7c82 */ /* 0x000fe20008000000 */
[----:B------:R-:W-:-:S02]  /*5b50*/  UMOV UR11, UR35 ;  /* 0x00000023000b7c82 */ /* 0x000fc40008000000 */
[----:B------:R2:W-:Y:S01]  /*5b60*/  UTMALDG.4D [UR40], [UR14], desc[UR38] ;  /* 0x000026280e0075b4 */ /* 0x0005e20008019000 */
[----:B------:R-:W-:Y:S01]  /*5b70*/  UMOV UR9, UR33 ;  /* 0x0000002100097c82 */ /* 0x000fe20008000000 */
[----:B------:R2:W-:Y:S01]  /*5b80*/  UTMALDG.4D [UR16], [UR6], desc[UR38] ;  /* 0x00002610060075b4 */ /* 0x0005e20008019000 */
[----:B-----5:R-:W-:Y:S01]  /*5b90*/  UIADD3 UR32, UR32, 0xf000, URZ ;  /* 0x0000f00020207890 */ /* 0x020fe2000fffe03f */
[----:B------:R-:W-:Y:S01]  /*5ba0*/  UMOV UR34, 0x80 ;  /* 0x0000008000227882 */ /* 0x000fe20000000000 */
[----:B------:R2:W-:Y:S07]  /*5bb0*/  UTMALDG.4D [UR8], [UR6], desc[UR38] ;  /* 0x00002608060075b4 */ /* 0x0005ee0008019000 */
[----:B------:R2:W-:Y:S02]  /*5bc0*/  UTMALDG.4D [UR32], [UR6], desc[UR38] ;  /* 0x00002620060075b4 */ /* 0x0005e40008019000 */
[----:B--2---:R-:W-:Y:S05]  /*5bd0*/  @!P1 BRA `(.L_x_68) ;  /* 0x00000010009c9947 */ /* 0x004fea0003800000 */
[----:B------:R-:W2:Y:S01]  /*5be0*/  S2R R18, SR_TID.X ;  /* 0x0000000000127919 */ /* 0x000ea20000002100 */
[C---:B------:R-:W-:Y:S01]  /*5bf0*/  VIADD R4, R16.reuse, 0x3f ;  /* 0x0000003f10047836 */ /* 0x040fe20000000000 */
[----:B------:R-:W-:Y:S01]  /*5c00*/  ISETP.GE.AND P1, PT, R16, 0x81, PT ;  /* 0x000000811000780c */ /* 0x000fe20003f26270 */
[----:B------:R-:W-:Y:S02]  /*5c10*/  IMAD.MOV.U32 R15, RZ, RZ, 0x1 ;  /* 0x00000001ff0f7424 */ /* 0x000fe400078e00ff */
[----:B------:R-:W-:Y:S01]  /*5c20*/  IMAD.MOV.U32 R20, RZ, RZ, RZ ;  /* 0x000000ffff147224 */ /* 0x000fe200078e00ff */
[----:B------:R-:W-:Y:S01]  /*5c30*/  SHF.R.S32.HI R5, RZ, 0x1f, R4 ;  /* 0x0000001fff057819 */ /* 0x000fe20000011404 */
[----:B------:R-:W-:-:S03]  /*5c40*/  IMAD.MOV.U32 R12, RZ, RZ, 0x1 ;  /* 0x00000001ff0c7424 */ /* 0x000fc600078e00ff */
[----:B------:R-:W-:Y:S01]  /*5c50*/  LEA.HI R4, R5, R4, RZ, 0x6 ;  /* 0x0000000405047211 */ /* 0x000fe200078f30ff */
[----:B------:R-:W-:-:S03]  /*5c60*/  IMAD.MOV.U32 R5, RZ, RZ, RZ ;  /* 0x000000ffff057224 */ /* 0x000fc600078e00ff */
[----:B------:R-:W-:-:S04]  /*5c70*/  LEA.HI.SX32 R4, R4, 0xffffffff, 0x1a ;  /* 0xffffffff04047811 */ /* 0x000fc800078fd2ff */
[----:B------:R-:W-:-:S04]  /*5c80*/  VIMNMX R4, R4, 0x1, !PT ;  /* 0x0000000104047848 */ /* 0x000fc80007fe0100 */
[----:B------:R-:W-:Y:S02]  /*5c90*/  LOP3.LUT R21, R4, 0x1, RZ, 0xc0, !PT ;  /* 0x0000000104157812 */ /* 0x000fe400078ec0ff */
[----:B--2---:R-:W-:Y:S01]  /*5ca0*/  LOP3.LUT R16, R18, 0x1f, RZ, 0xc0, !PT ;  /* 0x0000001f12107812 */ /* 0x004fe200078ec0ff */
[----:B------:R-:W-:Y:S06]  /*5cb0*/  @!P1 BRA `(.L_x_69) ;  /* 0x0000000800f49947 */ /* 0x000fec0003800000 */
[----:B------:R-:W-:Y:S02]  /*5cc0*/  IMAD.IADD R22, R4, 0x1, -R21 ;  /* 0x0000000104167824 */ /* 0x000fe400078e0a15 */
[----:B------:R-:W-:Y:S02]  /*5cd0*/  IMAD.MOV.U32 R20, RZ, RZ, RZ ;  /* 0x000000ffff147224 */ /* 0x000fe400078e00ff */
[----:B------:R-:W-:-:S07]  /*5ce0*/  IMAD.MOV.U32 R12, RZ, RZ, 0x1 ;  /* 0x00000001ff0c7424 */ /* 0x000fce00078e00ff */
.L_x_78:
[----:B-1----:R-:W-:-:S05]  /*5cf0*/  IMAD.MOV.U32 R10, RZ, RZ, 0x1 ;  /* 0x00000001ff0a7424 */ /* 0x002fca00078e00ff */
[----:B------:R-:W-:-:S04]  /*5d00*/  SHF.L.U32 R10, R10, 0x1f, RZ ;  /* 0x0000001f0a0a7819 */ /* 0x000fc800000006ff */
[----:B------:R-:W1:Y:S02]  /*5d10*/  SYNCS.PHASECHK.TRANS64.TRYWAIT P1, [R0+URZ+0x36438], R10 ;  /* 0x0364380a000075a7 */ /* 0x000e64000802017f */
[----:B-123--:R-:W-:Y:S05]  /*5d20*/  @!P1 BRA `(.L_x_70) ;  /* 0x0000001800189947 */ /* 0x00efea0003800000 */
.L_x_96:
[----:B------:R-:W-:Y:S05]  /*5d30*/  @P0 BRA `(.L_x_71) ;  /* 0x0000000000140947 */ /* 0x000fea0003800000 */
[----:B------:R-:W-:Y:S01]  /*5d40*/  ISETP.NE.AND P1, PT, R16, RZ, PT ;  /* 0x000000ff1000720c */ /* 0x000fe20003f25270 */
[----:B------:R-:W-:-:S04]  /*5d50*/  IMAD.MOV.U32 R3, RZ, RZ, 0x6100 ;  /* 0x00006100ff037424 */ /* 0x000fc800078e00ff */
[----:B------:R2:W-:Y:S08]  /*5d60*/  SYNCS.ARRIVE.TRANS64 RZ, [R0+URZ+0x36430], R3 ;  /* 0x0364300300ff79a7 */ /* 0x0005f0000800003f */
[----:B------:R-:W-:Y:S05]  /*5d70*/  @!P1 BRA `(.L_x_71) ;  /* 0x0000000000049947 */ /* 0x000fea0003800000 */
[----:B------:R-:W-:Y:S01]  /*5d80*/  BPT.TRAP 0x1 ;  /* 0x000000040000795c */ /* 0x000fe20000300000 */
.L_x_71:
[----:B------:R-:W3:Y:S01]  /*5d90*/  LDC.64 R18, c[0x0][0x728] ;  /* 0x0001ca00ff127b82 */ /* 0x000ee20000000a00 */
[----:B------:R-:W-:Y:S01]  /*5da0*/  IMAD.SHL.U32 R28, R20, 0x40, RZ ;  /* 0x00000040141c7824 */ /* 0x000fe200078e00ff */
[----:B------:R-:W-:Y:S01]  /*5db0*/  UMOV UR14, 0x0 ;  /* 0x00000000000e7882 */ /* 0x000fe20000000000 */
[----:B------:R-:W-:Y:S01]  /*5dc0*/  IMAD.MOV.U32 R13, RZ, RZ, R8 ;  /* 0x000000ffff0d7224 */ /* 0x000fe200078e0008 */
[----:B------:R-:W-:Y:S01]  /*5dd0*/  UMOV UR15, 0x14f00000 ;  /* 0x14f00000000f7882 */ /* 0x000fe20000000000 */
[----:B------:R-:W-:Y:S01]  /*5de0*/  IMAD.MOV.U32 R14, RZ, RZ, R9 ;  /* 0x000000ffff0e7224 */ /* 0x000fe200078e0009 */
[----:B------:R-:W-:Y:S01]  /*5df0*/  IADD3 R2, P1, R28, R6, RZ ;  /* 0x000000061c027210 */ /* 0x000fe20007f3e0ff */
[----:B------:R-:W-:Y:S01]  /*5e00*/  VIADD R23, R0, 0x36430 ;  /* 0x0003643000177836 */ /* 0x000fe20000000000 */
[----:B------:R-:W-:Y:S01]  /*5e10*/  R2UR UR27, R28 ;  /* 0x000000001c1b72ca */ /* 0x000fe200000e0000 */
[----:B------:R-:W-:Y:S01]  /*5e20*/  VIADD R24, R0, 0x2a000 ;  /* 0x0002a00000187836 */ /* 0x000fe20000000000 */
[----:B--2---:R-:W-:Y:S01]  /*5e30*/  LEA.HI.X.SX32 R3, R28, R11, 0x1, P1 ;  /* 0x0000000b1c037211 */ /* 0x004fe200008f0eff */
[C---:B------:R-:W-:Y:S01]  /*5e40*/  VIADD R25, R0.reuse, 0x2c000 ;  /* 0x0002c00000197836 */ /* 0x040fe20000000000 */
[----:B------:R-:W-:Y:S01]  /*5e50*/  R2UR UR25, R23 ;  /* 0x00000000171972ca */ /* 0x000fe200000e0000 */
[----:B------:R-:W-:Y:S01]  /*5e60*/  VIADD R26, R0, 0x2e000 ;  /* 0x0002e000001a7836 */ /* 0x000fe20000000000 */
[----:B------:R-:W-:Y:S01]  /*5e70*/  R2UR UR24, R24 ;  /* 0x00000000181872ca */ /* 0x000fe200000e0000 */
[----:B------:R-:W-:Y:S01]  /*5e80*/  VIADD R27, R0, 0x30200 ;  /* 0x00030200001b7836 */ /* 0x000fe20000000000 */
[----:B------:R-:W-:Y:S01]  /*5e90*/  R2UR UR16, R25 ;  /* 0x00000000191072ca */ /* 0x000fe200000e0000 */
[----:B------:R-:W-:Y:S01]  /*5ea0*/  UMOV UR26, URZ ;  /* 0x0000003f001a7c82 */ /* 0x000fe20008000000 */
[----:B------:R-:W-:Y:S01]  /*5eb0*/  R2UR UR8, R26 ;  /* 0x000000001a0872ca */ /* 0x000fe200000e0000 */
[----:B------:R-:W-:Y:S01]  /*5ec0*/  UMOV UR18, 0x40 ;  /* 0x0000004000127882 */ /* 0x000fe20000000000 */
[----:B------:R-:W-:Y:S01]  /*5ed0*/  R2UR UR32, R27 ;  /* 0x000000001b2072ca */ /* 0x000fe200000e0000 */
[----:B------:R-:W-:Y:S01]  /*5ee0*/  UMOV UR20, UR28 ;  /* 0x0000001c00147c82 */ /* 0x000fe20008000000 */
[----:B------:R-:W-:Y:S01]  /*5ef0*/  UMOV UR21, UR29 ;  /* 0x0000001d00157c82 */ /* 0x000fe20008000000 */
[----:B------:R-:W-:Y:S01]  /*5f00*/  UMOV UR19, UR27 ;  /* 0x0000001b00137c82 */ /* 0x000fe20008000000 */
[C---:B---3--:R-:W-:Y:S01]  /*5f10*/  LEA R4, P1, R2.reuse, R18, 0x2 ;  /* 0x0000001202047211 */ /* 0x048fe200078210ff */
[----:B------:R-:W-:Y:S01]  /*5f20*/  UMOV UR17, UR25 ;  /* 0x0000001900117c82 */ /* 0x000fe20008000000 */
[----:B------:R-:W-:Y:S01]  /*5f30*/  UMOV UR10, 0x80 ;  /* 0x00000080000a7882 */ /* 0x000fe20000000000 */
[----:B------:R-:W-:Y:S01]  /*5f40*/  UMOV UR12, UR28 ;  /* 0x0000001c000c7c82 */ /* 0x000fe20008000000 */
[----:B------:R-:W-:Y:S01]  /*5f50*/  LEA.HI.X R2, R2, R19, R3, 0x2, P1 ;  /* 0x0000001302027211 */ /* 0x000fe200008f1403 */
[----:B------:R-:W-:Y:S01]  /*5f60*/  UMOV UR13, UR29 ;  /* 0x0000001d000d7c82 */ /* 0x000fe20008000000 */
[----:B------:R-:W-:Y:S01]  /*5f70*/  R2UR UR30, R4 ;  /* 0x00000000041e72ca */ /* 0x000fe200000e0000 */
[----:B------:R-:W-:Y:S01]  /*5f80*/  UMOV UR9, UR25 ;  /* 0x0000001900097c82 */ /* 0x000fe20008000000 */
[----:B------:R-:W-:Y:S01]  /*5f90*/  IADD3 R4, P1, R13, 0x1f0, RZ ;  /* 0x000001f00d047810 */ /* 0x000fe20007f3e0ff */
[----:B------:R-:W-:Y:S01]  /*5fa0*/  UMOV UR11, UR27 ;  /* 0x0000001b000b7c82 */ /* 0x000fe20008000000 */
[----:B------:R-:W-:Y:S01]  /*5fb0*/  R2UR UR31, R2 ;  /* 0x00000000021f72ca */ /* 0x000fe200000e0000 */
[----:B------:R-:W-:Y:S01]  /*5fc0*/  UMOV UR22, 0x10 ;  /* 0x0000001000167882 */ /* 0x000fe20000000000 */
[----:B------:R-:W-:Y:S01]  /*5fd0*/  R2UR UR6, R4 ;  /* 0x00000000040672ca */ /* 0x000fe200000e0000 */
[----:B------:R-:W-:Y:S01]  /*5fe0*/  IMAD.X R5, RZ, RZ, R14, P1 ;  /* 0x000000ffff057224 */ /* 0x000fe200008e060e */
[----:B------:R-:W-:Y:S01]  /*5ff0*/  SHF.L.U32 R3, R12, 0x1f, RZ ;  /* 0x0000001f0c037819 */ /* 0x000fe200000006ff */
[----:B------:R-:W-:-:S03]  /*6000*/  UMOV UR33, UR25 ;  /* 0x0000001900217c82 */ /* 0x000fc60008000000 */
[----:B------:R-:W-:-:S13]  /*6010*/  R2UR UR7, R5 ;  /* 0x00000000050772ca */ /* 0x000fda00000e0000 */
[----:B------:R2:W-:Y:S01]  /*6020*/  UTMALDG.4D [UR24], [UR6], desc[UR14] ;  /* 0x00000e18060075b4 */ /* 0x0005e20008019000 */
[----:B------:R2:W-:Y:S01]  /*6030*/  UTMALDG.4D [UR16], [UR6], desc[UR14] ;  /* 0x00000e10060075b4 */ /* 0x0005e20008019000 */
[----:B------:R2:W-:Y:S01]  /*6040*/  UTMALDG.4D [UR8], [UR6], desc[UR14] ;  /* 0x00000e08060075b4 */ /* 0x0005e20008019000 */
[----:B------:R2:W-:Y:S01]  /*6050*/  UBLKCP.S.G [UR32], [UR30], UR22 ;  /* 0x000000201e0073ba */ /* 0x0005e20008000216 */
[----:B------:R-:W3:Y:S02]  /*6060*/  SYNCS.PHASECHK.TRANS64.TRYWAIT P1, [R0+URZ+0x36428], R3 ;  /* 0x03642803000075a7 */ /* 0x000ee4000802017f */
[----:B--23--:R-:W-:Y:S05]  /*6070*/  @!P1 BRA `(.L_x_72) ;  /* 0x0000001400589947 */ /* 0x00cfea0003800000 */
.L_x_97:
[----:B------:R-:W-:Y:S05]  /*6080*/  @P0 BRA `(.L_x_73) ;  /* 0x0000000000140947 */ /* 0x000fea0003800000 */
[----:B------:R-:W-:Y:S01]  /*6090*/  ISETP.NE.AND P1, PT, R16, RZ, PT ;  /* 0x000000ff1000720c */ /* 0x000fe20003f25270 */
[----:B--2---:R-:W-:-:S04]  /*60a0*/  IMAD.MOV.U32 R3, RZ, RZ, 0x6100 ;  /* 0x00006100ff037424 */ /* 0x004fc800078e00ff */
[----:B------:R3:W-:Y:S08]  /*60b0*/  SYNCS.ARRIVE.TRANS64 RZ, [R0+URZ+0x36418], R3 ;  /* 0x0364180300ff79a7 */ /* 0x0007f0000800003f */
[----:B------:R-:W-:Y:S05]  /*60c0*/  @!P1 BRA `(.L_x_73) ;  /* 0x0000000000049947 */ /* 0x000fea0003800000 */
[----:B------:R-:W-:Y:S01]  /*60d0*/  BPT.TRAP 0x1 ;  /* 0x000000040000795c */ /* 0x000fe20000300000 */
.L_x_73:
[----:B------:R-:W-:Y:S01]  /*60e0*/  VIADD R28, R28, 0x40 ;  /* 0x000000401c1c7836 */ /* 0x000fe20000000000 */
[----:B------:R-:W-:Y:S01]  /*60f0*/  IADD3 R2, P1, R13, 0xf0, RZ ;  /* 0x000000f00d027810 */ /* 0x000fe20007f3e0ff */
[----:B------:R-:W-:Y:S01]  /*6100*/  UMOV UR22, 0x0 ;  /* 0x0000000000167882 */ /* 0x000fe20000000000 */
[----:B------:R-:W-:Y:S01]  /*6110*/  R2UR UR24, R0 ;  /* 0x00000000001872ca */ /* 0x000fe200000e0000 */
[----:B------:R-:W-:Y:S01]  /*6120*/  UMOV UR23, 0x14f00000 ;  /* 0x14f0000000177882 */ /* 0x000fe20000000000 */
[----:B------:R-:W-:Y:S01]  /*6130*/  R2UR UR19, R28 ;  /* 0x000000001c1372ca */ /* 0x000fe200000e0000 */
[----:B--23--:R-:W-:Y:S01]  /*6140*/  IMAD.X R3, RZ, RZ, R14, P1 ;  /* 0x000000ffff037224 */ /* 0x00cfe200008e060e */
[----:B------:R-:W-:Y:S01]  /*6150*/  R2UR UR14, R2 ;  /* 0x00000000020e72ca */ /* 0x000fe200000e0000 */
[----:B------:R-:W-:Y:S01]  /*6160*/  UMOV UR18, URZ ;  /* 0x0000003f00127c82 */ /* 0x000fe20008000000 */
[----:B------:R-:W-:Y:S01]  /*6170*/  UMOV UR20, UR28 ;  /* 0x0000001c00147c82 */ /* 0x000fe20008000000 */
[----:B------:R-:W-:Y:S01]  /*6180*/  UMOV UR21, UR29 ;  /* 0x0000001d00157c82 */ /* 0x000fe20008000000 */
[----:B------:R-:W-:Y:S01]  /*6190*/  R2UR UR15, R3 ;  /* 0x00000000030f72ca */ /* 0x000fe200000e0000 */
[----:B------:R-:W-:Y:S01]  /*61a0*/  UMOV UR10, 0x40 ;  /* 0x00000040000a7882 */ /* 0x000fe20000000000 */
[----:B------:R-:W-:Y:S01]  /*61b0*/  UMOV UR12, UR28 ;  /* 0x0000001c000c7c82 */ /* 0x000fe20008000000 */
[----:B------:R-:W-:Y:S01]  /*61c0*/  UMOV UR13, UR29 ;  /* 0x0000001d000d7c82 */ /* 0x000fe20008000000 */
[----:B------:R-:W-:Y:S01]  /*61d0*/  UMOV UR26, 0x80 ;  /* 0x00000080001a7882 */ /* 0x000fe20000000000 */
[----:B------:R-:W-:Y:S01]  /*61e0*/  UIADD3 UR16, UR24, 0x24000, URZ ;  /* 0x0002400018107890 */ /* 0x000fe2000fffe03f */
[----:B------:R-:W-:Y:S01]  /*61f0*/  SHF.L.U32 R29, RZ, 0x1f, RZ ;  /* 0x0000001fff1d7819 */ /* 0x000fe200000006ff */
[----:B------:R-:W-:-:S02]  /*6200*/  UIADD3 UR17, UR24, 0x36418, URZ ;  /* 0x0003641818117890 */ /* 0x000fc4000fffe03f */
[----:B------:R-:W-:Y:S02]  /*6210*/  UIADD3 UR8, UR24, 0x26000, URZ ;  /* 0x0002600018087890 */ /* 0x000fe4000fffe03f */
[----:B------:R-:W-:Y:S02]  /*6220*/  UIADD3 UR30, UR24, 0x30100, URZ ;  /* 0x00030100181e7890 */ /* 0x000fe4000fffe03f */
[----:B------:R-:W-:Y:S02]  /*6230*/  UIADD3 UR24, UR24, 0x28000, URZ ;  /* 0x0002800018187890 */ /* 0x000fe4000fffe03f */
[----:B------:R-:W-:Y:S02]  /*6240*/  UIMAD.WIDE UR6, UR19, 0x4, UR4 ;  /* 0x00000004130678a5 */ /* 0x000fe4000f8e0204 */
[----:B------:R2:W-:Y:S01]  /*6250*/  UTMALDG.4D [UR16], [UR14], desc[UR22] ;  /* 0x000016100e0075b4 */ /* 0x0005e20008019000 */
[----:B------:R-:W-:Y:S01]  /*6260*/  UMOV UR9, UR17 ;  /* 0x0000001100097c82 */ /* 0x000fe20008000000 */
[----:B------:R-:W-:Y:S01]  /*6270*/  UMOV UR11, UR19 ;  /* 0x00000013000b7c82 */ /* 0x000fe20008000000 */
[----:B------:R-:W-:Y:S01]  /*6280*/  UMOV UR25, UR17 ;  /* 0x0000001100197c82 */ /* 0x000fe20008000000 */
[----:B------:R-:W-:Y:S01]  /*6290*/  UMOV UR27, UR19 ;  /* 0x00000013001b7c82 */ /* 0x000fe20008000000 */
[----:B------:R-:W-:Y:S01]  /*62a0*/  UMOV UR32, 0x10 ;  /* 0x0000001000207882 */ /* 0x000fe20000000000 */
[----:B------:R-:W-:Y:S01]  /*62b0*/  UMOV UR31, UR17 ;  /* 0x00000011001f7c82 */ /* 0x000fe20008000000 */
[----:B------:R2:W-:Y:S01]  /*62c0*/  UTMALDG.4D [UR8], [UR14], desc[UR22] ;  /* 0x000016080e0075b4 */ /* 0x0005e20008019000 */
[----:B------:R2:W-:Y:S01]  /*62d0*/  UTMALDG.4D [UR24], [UR14], desc[UR22] ;  /* 0x000016180e0075b4 */ /* 0x0005e20008019000 */
[----:B------:R2:W-:Y:S01]  /*62e0*/  UBLKCP.S.G [UR30], [UR6], UR32 ;  /* 0x0000001e060073ba */ /* 0x0005e20008000220 */
[----:B------:R-:W3:Y:S02]  /*62f0*/  SYNCS.PHASECHK.TRANS64.TRYWAIT P1, [R0+URZ+0x36438], R29 ;  /* 0x0364381d000075a7 */ /* 0x000ee4000802017f */
[----:B--23--:R-:W-:Y:S05]  /*6300*/  @!P1 BRA `(.L_x_74) ;  /* 0x0000001000c89947 */ /* 0x00cfea0003800000 */
.L_x_98:
[----:B--2---:R-:W-:Y:S01]  /*6310*/  SHF.R.S32.HI R29, RZ, 0x1f, R28 ;  /* 0x0000001fff1d7819 */ /* 0x004fe2000001141c */
[----:B------:R-:W-:Y:S06]  /*6320*/  @P0 BRA `(.L_x_75) ;  /* 0x00000000001c0947 */ /* 0x000fec0003800000 */
[----:B------:R-:W-:-:S04]  /*6330*/  IMAD.MOV.U32 R16, RZ, RZ, 0x6100 ;  /* 0x00006100ff107424 */ /* 0x000fc800078e00ff */
[----:B------:R2:W-:Y:S02]  /*6340*/  SYNCS.ARRIVE.TRANS64 RZ, [R0+URZ+0x36430], R16 ;  /* 0x0364301000ff79a7 */ /* 0x0005e4000800003f */
[----:B--2---:R-:W2:Y:S02]  /*6350*/  S2R R16, SR_TID.X ;  /* 0x0000000000107919 */ /* 0x004ea40000002100 */
[----:B--2---:R-:W-:-:S04]  /*6360*/  LOP3.LUT R16, R16, 0x1f, RZ, 0xc0, !PT ;  /* 0x0000001f10107812 */ /* 0x004fc800078ec0ff */
[----:B------:R-:W-:-:S13]  /*6370*/  ISETP.NE.AND P1, PT, R16, RZ, PT ;  /* 0x000000ff1000720c */ /* 0x000fda0003f25270 */
[----:B------:R-:W-:Y:S05]  /*6380*/  @!P1 BRA `(.L_x_75) ;  /* 0x0000000000049947 */ /* 0x000fea0003800000 */
[----:B------:R-:W-:Y:S01]  /*6390*/  BPT.TRAP 0x1 ;  /* 0x000000040000795c */ /* 0x000fe20000300000 */
.L_x_75:
[C---:B------:R-:W-:Y:S01]  /*63a0*/  R2UR UR27, R28.reuse ;  /* 0x000000001c1b72ca */ /* 0x040fe200000e0000 */
[----:B------:R-:W-:Y:S01]  /*63b0*/  UMOV UR14, 0x0 ;  /* 0x00000000000e7882 */ /* 0x000fe20000000000 */
[----:B------:R-:W-:Y:S01]  /*63c0*/  IADD3 R28, P1, R28, R6, RZ ;  /* 0x000000061c1c7210 */ /* 0x000fe20007f3e0ff */
[----:B------:R-:W-:Y:S01]  /*63d0*/  UMOV UR15, 0x14f00000 ;  /* 0x14f00000000f7882 */ /* 0x000fe20000000000 */
[----:B------:R-:W-:Y:S01]  /*63e0*/  R2UR UR25, R23 ;  /* 0x00000000171972ca */ /* 0x000fe200000e0000 */
[----:B------:R-:W-:Y:S01]  /*63f0*/  UMOV UR26, URZ ;  /* 0x0000003f001a7c82 */ /* 0x000fe20008000000 */
[----:B------:R-:W-:Y:S01]  /*6400*/  R2UR UR24, R24 ;  /* 0x00000000181872ca */ /* 0x000fe200000e0000 */
[----:B------:R-:W-:Y:S01]  /*6410*/  IMAD.X R29, R29, 0x1, R11, P1 ;  /* 0x000000011d1d7824 */ /* 0x000fe200008e060b */
[----:B------:R-:W-:Y:S01]  /*6420*/  LEA R18, P1, R28, R18, 0x2 ;  /* 0x000000121c127211 */ /* 0x000fe200078210ff */
[----:B------:R-:W-:Y:S01]  /*6430*/  UMOV UR18, 0x40 ;  /* 0x0000004000127882 */ /* 0x000fe20000000000 */
[----:B------:R-:W-:Y:S01]  /*6440*/  R2UR UR6, R4 ;  /* 0x00000000040672ca */ /* 0x000fe200000e0000 */
[----:B------:R-:W-:Y:S01]  /*6450*/  UMOV UR20, UR28 ;  /* 0x0000001c00147c82 */ /* 0x000fe20008000000 */
[----:B------:R-:W-:Y:S01]  /*6460*/  LEA.HI.X R19, R28, R19, R29, 0x2, P1 ;  /* 0x000000131c137211 */ /* 0x000fe200008f141d */
[----:B------:R-:W-:Y:S01]  /*6470*/  UMOV UR21, UR29 ;  /* 0x0000001d00157c82 */ /* 0x000fe20008000000 */
[----:B------:R-:W-:Y:S01]  /*6480*/  R2UR UR7, R5 ;  /* 0x00000000050772ca */ /* 0x000fe200000e0000 */
[----:B------:R-:W-:Y:S01]  /*6490*/  UMOV UR19, UR27 ;  /* 0x0000001b00137c82 */ /* 0x000fe20008000000 */
[----:B------:R-:W-:Y:S01]  /*64a0*/  R2UR UR16, R25 ;  /* 0x00000000191072ca */ /* 0x000fe200000e0000 */
[----:B------:R-:W-:Y:S01]  /*64b0*/  UMOV UR17, UR25 ;  /* 0x0000001900117c82 */ /* 0x000fe20008000000 */
[----:B------:R-:W-:Y:S01]  /*64c0*/  R2UR UR8, R26 ;  /* 0x000000001a0872ca */ /* 0x000fe200000e0000 */
[----:B------:R-:W-:Y:S01]  /*64d0*/  UMOV UR10, 0x80 ;  /* 0x00000080000a7882 */ /* 0x000fe20000000000 */
[----:B------:R-:W-:Y:S01]  /*64e0*/  R2UR UR30, R18 ;  /* 0x00000000121e72ca */ /* 0x000fe200000e0000 */
[----:B------:R-:W-:Y:S01]  /*64f0*/  UMOV UR12, UR28 ;  /* 0x0000001c000c7c82 */ /* 0x000fe20008000000 */
[----:B------:R-:W-:Y:S01]  /*6500*/  R2UR UR31, R19 ;  /* 0x00000000131f72ca */ /* 0x000fe200000e0000 */
[----:B------:R-:W-:Y:S01]  /*6510*/  UMOV UR13, UR29 ;  /* 0x0000001d000d7c82 */ /* 0x000fe20008000000 */
[----:B------:R-:W-:Y:S01]  /*6520*/  R2UR UR32, R27 ;  /* 0x000000001b2072ca */ /* 0x000fe200000e0000 */
[----:B------:R-:W-:Y:S01]  /*6530*/  UMOV UR9, UR25 ;  /* 0x0000001900097c82 */ /* 0x000fe20008000000 */
[----:B------:R-:W-:Y:S01]  /*6540*/  LOP3.LUT R12, R12, 0x1, RZ, 0x3c, !PT ;  /* 0x000000010c0c7812 */ /* 0x000fe200078e3cff */
[----:B------:R2:W-:Y:S01]  /*6550*/  UTMALDG.4D [UR24], [UR6], desc[UR14] ;  /* 0x00000e18060075b4 */ /* 0x0005e20008019000 */
[----:B------:R-:W-:Y:S01]  /*6560*/  UMOV UR11, UR27 ;  /* 0x0000001b000b7c82 */ /* 0x000fe20008000000 */
[----:B------:R-:W-:Y:S01]  /*6570*/  UMOV UR33, UR25 ;  /* 0x0000001900217c82 */ /* 0x000fe20008000000 */
[----:B------:R-:W-:Y:S01]  /*6580*/  SHF.L.U32 R5, R12, 0x1f, RZ ;  /* 0x0000001f0c057819 */ /* 0x000fe200000006ff */
[----:B------:R-:W-:Y:S01]  /*6590*/  UMOV UR22, 0x10 ;  /* 0x0000001000167882 */ /* 0x000fe20000000000 */
[----:B------:R2:W-:Y:S01]  /*65a0*/  UTMALDG.4D [UR16], [UR6], desc[UR14] ;  /* 0x00000e10060075b4 */ /* 0x0005e20008019000 */
[----:B------:R2:W-:Y:S04]  /*65b0*/  UTMALDG.4D [UR8], [UR6], desc[UR14] ;  /* 0x00000e08060075b4 */ /* 0x0005e80008019000 */
[----:B------:R2:W-:Y:S01]  /*65c0*/  UBLKCP.S.G [UR32], [UR30], UR22 ;  /* 0x000000201e0073ba */ /* 0x0005e20008000216 */
[----:B------:R-:W3:Y:S02]  /*65d0*/  SYNCS.PHASECHK.TRANS64.TRYWAIT P1, [R0+URZ+0x36420], R5 ;  /* 0x03642005000075a7 */ /* 0x000ee4000802017f */
[----:B--23--:R-:W-:Y:S05]  /*65e0*/  @!P1 BRA `(.L_x_76) ;  /* 0x0000001000249947 */ /* 0x00cfea0003800000 */
.L_x_100:
[----:B------:R-:W-:Y:S05]  /*65f0*/  @P0 BRA `(.L_x_77) ;  /* 0x0000000000140947 */ /* 0x000fea0003800000 */
[----:B------:R-:W-:Y:S01]  /*6600*/  ISETP.NE.AND P1, PT, R16, RZ, PT ;  /* 0x000000ff1000720c */ /* 0x000fe20003f25270 */
[----:B--2---:R-:W-:-:S04]  /*6610*/  IMAD.MOV.U32 R5, RZ, RZ, 0x6100 ;  /* 0x00006100ff057424 */ /* 0x004fc800078e00ff */
[----:B------:R3:W-:Y:S08]  /*6620*/  SYNCS.ARRIVE.TRANS64 RZ, [R0+URZ+0x36410], R5 ;  /* 0x0364100500ff79a7 */ /* 0x0007f0000800003f */
[----:B------:R-:W-:Y:S05]  /*6630*/  @!P1 BRA `(.L_x_77) ;  /* 0x0000000000049947 */ /* 0x000fea0003800000 */
[----:B------:R-:W-:Y:S01]  /*6640*/  BPT.TRAP 0x1 ;  /* 0x000000040000795c */ /* 0x000fe20000300000 */
.L_x_77:
[----:B------:R-:W-:Y:S01]  /*6650*/  R2UR UR30, R20 ;  /* 0x00000000141e72ca */ /* 0x000fe200000e0000 */
[----:B------:R-:W-:Y:S01]  /*6660*/  VIADD R22, R22, 0xfffffffe ;  /* 0xfffffffe16167836 */ /* 0x000fe20000000000 */
[----:B------:R-:W-:Y:S01]  /*6670*/  R2UR UR24, R0 ;  /* 0x00000000001872ca */ /* 0x000fe200000e0000 */
[----:B------:R-:W-:Y:S01]  /*6680*/  UMOV UR22, 0x0 ;  /* 0x0000000000167882 */ /* 0x000fe20000000000 */
[----:B------:R-:W-:Y:S01]  /*6690*/  R2UR UR14, R2 ;  /* 0x00000000020e72ca */ /* 0x000fe200000e0000 */
[----:B------:R-:W-:Y:S01]  /*66a0*/  UMOV UR23, 0x14f00000 ;  /* 0x14f0000000177882 */ /* 0x000fe20000000000 */
[----:B------:R-:W-:Y:S01]  /*66b0*/  R2UR UR15, R3 ;  /* 0x00000000030f72ca */ /* 0x000fe200000e0000 */
[----:B------:R-:W-:Y:S01]  /*66c0*/  UMOV UR18, URZ ;  /* 0x0000003f00127c82 */ /* 0x000fe20008000000 */
[----:B------:R-:W-:Y:S01]  /*66d0*/  ISETP.NE.AND P1, PT, R22, RZ, PT ;  /* 0x000000ff1600720c */ /* 0x000fe20003f25270 */
[----:B------:R-:W-:Y:S01]  /*66e0*/  UMOV UR20, UR28 ;  /* 0x0000001c00147c82 */ /* 0x000fe20008000000 */
[----:B------:R-:W-:Y:S01]  /*66f0*/  UMOV UR21, UR29 ;  /* 0x0000001d00157c82 */ /* 0x000fe20008000000 */
[----:B------:R-:W-:Y:S01]  /*6700*/  UMOV UR10, 0x40 ;  /* 0x00000040000a7882 */ /* 0x000fe20000000000 */
[----:B------:R-:W-:Y:S01]  /*6710*/  UMOV UR12, UR28 ;  /* 0x0000001c000c7c82 */ /* 0x000fe20008000000 */
[----:B------:R-:W-:-:S02]  /*6720*/  UIADD3 UR30, UR30, 0x2, URZ ;  /* 0x000000021e1e7890 */ /* 0x000fc4000fffe03f */
[----:B------:R-:W-:Y:S02]  /*6730*/  UIADD3 UR16, UR24, 0x1e000, URZ ;  /* 0x0001e00018107890 */ /* 0x000fe4000fffe03f */
[----:B------:R-:W-:Y:S02]  /*6740*/  USHF.L.U32 UR19, UR30, 0x6, URZ ;  /* 0x000000061e137899 */ /* 0x000fe4000800063f */
[----:B------:R-:W-:Y:S01]  /*6750*/  UIADD3 UR17, UR24, 0x36410, URZ ;  /* 0x0003641018117890 */ /* 0x000fe2000fffe03f */
[----:B------:R-:W-:Y:S01]  /*6760*/  IMAD.U32 R20, RZ, RZ, UR30 ;  /* 0x0000001eff147e24 */ /* 0x000fe2000f8e00ff */
[----:B------:R-:W-:Y:S02]  /*6770*/  UIADD3 UR8, UR24, 0x20000, URZ ;  /* 0x0002000018087890 */ /* 0x000fe4000fffe03f */
[----:B------:R-:W-:Y:S02]  /*6780*/  UIADD3 UR32, UR24, 0x30000, URZ ;  /* 0x0003000018207890 */ /* 0x000fe4000fffe03f */
[----:B------:R-:W-:-:S02]  /*6790*/  UIADD3 UR24, UR24, 0x22000, URZ ;  /* 0x0002200018187890 */ /* 0x000fc4000fffe03f */
[----:B------:R-:W-:Y:S02]  /*67a0*/  UIMAD.WIDE UR6, UR19, 0x4, UR4 ;  /* 0x00000004130678a5 */ /* 0x000fe4000f8e0204 */
[----:B------:R4:W-:Y:S01]  /*67b0*/  UTMALDG.4D [UR16], [UR14], desc[UR22] ;  /* 0x000016100e0075b4 */ /* 0x0009e20008019000 */
[----:B------:R-:W-:Y:S01]  /*67c0*/  UMOV UR13, UR29 ;  /* 0x0000001d000d7c82 */ /* 0x000fe20008000000 */
[----:B------:R-:W-:Y:S01]  /*67d0*/  UMOV UR9, UR17 ;  /* 0x0000001100097c82 */ /* 0x000fe20008000000 */
[----:B------:R-:W-:Y:S01]  /*67e0*/  UMOV UR11, UR19 ;  /* 0x00000013000b7c82 */ /* 0x000fe20008000000 */
[----:B------:R-:W-:Y:S01]  /*67f0*/  UMOV UR26, 0x80 ;  /* 0x00000080001a7882 */ /* 0x000fe20000000000 */
[----:B------:R-:W-:Y:S01]  /*6800*/  UMOV UR25, UR17 ;  /* 0x0000001100197c82 */ /* 0x000fe20008000000 */
[----:B------:R-:W-:Y:S01]  /*6810*/  UMOV UR27, UR19 ;  /* 0x00000013001b7c82 */ /* 0x000fe20008000000 */
[----:B------:R-:W-:Y:S01]  /*6820*/  UMOV UR31, 0x10 ;  /* 0x00000010001f7882 */ /* 0x000fe20000000000 */
[----:B------:R4:W-:Y:S01]  /*6830*/  UTMALDG.4D [UR8], [UR14], desc[UR22] ;  /* 0x000016080e0075b4 */ /* 0x0009e20008019000 */
[----:B------:R-:W-:Y:S01]  /*6840*/  UMOV UR33, UR17 ;  /* 0x0000001100217c82 */ /* 0x000fe20008000000 */
[----:B------:R4:W-:Y:S01]  /*6850*/  UTMALDG.4D [UR24], [UR14], desc[UR22] ;  /* 0x000016180e0075b4 */ /* 0x0009e20008019000 */
[----:B------:R4:W-:Y:S02]  /*6860*/  UBLKCP.S.G [UR32], [UR6], UR31 ;  /* 0x00000020060073ba */ /* 0x0009e4000800021f */
[----:B----4-:R-:W-:Y:S05]  /*6870*/  @P1 BRA `(.L_x_78) ;  /* 0xfffffff4001c1947 */ /* 0x010fea000383ffff */
[----:B--23--:R-:W-:-:S07]  /*6880*/  IMAD.U32 R5, RZ, RZ, UR19 ;  /* 0x00000013ff057e24 */ /* 0x00cfce000f8e00ff */
.L_x_69:
[----:B------:R-:W-:Y:S01]  /*6890*/  ISETP.NE.AND P1, PT, R21, RZ, PT ;  /* 0x000000ff1500720c */ /* 0x000fe20003f25270 */
[----:B------:R-:W-:-:S12]  /*68a0*/  IMAD.MOV.U32 R4, RZ, RZ, 0x1 ;  /* 0x00000001ff047424 */ /* 0x000fd800078e00ff */
[----:B------:R-:W-:Y:S05]  /*68b0*/  @!P1 BRA `(.L_x_68) ;  /* 0x0000000400649947 */ /* 0x000fea0003800000 */
[----:B------:R-:W2:Y:S02]  /*68c0*/  SYNCS.PHASECHK.TRANS64.TRYWAIT P1, [R0+URZ+0x36438], R10 ;  /* 0x0364380a000075a7 */ /* 0x000ea4000802017f */
[----:B--2---:R-:W-:Y:S05]  /*68d0*/  @!P1 BRA `(.L_x_79) ;  /* 0x0000000c00809947 */ /* 0x004fea0003800000 */
.L_x_101:
[----:B------:R-:W-:Y:S05]  /*68e0*/  @P0 BRA `(.L_x_80) ;  /* 0x0000000000140947 */ /* 0x000fea0003800000 */
[----:B------:R-:W-:Y:S01]  /*68f0*/  ISETP.NE.AND P1, PT, R16, RZ, PT ;  /* 0x000000ff1000720c */ /* 0x000fe20003f25270 */
[----:B------:R-:W-:-:S04]  /*6900*/  IMAD.MOV.U32 R5, RZ, RZ, 0x6100 ;  /* 0x00006100ff057424 */ /* 0x000fc800078e00ff */
[----:B------:R3:W-:Y:S08]  /*6910*/  SYNCS.ARRIVE.TRANS64 RZ, [R0+URZ+0x36430], R5 ;  /* 0x0364300500ff79a7 */ /* 0x0007f0000800003f */
[----:B------:R-:W-:Y:S05]  /*6920*/  @!P1 BRA `(.L_x_80) ;  /* 0x0000000000049947 */ /* 0x000fea0003800000 */
[----:B------:R-:W-:Y:S01]  /*6930*/  BPT.TRAP 0x1 ;  /* 0x000000040000795c */ /* 0x000fe20000300000 */
.L_x_80:
[----:B---3--:R-:W3:Y:S01]  /*6940*/  LDC.64 R4, c[0x0][0x728] ;  /* 0x0001ca00ff047b82 */ /* 0x008ee20000000a00 */
[----:B------:R-:W-:Y:S01]  /*6950*/  IMAD.SHL.U32 R20, R20, 0x40, RZ ;  /* 0x0000004014147824 */ /* 0x000fe200078e00ff */
[----:B------:R-:W-:Y:S01]  /*6960*/  R2UR UR24, R0 ;  /* 0x00000000001872ca */ /* 0x000fe200000e0000 */
[----:B------:R-:W-:Y:S01]  /*6970*/  UMOV UR14, 0x0 ;  /* 0x00000000000e7882 */ /* 0x000fe20000000000 */
[----:B------:R-:W-:Y:S01]  /*6980*/  UMOV UR15, 0x14f00000 ;  /* 0x14f00000000f7882 */ /* 0x000fe20000000000 */
[----:B------:R-:W-:Y:S01]  /*6990*/  UMOV UR18, URZ ;  /* 0x0000003f00127c82 */ /* 0x000fe20008000000 */
[C---:B------:R-:W-:Y:S01]  /*69a0*/  IADD3 R8, P1, R20.reuse, R6, RZ ;  /* 0x0000000614087210 */ /* 0x040fe20007f3e0ff */
[----:B------:R-:W-:Y:S01]  /*69b0*/  UMOV UR20, UR28 ;  /* 0x0000001c00147c82 */ /* 0x000fe20008000000 */
[C---:B------:R-:W-:Y:S01]  /*69c0*/  R2UR UR19, R20.reuse ;  /* 0x00000000141372ca */ /* 0x040fe200000e0000 */
[----:B------:R-:W-:Y:S01]  /*69d0*/  UMOV UR21, UR29 ;  /* 0x0000001d00157c82 */ /* 0x000fe20008000000 */
[----:B------:R-:W-:Y:S01]  /*69e0*/  LEA.HI.X.SX32 R9, R20, R11, 0x1, P1 ;  /* 0x0000000b14097211 */ /* 0x000fe200008f0eff */
[----:B------:R-:W-:Y:S01]  /*69f0*/  UMOV UR10, 0x40 ;  /* 0x00000040000a7882 */ /* 0x000fe20000000000 */
[----:B------:R-:W-:Y:S01]  /*6a00*/  UMOV UR12, UR28 ;  /* 0x0000001c000c7c82 */ /* 0x000fe20008000000 */
[----:B------:R-:W-:Y:S01]  /*6a10*/  UMOV UR13, UR29 ;  /* 0x0000001d000d7c82 */ /* 0x000fe20008000000 */
[----:B------:R-:W-:Y:S01]  /*6a20*/  UMOV UR26, 0x80 ;  /* 0x00000080001a7882 */ /* 0x000fe20000000000 */
[----:B------:R-:W-:-:S02]  /*6a30*/  UIADD3 UR17, UR24, 0x36430, URZ ;  /* 0x0003643018117890 */ /* 0x000fc4000fffe03f */
[----:B------:R-:W-:Y:S02]  /*6a40*/  UIADD3 UR16, UR24, 0x2a000, URZ ;  /* 0x0002a00018107890 */ /* 0x000fe4000fffe03f */
[----:B------:R-:W-:Y:S02]  /*6a50*/  UIADD3 UR32, UR24, 0x30200, URZ ;  /* 0x0003020018207890 */ /* 0x000fe4000fffe03f */
[----:B------:R-:W-:Y:S02]  /*6a60*/  UIADD3 UR8, UR24, 0x2c000, URZ ;  /* 0x0002c00018087890 */ /* 0x000fe4000fffe03f */
[----:B------:R-:W-:Y:S01]  /*6a70*/  UIADD3 UR24, UR24, 0x2e000, URZ ;  /* 0x0002e00018187890 */ /* 0x000fe2000fffe03f */
[C---:B---3--:R-:W-:Y:S01]  /*6a80*/  LEA R4, P2, R8.reuse, R4, 0x2 ;  /* 0x0000000408047211 */ /* 0x048fe200078410ff */
[----:B------:R-:W-:Y:S01]  /*6a90*/  UMOV UR9, UR17 ;  /* 0x0000001100097c82 */ /* 0x000fe20008000000 */
[----:B------:R-:W-:Y:S01]  /*6aa0*/  UMOV UR11, UR19 ;  /* 0x00000013000b7c82 */ /* 0x000fe20008000000 */
[----:B------:R-:W-:Y:S01]  /*6ab0*/  UMOV UR25, UR17 ;  /* 0x0000001100197c82 */ /* 0x000fe20008000000 */
[----:B------:R-:W-:Y:S01]  /*6ac0*/  LEA.HI.X R5, R8, R5, R9, 0x2, P2 ;  /* 0x0000000508057211 */ /* 0x000fe200010f1409 */
[----:B------:R-:W-:Y:S01]  /*6ad0*/  UMOV UR27, UR19 ;  /* 0x00000013001b7c82 */ /* 0x000fe20008000000 */
[----:B------:R-:W-:Y:S01]  /*6ae0*/  IADD3 R8, P1, R13, 0x1f0, RZ ;  /* 0x000001f00d087810 */ /* 0x000fe20007f3e0ff */
[----:B------:R-:W-:Y:S01]  /*6af0*/  UMOV UR33, UR17 ;  /* 0x0000001100217c82 */ /* 0x000fe20008000000 */
[----:B------:R-:W-:Y:S01]  /*6b00*/  R2UR UR30, R4 ;  /* 0x00000000041e72ca */ /* 0x000fe200000e0000 */
[----:B------:R-:W-:Y:S01]  /*6b10*/  UMOV UR22, 0x10 ;  /* 0x0000001000167882 */ /* 0x000fe20000000000 */
[----:B------:R-:W-:Y:S01]  /*6b20*/  R2UR UR6, R8 ;  /* 0x00000000080672ca */ /* 0x000fe200000e0000 */
[----:B------:R-:W-:Y:S01]  /*6b30*/  IMAD.X R8, RZ, RZ, R14, P1 ;  /* 0x000000ffff087224 */ /* 0x000fe200008e060e */
[----:B------:R-:W-:-:S02]  /*6b40*/  R2UR UR31, R5 ;  /* 0x00000000051f72ca */ /* 0x000fc400000e0000 */
[----:B------:R-:W-:Y:S02]  /*6b50*/  SHF.L.U32 R5, R12, 0x1f, RZ ;  /* 0x0000001f0c057819 */ /* 0x000fe400000006ff */
[----:B------:R-:W-:-:S13]  /*6b60*/  R2UR UR7, R8 ;  /* 0x00000000080772ca */ /* 0x000fda00000e0000 */
[----:B------:R3:W-:Y:S01]  /*6b70*/  UTMALDG.4D [UR16], [UR6], desc[UR14] ;  /* 0x00000e10060075b4 */ /* 0x0007e20008019000 */
[----:B------:R3:W-:Y:S01]  /*6b80*/  UTMALDG.4D [UR8], [UR6], desc[UR14] ;  /* 0x00000e08060075b4 */ /* 0x0007e20008019000 */
[----:B------:R3:W-:Y:S01]  /*6b90*/  UTMALDG.4D [UR24], [UR6], desc[UR14] ;  /* 0x00000e18060075b4 */ /* 0x0007e20008019000 */
[----:B------:R3:W-:Y:S01]  /*6ba0*/  UBLKCP.S.G [UR32], [UR30], UR22 ;  /* 0x000000201e0073ba */ /* 0x0007e20008000216 */
[----:B------:R-:W4:Y:S02]  /*6bb0*/  SYNCS.PHASECHK.TRANS64.TRYWAIT P1, [R0+URZ+0x36428], R5 ;  /* 0x03642805000075a7 */ /* 0x000f24000802017f */
[----:B---34-:R-:W-:Y:S05]  /*6bc0*/  @!P1 BRA `(.L_x_81) ;  /* 0x0000000800d89947 */ /* 0x018fea0003800000 */
.L_x_102:
[----:B------:R-:W-:Y:S01]  /*6bd0*/  IMAD.MOV.U32 R4, RZ, RZ, RZ ;  /* 0x000000ffff047224 */ /* 0x000fe200078e00ff */
[----:B------:R-:W-:Y:S06]  /*6be0*/  @P0 BRA `(.L_x_82) ;  /* 0x0000000000140947 */ /* 0x000fec0003800000 */
[----:B------:R-:W-:Y:S01]  /*6bf0*/  ISETP.NE.AND P1, PT, R16, RZ, PT ;  /* 0x000000ff1000720c */ /* 0x000fe20003f25270 */
[----:B---3--:R-:W-:-:S04]  /*6c00*/  IMAD.MOV.U32 R5, RZ, RZ, 0x6100 ;  /* 0x00006100ff057424 */ /* 0x008fc800078e00ff */
[----:B------:R4:W-:Y:S08]  /*6c10*/  SYNCS.ARRIVE.TRANS64 RZ, [R0+URZ+0x36418], R5 ;  /* 0x0364180500ff79a7 */ /* 0x0009f0000800003f */
[----:B------:R-:W-:Y:S05]  /*6c20*/  @!P1 BRA `(.L_x_82) ;  /* 0x0000000000049947 */ /* 0x000fea0003800000 */
[----:B------:R-:W-:Y:S01]  /*6c30*/  BPT.TRAP 0x1 ;  /* 0x000000040000795c */ /* 0x000fe20000300000 */
.L_x_82:
[----:B------:R-:W-:Y:S01]  /*6c40*/  R2UR UR19, R20 ;  /* 0x00000000141372ca */ /* 0x000fe200000e0000 */
[----:B------:R-:W-:Y:S01]  /*6c50*/  UMOV UR22, 0x0 ;  /* 0x0000000000167882 */ /* 0x000fe20000000000 */
[----:B------:R-:W-:Y:S01]  /*6c60*/  R2UR UR24, R0 ;  /* 0x00000000001872ca */ /* 0x000fe200000e0000 */
[----:B------:R-:W-:Y:S01]  /*6c70*/  UMOV UR23, 0x14f00000 ;  /* 0x14f0000000177882 */ /* 0x000fe20000000000 */
[----:B------:R-:W-:Y:S01]  /*6c80*/  R2UR UR14, R2 ;  /* 0x00000000020e72ca */ /* 0x000fe200000e0000 */
[----:B------:R-:W-:Y:S01]  /*6c90*/  UMOV UR18, URZ ;  /* 0x0000003f00127c82 */ /* 0x000fe20008000000 */
[----:B------:R-:W-:Y:S01]  /*6ca0*/  R2UR UR15, R3 ;  /* 0x00000000030f72ca */ /* 0x000fe200000e0000 */
[----:B------:R-:W-:Y:S01]  /*6cb0*/  UMOV UR20, UR28 ;  /* 0x0000001c00147c82 */ /* 0x000fe20008000000 */
[----:B------:R-:W-:Y:S01]  /*6cc0*/  UMOV UR21, UR29 ;  /* 0x0000001d00157c82 */ /* 0x000fe20008000000 */
[----:B------:R-:W-:Y:S01]  /*6cd0*/  UMOV UR10, 0x40 ;  /* 0x00000040000a7882 */ /* 0x000fe20000000000 */
[----:B------:R-:W-:Y:S01]  /*6ce0*/  UMOV UR12, UR28 ;  /* 0x0000001c000c7c82 */ /* 0x000fe20008000000 */
[----:B------:R-:W-:Y:S01]  /*6cf0*/  UMOV UR13, UR29 ;  /* 0x0000001d000d7c82 */ /* 0x000fe20008000000 */
[----:B------:R-:W-:Y:S01]  /*6d00*/  UMOV UR26, 0x80 ;  /* 0x00000080001a7882 */ /* 0x000fe20000000000 */
[----:B------:R-:W-:Y:S01]  /*6d10*/  UIADD3 UR19, UR19, 0x40, URZ ;  /* 0x0000004013137890 */ /* 0x000fe2000fffe03f */
[----:B------:R-:W-:Y:S01]  /*6d20*/  IMAD.MOV.U32 R15, RZ, RZ, 0x2 ;  /* 0x00000002ff0f7424 */ /* 0x000fe200078e00ff */
[----:B------:R-:W-:-:S02]  /*6d30*/  UIADD3 UR16, UR24, 0x24000, URZ ;  /* 0x0002400018107890 */ /* 0x000fc4000fffe03f */
[----:B------:R-:W-:Y:S02]  /*6d40*/  UIADD3 UR17, UR24, 0x36418, URZ ;  /* 0x0003641818117890 */ /* 0x000fe4000fffe03f */
[----:B------:R-:W-:Y:S01]  /*6d50*/  UIADD3 UR8, UR24, 0x26000, URZ ;  /* 0x0002600018087890 */ /* 0x000fe2000fffe03f */
[----:B---34-:R-:W-:Y:S01]  /*6d60*/  IMAD.U32 R5, RZ, RZ, UR19 ;  /* 0x00000013ff057e24 */ /* 0x018fe2000f8e00ff */
        /* <DEDUP_REMOVED lines=12> */
[----:B------:R3:W-:Y:S02]  /*6e30*/  UBLKCP.S.G [UR32], [UR6], UR30 ;  /* 0x00000020060073ba */ /* 0x0007e4000800021e */
[----:B---3--:R-:W-:Y:S01]  /*6e40*/  NOP ;  /* 0x0000000000007918 */ /* 0x008fe20000000000 */
.L_x_68:
[----:B------:R-:W-:-:S04]  /*6e50*/  SHF.L.U32 R3, R4, 0x1f, RZ ;  /* 0x0000001f04037819 */ /* 0x000fc800000006ff */
[----:B------:R-:W3:Y:S02]  /*6e60*/  SYNCS.PHASECHK.TRANS64.TRYWAIT P1, [R0+URZ+0x36438], R3 ;  /* 0x03643803000075a7 */ /* 0x000ee4000802017f */
[----:B---3--:R-:W-:Y:S05]  /*6e70*/  @!P1 BRA `(.L_x_83) ;  /* 0x0000000800409947 */ /* 0x008fea0003800000 */
.L_x_103:
[----:B------:R-:W-:Y:S05]  /*6e80*/  @P0 BRA `(.L_x_84) ;  /* 0x0000000000180947 */ /* 0x000fea0003800000 */
[----:B------:R-:W4:Y:S01]  /*6e90*/  S2R R2, SR_TID.X ;  /* 0x0000000000027919 */ /* 0x000f220000002100 */
[----:B---3--:R-:W-:-:S04]  /*6ea0*/  IMAD.MOV.U32 R3, RZ, RZ, 0x6100 ;  /* 0x00006100ff037424 */ /* 0x008fc800078e00ff */
[----:B------:R5:W-:Y:S01]  /*6eb0*/  SYNCS.ARRIVE.TRANS64 RZ, [R0+URZ+0x36430], R3 ;  /* 0x0364300300ff79a7 */ /* 0x000be2000800003f */
[----:B----4-:R-:W-:-:S13]  /*6ec0*/  LOP3.LUT P0, RZ, R2, 0x1f, RZ, 0xc0, !PT ;  /* 0x0000001f02ff7812 */ /* 0x010fda000780c0ff */
[----:B-----5:R-:W-:Y:S05]  /*6ed0*/  @!P0 BRA `(.L_x_84) ;  /* 0x0000000000048947 */ /* 0x020fea0003800000 */
[----:B------:R-:W-:Y:S01]  /*6ee0*/  BPT.TRAP 0x1 ;  /* 0x000000040000795c */ /* 0x000fe20000300000 */
.L_x_84:
[----:B---3--:R-:W3:Y:S01]  /*6ef0*/  LDC.64 R2, c[0x0][0x728] ;  /* 0x0001ca00ff027b82 */ /* 0x008ee20000000a00 */
[----:B------:R-:W-:Y:S01]  /*6f00*/  IADD3 R13, P1, R13, 0x1f0, RZ ;  /* 0x000001f00d0d7810 */ /* 0x000fe20007f3e0ff */
[----:B------:R-:W-:Y:S01]  /*6f10*/  UMOV UR14, 0x0 ;  /* 0x00000000000e7882 */ /* 0x000fe20000000000 */
[C---:B------:R-:W-:Y:S01]  /*6f20*/  IADD3 R6, P0, R5.reuse, R6, RZ ;  /* 0x0000000605067210 */ /* 0x040fe20007f1e0ff */
[----:B------:R-:W-:Y:S01]  /*6f30*/  UMOV UR15, 0x14f00000 ;  /* 0x14f00000000f7882 */ /* 0x000fe20000000000 */
[----:B------:R-:W-:Y:S01]  /*6f40*/  R2UR UR24, R0 ;  /* 0x00000000001872ca */ /* 0x000fe200000e0000 */
[----:B------:R-:W-:Y:S01]  /*6f50*/  IMAD.X R14, RZ, RZ, R14, P1 ;  /* 0x000000ffff0e7224 */ /* 0x000fe200008e060e */
[C---:B------:R-:W-:Y:S01]  /*6f60*/  LEA.HI.X.SX32 R11, R5.reuse, R11, 0x1, P0 ;  /* 0x0000000b050b7211 */ /* 0x040fe200000f0eff */
[----:B------:R-:W-:Y:S01]  /*6f70*/  UMOV UR18, URZ ;  /* 0x0000003f00127c82 */ /* 0x000fe20008000000 */
[----:B------:R-:W-:Y:S01]  /*6f80*/  R2UR UR19, R5 ;  /* 0x00000000051372ca */ /* 0x000fe200000e0000 */
[----:B------:R-:W-:Y:S01]  /*6f90*/  UMOV UR20, UR28 ;  /* 0x0000001c00147c82 */ /* 0x000fe20008000000 */
[----:B------:R-:W-:Y:S01]  /*6fa0*/  R2UR UR6, R13 ;  /* 0x000000000d0672ca */ /* 0x000fe200000e0000 */
[----:B------:R-:W-:Y:S01]  /*6fb0*/  UMOV UR21, UR29 ;  /* 0x0000001d00157c82 */ /* 0x000fe20008000000 */
[----:B------:R-:W-:Y:S01]  /*6fc0*/  R2UR UR7, R14 ;  /* 0x000000000e0772ca */ /* 0x000fe200000e0000 */
[----:B------:R-:W-:Y:S01]  /*6fd0*/  UMOV UR10, 0x40 ;  /* 0x00000040000a7882 */ /* 0x000fe20000000000 */
[----:B------:R-:W-:Y:S01]  /*6fe0*/  UMOV UR12, UR28 ;  /* 0x0000001c000c7c82 */ /* 0x000fe20008000000 */
[----:B------:R-:W-:Y:S01]  /*6ff0*/  UMOV UR13, UR29 ;  /* 0x0000001d000d7c82 */ /* 0x000fe20008000000 */
[----:B------:R-:W-:Y:S01]  /*7000*/  UMOV UR26, 0x80 ;  /* 0x00000080001a7882 */ /* 0x000fe20000000000 */
[----:B------:R-:W-:Y:S01]  /*7010*/  UIADD3 UR17, UR24, 0x36430, URZ ;  /* 0x0003643018117890 */ /* 0x000fe2000fffe03f */
[----:B------:R-:W-:Y:S01]  /*7020*/  LOP3.LUT R4, R4, 0x1, RZ, 0x3c, !PT ;  /* 0x0000000104047812 */ /* 0x000fe200078e3cff */
[----:B------:R-:W-:-:S02]  /*7030*/  UIADD3 UR16, UR24, 0x2a000, URZ ;  /* 0x0002a00018107890 */ /* 0x000fc4000fffe03f */
[----:B------:R-:W-:Y:S01]  /*7040*/  UIADD3 UR32, UR24, 0x30200, URZ ;  /* 0x0003020018207890 */ /* 0x000fe2000fffe03f */
[C---:B---3--:R-:W-:Y:S01]  /*7050*/  LEA R2, P0, R6.reuse, R2, 0x2 ;  /* 0x0000000206027211 */ /* 0x048fe200078010ff */
[----:B------:R-:W-:Y:S02]  /*7060*/  UIADD3 UR8, UR24, 0x2c000, URZ ;  /* 0x0002c00018087890 */ /* 0x000fe4000fffe03f */
[----:B------:R-:W-:Y:S01]  /*7070*/  UIADD3 UR24, UR24, 0x2e000, URZ ;  /* 0x0002e00018187890 */ /* 0x000fe2000fffe03f */
[----:B------:R-:W-:Y:S01]  /*7080*/  LEA.HI.X R3, R6, R3, R11, 0x2, P0 ;  /* 0x0000000306037211 */ /* 0x000fe200000f140b */
[----:B------:R-:W-:Y:S01]  /*7090*/  UMOV UR11, UR19 ;  /* 0x00000013000b7c82 */ /* 0x000fe20008000000 */
[----:B------:R-:W-:Y:S01]  /*70a0*/  R2UR UR30, R2 ;  /* 0x00000000021e72ca */ /* 0x000fe200000e0000 */
[----:B------:R-:W-:Y:S01]  /*70b0*/  UMOV UR9, UR17 ;  /* 0x0000001100097c82 */ /* 0x000fe20008000000 */
[----:B------:R-:W-:Y:S01]  /*70c0*/  R2UR UR31, R3 ;  /* 0x00000000031f72ca */ /* 0x000fe200000e0000 */
[----:B------:R-:W-:Y:S01]  /*70d0*/  UMOV UR27, UR19 ;  /* 0x00000013001b7c82 */ /* 0x000fe20008000000 */
[----:B------:R3:W-:Y:S01]  /*70e0*/  UTMALDG.4D [UR16], [UR6], desc[UR14] ;  /* 0x00000e10060075b4 */ /* 0x0007e20008019000 */
[----:B------:R-:W-:Y:S01]  /*70f0*/  UMOV UR25, UR17 ;  /* 0x0000001100197c82 */ /* 0x000fe20008000000 */
[----:B------:R-:W-:Y:S01]  /*7100*/  UMOV UR33, UR17 ;  /* 0x0000001100217c82 */ /* 0x000fe20008000000 */
[----:B------:R-:W-:Y:S01]  /*7110*/  UMOV UR22, 0x10 ;  /* 0x0000001000167882 */ /* 0x000fe20000000000 */
[----:B------:R-:W-:Y:S01]  /*7120*/  ISETP.NE.AND P0, PT, R15, 0x2, PT ;  /* 0x000000020f00780c */ /* 0x000fe20003f05270 */
[----:B------:R3:W-:Y:S03]  /*7130*/  UTMALDG.4D [UR8], [UR6], desc[UR14] ;  /* 0x00000e08060075b4 */ /* 0x0007e60008019000 */
[----:B------:R-:W-:-:S02]  /*7140*/  SEL R3, RZ, 0x1, P0 ;  /* 0x00000001ff037807 */ /* 0x000fc40000000000 */
[----:B------:R-:W-:Y:S02]  /*7150*/  SEL R2, R15, RZ, P0 ;  /* 0x000000ff0f027207 */ /* 0x000fe40000000000 */
[----:B------:R-:W-:Y:S01]  /*7160*/  LOP3.LUT R12, R12, R3, RZ, 0x3c, !PT ;  /* 0x000000030c0c7212 */ /* 0x000fe200078e3cff */
[----:B------:R3:W-:Y:S01]  /*7170*/  UTMALDG.4D [UR24], [UR6], desc[UR14] ;  /* 0x00000e18060075b4 */ /* 0x0007e20008019000 */
[----:B------:R3:W-:Y:S02]  /*7180*/  UBLKCP.S.G [UR32], [UR30], UR22 ;  /* 0x000000201e0073ba */ /* 0x0007e40008000216 */
[----:B---3--:R-:W-:-:S03]  /*7190*/  NOP ;  /* 0x0000000000007918 */ /* 0x008fc60000000000 */
.L_x_65:
[----:B------:R-:W-:Y:S05]  /*71a0*/  BSYNC B0 ;  /* 0x0000000000007941 */ /* 0x000fea0003800000 */
.L_x_64:
[----:B------:R-:W-:-:S03]  /*71b0*/  UMOV UR6, 0xffffffff ;  /* 0xffffffff00067882 */ /* 0x000fc60000000000 */
[----:B------:R-:W-:Y:S05]  /*71c0*/  BRA.DIV UR6, `(.L_x_85) ;  /* 0x0000000606807947 */ /* 0x000fea000b800000 */
[----:B------:R-:W-:-:S13]  /*71d0*/  ELECT P0, URZ, PT ;  /* 0x00000000003f782f */ /* 0x000fda0003800000 */
.L_x_106:
[----:B------:R-:W-:Y:S04]  /*71e0*/  BSSY B0, `(.L_x_86) ;  /* 0x000001e000007945 */ /* 0x000fe80003800000 */
[----:B------:R-:W-:Y:S05]  /*71f0*/  @!P0 BRA `(.L_x_87) ;  /* 0x0000000000708947 */ /* 0x000fea0003800000 */
[----:B------:R-:W-:-:S04]  /*7200*/  LOP3.LUT R17, R17, 0x2, RZ, 0xfc, !PT ;  /* 0x0000000211117812 */ /* 0x000fc800078efcff */
[----:B------:R-:W-:-:S13]  /*7210*/  ISETP.NE.AND P0, PT, R17, 0x3, PT ;  /* 0x000000031100780c */ /* 0x000fda0003f05270 */
[----:B------:R-:W-:Y:S05]  /*7220*/  @!P0 BRA `(.L_x_88) ;  /* 0x0000000000048947 */ /* 0x000fea0003800000 */
[----:B------:R-:W-:Y:S01]  /*7230*/  BPT.TRAP 0x1 ;  /* 0x000000040000795c */ /* 0x000fe20000300000 */
.L_x_88:
[----:B------:R-:W3:Y:S01]  /*7240*/  S2R R3, SR_CgaCtaId ;  /* 0x0000000000037919 */ /* 0x000ee20000008800 */
[----:B-12---:R-:W-:-:S04]  /*7250*/  MOV R0, 0x400 ;  /* 0x0000040000007802 */ /* 0x006fc80000000f00 */
[----:B---3--:R-:W-:Y:S02]  /*7260*/  LEA R9, R3, R0, 0x18 ;  /* 0x0000000003097211 */ /* 0x008fe400078ec0ff */
[----:B------:R-:W-:-:S03]  /*7270*/  SHF.L.U32 R0, R12, 0x1f, RZ ;  /* 0x0000001f0c007819 */ /* 0x000fc600000006ff */
[----:B------:R-:W-:-:S04]  /*7280*/  VIADD R3, R9, 0x36420 ;  /* 0x0003642009037836 */ /* 0x000fc80000000000 */
[C---:B------:R-:W-:Y:S02]  /*7290*/  IMAD R7, R2.reuse, 0x8, R3 ;  /* 0x0000000802077824 */ /* 0x040fe400078e0203 */
[----:B------:R-:W-:Y:S02]  /*72a0*/  VIADD R2, R2, 0x1 ;  /* 0x0000000102027836 */ /* 0x000fe40000000000 */
[----:B------:R-:W1:Y:S03]  /*72b0*/  SYNCS.PHASECHK.TRANS64.TRYWAIT P1, [R7+URZ], R0 ;  /* 0x00000000070075a7 */ /* 0x000e66000802017f */
[----:B------:R-:W-:-:S04]  /*72c0*/  ISETP.NE.AND P2, PT, R2, 0x2, PT ;  /* 0x000000020200780c */ /* 0x000fc80003f45270 */
[----:B------:R-:W-:Y:S02]  /*72d0*/  SEL R5, RZ, 0x1, P2 ;  /* 0x00000001ff057807 */ /* 0x000fe40001000000 */
[----:B------:R-:W-:Y:S02]  /*72e0*/  SEL R2, R2, RZ, P2 ;  /* 0x000000ff02027207 */ /* 0x000fe40001000000 */
[----:B------:R-:W-:-:S03]  /*72f0*/  LOP3.LUT R5, R12, R5, RZ, 0x3c, !PT ;  /* 0x000000050c057212 */ /* 0x000fc600078e3cff */
[----:B------:R-:W-:Y:S01]  /*7300*/  IMAD R3, R2, 0x8, R3 ;  /* 0x0000000802037824 */ /* 0x000fe200078e0203 */
[----:B------:R-:W-:Y:S01]  /*7310*/  SHF.L.U32 R2, R5, 0x1f, RZ ;  /* 0x0000001f05027819 */ /* 0x000fe200000006ff */
[----:B-1----:R-:W-:Y:S06]  /*7320*/  @!P1 BRA `(.L_x_89) ;  /* 0x00000004004c9947 */ /* 0x002fec0003800000 */
.L_x_107:
[----:B------:R-:W2:Y:S02]  /*7330*/  SYNCS.PHASECHK.TRANS64.TRYWAIT P1, [R3+URZ], R2 ;  /* 0x00000002030075a7 */ /* 0x000ea4000802017f */
[----:B--2---:R-:W-:Y:S05]  /*7340*/  @!P1 BRA `(.L_x_90) ;  /* 0x0000000400589947 */ /* 0x004fea0003800000 */
.L_x_108:
[----:B------:R-:W-:Y:S05]  /*7350*/  @!P0 BRA `(.L_x_91) ;  /* 0x0000000000048947 */ /* 0x000fea0003800000 */
[----:B------:R-:W-:Y:S01]  /*7360*/  BPT.TRAP 0x1 ;  /* 0x000000040000795c */ /* 0x000fe20000300000 */
.L_x_91:
[----:B------:R-:W-:-:S07]  /*7370*/  SHF.L.U32 R4, R4, 0x1f, RZ ;  /* 0x0000001f04047819 */ /* 0x000fce00000006ff */
.L_x_92:
[----:B---3--:R3:W4:Y:S02]  /*7380*/  SYNCS.PHASECHK.TRANS64.TRYWAIT P0, [R9+URZ+0x36438], R4 ;  /* 0x03643804090075a7 */ /* 0x008724000800017f */
[----:B----4-:R-:W-:Y:S05]  /*7390*/  @!P0 NANOSLEEP.SYNCS 0x989680 ;  /* 0x009896800000895d */ /* 0x010fea0003900000 */
[----:B------:R-:W4:Y:S02]  /*73a0*/  @!P0 SYNCS.PHASECHK.TRANS64 P0, [R9+URZ+0x36438], R4 ;  /* 0x03643804090085a7 */ /* 0x000f24000800007f */
[----:B----4-:R-:W-:Y:S05]  /*73b0*/  @!P0 BRA `(.L_x_92) ;  /* 0xfffffffc00f08947 */ /* 0x010fea000383ffff */
.L_x_87:
[----:B------:R-:W-:Y:S05]  /*73c0*/  BSYNC B0 ;  /* 0x0000000000007941 */ /* 0x000fea0003800000 */
.L_x_86:
[----:B------:R-:W-:Y:S05]  /*73d0*/  EXIT ;  /* 0x000000000000794d */ /* 0x000fea0003800000 */
.L_x_10:
[----:B------:R-:W-:Y:S02]  /*73e0*/  IMAD.MOV.U32 R12, RZ, RZ, RZ ;  /* 0x000000ffff0c7224 */ /* 0x000fe400078e00ff */
[----:B------:R-:W-:Y:S02]  /*73f0*/  IMAD.MOV.U32 R11, RZ, RZ, 0x1f ;  /* 0x0000001fff0b7424 */ /* 0x000fe400078e00ff */
[----:B------:R-:W-:-:S07]  /*7400*/  IMAD.MOV.U32 R15, RZ, RZ, -0x1 ;  /* 0xffffffffff0f7424 */ /* 0x000fce00078e00ff */
[----:B------:R-:W-:Y:S05]  /*7410*/  WARPSYNC.COLLECTIVE R15, `(.L_x_93) ;  /* 0x000000000f087348 */ /* 0x000fea0003c00000 */
[----:B------:R1:W2:Y:S02]  /*7420*/  SHFL.IDX P6, R14, R13, R12, R11 ;  /* 0x0000000c0d0e7389 */ /* 0x0002a400000c000b */
[----:B-12---:R-:W-:Y:S01]  /*7430*/  ENDCOLLECTIVE ;  /* 0x000000000000791b */ /* 0x006fe20003800000 */
.L_x_93:
[----:B------:R-:W-:Y:S05]  /*7440*/  BRA `(.L_x_94) ;  /* 0xffffff9400cc7947 */ /* 0x000fea000383ffff */
.L_x_12:
[----:B--2---:R2:W3:Y:S02]  /*7450*/  SYNCS.PHASECHK.TRANS64.TRYWAIT P0, [R19+URZ+0x36400], R12 ;  /* 0x0364000c130075a7 */ /* 0x0044e4000800017f */
[----:B---3--:R-:W-:Y:S05]  /*7460*/  @!P0 NANOSLEEP.SYNCS 0x989680 ;  /* 0x009896800000895d */ /* 0x008fea0003900000 */
[----:B------:R-:W3:Y:S02]  /*7470*/  @!P0 SYNCS.PHASECHK.TRANS64 P0, [R19+URZ+0x36400], R12 ;  /* 0x0364000c130085a7 */ /* 0x000ee4000800007f */
[----:B---3--:R-:W-:Y:S05]  /*7480*/  @!P0 BRA `(.L_x_12) ;  /* 0xfffffffc00f08947 */ /* 0x008fea000383ffff */
[----:B------:R-:W-:Y:S05]  /*7490*/  BRA `(.L_x_11) ;  /* 0xffffff9800307947 */ /* 0x000fea000383ffff */
.L_x_17:
[----:B--2---:R2:W3:Y:S02]  /*74a0*/  SYNCS.PHASECHK.TRANS64.TRYWAIT P1, [R4+URZ+0x36410], R9 ;  /* 0x03641009040075a7 */ /* 0x0044e4000802017f */
[----:B---3--:R-:W-:Y:S05]  /*74b0*/  @!P1 NANOSLEEP.SYNCS 0x989680 ;  /* 0x009896800000995d */ /* 0x008fea0003900000 */
[----:B------:R-:W3:Y:S02]  /*74c0*/  @!P1 SYNCS.PHASECHK.TRANS64 P1, [R4+URZ+0x36410], R9 ;  /* 0x03641009040095a7 */ /* 0x000ee4000802007f */
[----:B---3--:R-:W-:Y:S05]  /*74d0*/  @!P1 BRA `(.L_x_17) ;  /* 0xfffffffc00f09947 */ /* 0x008fea000383ffff */
[----:B------:R-:W-:Y:S05]  /*74e0*/  BRA `(.L_x_16) ;  /* 0xffffff9c00e87947 */ /* 0x000fea000383ffff */
.L_x_21:
[----:B------:R1:W1:Y:S02]  /*74f0*/  SYNCS.PHASECHK.TRANS64.TRYWAIT P1, [R19+URZ+0x36430], R8 ;  /* 0x03643008130075a7 */ /* 0x000264000802017f */
[----:B-1----:R-:W-:Y:S05]  /*7500*/  @!P1 NANOSLEEP.SYNCS 0x989680 ;  /* 0x009896800000995d */ /* 0x002fea0003900000 */
[----:B------:R-:W1:Y:S02]  /*7510*/  @!P1 SYNCS.PHASECHK.TRANS64 P1, [R19+URZ+0x36430], R8 ;  /* 0x03643008130095a7 */ /* 0x000e64000802007f */
[----:B-1----:R-:W-:Y:S05]  /*7520*/  @!P1 BRA `(.L_x_21) ;  /* 0xfffffffc00f09947 */ /* 0x002fea000383ffff */
[----:B------:R-:W-:Y:S05]  /*7530*/  BRA `(.L_x_20) ;  /* 0xffffffa4008c7947 */ /* 0x000fea000383ffff */
.L_x_66:
[----:B-1----:R1:W2:Y:S02]  /*7540*/  SYNCS.PHASECHK.TRANS64.TRYWAIT P1, [R0+URZ+0x36420], R10 ;  /* 0x0364200a000075a7 */ /* 0x0022a4000802017f */
[----:B--2---:R-:W-:Y:S05]  /*7550*/  @!P1 NANOSLEEP.SYNCS 0x989680 ;  /* 0x009896800000995d */ /* 0x004fea0003900000 */
[----:B------:R-:W2:Y:S02]  /*7560*/  @!P1 SYNCS.PHASECHK.TRANS64 P1, [R0+URZ+0x36420], R10 ;  /* 0x0364200a000095a7 */ /* 0x000ea4000802007f */
[----:B--2---:R-:W-:Y:S05]  /*7570*/  @!P1 BRA `(.L_x_66) ;  /* 0xfffffffc00f09947 */ /* 0x004fea000383ffff */
[----:B------:R-:W-:Y:S05]  /*7580*/  BRA `(.L_x_95) ;  /* 0xffffffe0001c7947 */ /* 0x000fea000383ffff */
.L_x_70:
[----:B-1----:R1:W2:Y:S02]  /*7590*/  SYNCS.PHASECHK.TRANS64.TRYWAIT P1, [R0+URZ+0x36438], R10 ;  /* 0x0364380a000075a7 */ /* 0x0022a4000802017f */
[----:B--2---:R-:W-:Y:S05]  /*75a0*/  @!P1 NANOSLEEP.SYNCS 0x989680 ;  /* 0x009896800000995d */ /* 0x004fea0003900000 */
[----:B------:R-:W2:Y:S02]  /*75b0*/  @!P1 SYNCS.PHASECHK.TRANS64 P1, [R0+URZ+0x36438], R10 ;  /* 0x0364380a000095a7 */ /* 0x000ea4000802007f */
[----:B--2---:R-:W-:Y:S05]  /*75c0*/  @!P1 BRA `(.L_x_70) ;  /* 0xfffffffc00f09947 */ /* 0x004fea000383ffff */
[----:B------:R-:W-:Y:S05]  /*75d0*/  BRA `(.L_x_96) ;  /* 0xffffffe400d47947 */ /* 0x000fea000383ffff */
.L_x_72:
[----:B--2---:R2:W3:Y:S02]  /*75e0*/  SYNCS.PHASECHK.TRANS64.TRYWAIT P1, [R0+URZ+0x36428], R3 ;  /* 0x03642803000075a7 */ /* 0x0044e4000802017f */
[----:B---3--:R-:W-:Y:S05]  /*75f0*/  @!P1 NANOSLEEP.SYNCS 0x989680 ;  /* 0x009896800000995d */ /* 0x008fea0003900000 */
[----:B------:R-:W3:Y:S02]  /*7600*/  @!P1 SYNCS.PHASECHK.TRANS64 P1, [R0+URZ+0x36428], R3 ;  /* 0x03642803000095a7 */ /* 0x000ee4000802007f */
[----:B---3--:R-:W-:Y:S05]  /*7610*/  @!P1 BRA `(.L_x_72) ;  /* 0xfffffffc00f09947 */ /* 0x008fea000383ffff */
[----:B------:R-:W-:Y:S05]  /*7620*/  BRA `(.L_x_97) ;  /* 0xffffffe800947947 */ /* 0x000fea000383ffff */
.L_x_74:
[----:B--2---:R2:W3:Y:S02]  /*7630*/  SYNCS.PHASECHK.TRANS64.TRYWAIT P1, [R0+URZ+0x36438], R29 ;  /* 0x0364381d000075a7 */ /* 0x0044e4000802017f */
[----:B---3--:R-:W-:Y:S05]  /*7640*/  @!P1 NANOSLEEP.SYNCS 0x989680 ;  /* 0x009896800000995d */ /* 0x008fea0003900000 */
[----:B------:R-:W3:Y:S02]  /*7650*/  @!P1 SYNCS.PHASECHK.TRANS64 P1, [R0+URZ+0x36438], R29 ;  /* 0x0364381d000095a7 */ /* 0x000ee4000802007f */
[----:B---3--:R-:W-:Y:S05]  /*7660*/  @!P1 BRA `(.L_x_74) ;  /* 0xfffffffc00f09947 */ /* 0x008fea000383ffff */
[----:B------:R-:W-:Y:S05]  /*7670*/  BRA `(.L_x_98) ;  /* 0xffffffec00247947 */ /* 0x000fea000383ffff */
.L_x_76:
[----:B------:R-:W-:-:S07]  /*7680*/  SHF.L.U32 R5, R12, 0x1f, RZ ;  /* 0x0000001f0c057819 */ /* 0x000fce00000006ff */
.L_x_99:
[----:B--2---:R2:W3:Y:S02]  /*7690*/  SYNCS.PHASECHK.TRANS64.TRYWAIT P1, [R0+URZ+0x36420], R5 ;  /* 0x03642005000075a7 */ /* 0x0044e4000802017f */
[----:B---3--:R-:W-:Y:S05]  /*76a0*/  @!P1 NANOSLEEP.SYNCS 0x989680 ;  /* 0x009896800000995d */ /* 0x008fea0003900000 */
[----:B------:R-:W3:Y:S02]  /*76b0*/  @!P1 SYNCS.PHASECHK.TRANS64 P1, [R0+URZ+0x36420], R5 ;  /* 0x03642005000095a7 */ /* 0x000ee4000802007f */
[----:B---3--:R-:W-:Y:S05]  /*76c0*/  @!P1 BRA `(.L_x_99) ;  /* 0xfffffffc00f09947 */ /* 0x008fea000383ffff */
[----:B------:R-:W-:Y:S05]  /*76d0*/  BRA `(.L_x_100) ;  /* 0xffffffec00c47947 */ /* 0x000fea000383ffff */
.L_x_79:
[----:B--2---:R2:W3:Y:S02]  /*76e0*/  SYNCS.PHASECHK.TRANS64.TRYWAIT P1, [R0+URZ+0x36438], R10 ;  /* 0x0364380a000075a7 */ /* 0x0044e4000802017f */
[----:B---3--:R-:W-:Y:S05]  /*76f0*/  @!P1 NANOSLEEP.SYNCS 0x989680 ;  /* 0x009896800000995d */ /* 0x008fea0003900000 */
[----:B------:R-:W3:Y:S02]  /*7700*/  @!P1 SYNCS.PHASECHK.TRANS64 P1, [R0+URZ+0x36438], R10 ;  /* 0x0364380a000095a7 */ /* 0x000ee4000802007f */
[----:B---3--:R-:W-:Y:S05]  /*7710*/  @!P1 BRA `(.L_x_79) ;  /* 0xfffffffc00f09947 */ /* 0x008fea000383ffff */
[----:B------:R-:W-:Y:S05]  /*7720*/  BRA `(.L_x_101) ;  /* 0xfffffff0006c7947 */ /* 0x000fea000383ffff */
.L_x_81:
[----:B---3--:R3:W4:Y:S02]  /*7730*/  SYNCS.PHASECHK.TRANS64.TRYWAIT P1, [R0+URZ+0x36428], R5 ;  /* 0x03642805000075a7 */ /* 0x008724000802017f */
[----:B----4-:R-:W-:Y:S05]  /*7740*/  @!P1 NANOSLEEP.SYNCS 0x989680 ;  /* 0x009896800000995d */ /* 0x010fea0003900000 */
[----:B------:R-:W4:Y:S02]  /*7750*/  @!P1 SYNCS.PHASECHK.TRANS64 P1, [R0+URZ+0x36428], R5 ;  /* 0x03642805000095a7 */ /* 0x000f24000802007f */
[----:B----4-:R-:W-:Y:S05]  /*7760*/  @!P1 BRA `(.L_x_81) ;  /* 0xfffffffc00f09947 */ /* 0x010fea000383ffff */
[----:B------:R-:W-:Y:S05]  /*7770*/  BRA `(.L_x_102) ;  /* 0xfffffff400147947 */ /* 0x000fea000383ffff */
.L_x_83:
[----:B---3--:R3:W4:Y:S02]  /*7780*/  SYNCS.PHASECHK.TRANS64.TRYWAIT P1, [R0+URZ+0x36438], R3 ;  /* 0x03643803000075a7 */ /* 0x008724000802017f */
[----:B----4-:R-:W-:Y:S05]  /*7790*/  @!P1 NANOSLEEP.SYNCS 0x989680 ;  /* 0x009896800000995d */ /* 0x010fea0003900000 */
[----:B------:R-:W4:Y:S02]  /*77a0*/  @!P1 SYNCS.PHASECHK.TRANS64 P1, [R0+URZ+0x36438], R3 ;  /* 0x03643803000095a7 */ /* 0x000f24000802007f */
[----:B----4-:R-:W-:Y:S05]  /*77b0*/  @!P1 BRA `(.L_x_83) ;  /* 0xfffffffc00f09947 */ /* 0x010fea000383ffff */
[----:B------:R-:W-:Y:S05]  /*77c0*/  BRA `(.L_x_103) ;  /* 0xfffffff400ac7947 */ /* 0x000fea000383ffff */
.L_x_85:
[----:B------:R-:W-:Y:S01]  /*77d0*/  BSSY B0, `(.L_x_104) ;  /* 0x0000006000007945 */ /* 0x000fe20003800000 */
[----:B------:R-:W-:-:S07]  /*77e0*/  IMAD.MOV.U32 R15, RZ, RZ, -0x1 ;  /* 0xffffffffff0f7424 */ /* 0x000fce00078e00ff */
[----:B-12---:R-:W-:Y:S05]  /*77f0*/  WARPSYNC.COLLECTIVE R15, `(.L_x_105) ;  /* 0x000000000f0c7348 */ /* 0x006fea0003c00000 */
[----:B------:R-:W-:Y:S02]  /*7800*/  ELECT P6, UR62, PT ;  /* 0x00000000003e782f */ /* 0x000fe400038c0000 */
[----:B------:R-:W-:Y:S01]  /*7810*/  MOV R14, UR62 ;  /* 0x0000003e000e7c02 */ /* 0x000fe20008000f00 */
[----:B-12---:R-:W-:Y:S10]  /*7820*/  ENDCOLLECTIVE ;  /* 0x000000000000791b */ /* 0x006ff40003800000 */
.L_x_105:
[----:B------:R-:W-:Y:S05]  /*7830*/  BSYNC B0 ;  /* 0x0000000000007941 */ /* 0x000fea0003800000 */
.L_x_104:
[----:B------:R-:W-:Y:S01]  /*7840*/  PLOP3.LUT P0, PT, P6, PT, PT, 0x80, 0x0 ;  /* 0x000000000000781c */ /* 0x000fe2000370f070 */
[----:B------:R-:W-:-:S12]  /*7850*/  BRA `(.L_x_106) ;  /* 0xfffffff800607947 */ /* 0x000fd8000383ffff */
.L_x_89:
[----:B-1----:R1:W2:Y:S02]  /*7860*/  SYNCS.PHASECHK.TRANS64.TRYWAIT P1, [R7+URZ], R0 ;  /* 0x00000000070075a7 */ /* 0x0022a4000802017f */
[----:B--2---:R-:W-:Y:S05]  /*7870*/  @!P1 NANOSLEEP.SYNCS 0x989680 ;  /* 0x009896800000995d */ /* 0x004fea0003900000 */
[----:B------:R-:W2:Y:S02]  /*7880*/  @!P1 SYNCS.PHASECHK.TRANS64 P1, [R7+URZ], R0 ;  /* 0x00000000070095a7 */ /* 0x000ea4000802007f */
[----:B--2---:R-:W-:Y:S05]  /*7890*/  @!P1 BRA `(.L_x_89) ;  /* 0xfffffffc00f09947 */ /* 0x004fea000383ffff */
[----:B------:R-:W-:Y:S05]  /*78a0*/  BRA `(.L_x_107) ;  /* 0xfffffff800a07947 */ /* 0x000fea000383ffff */
.L_x_90:
[----:B--2---:R2:W3:Y:S02]  /*78b0*/  SYNCS.PHASECHK.TRANS64.TRYWAIT P1, [R3+URZ], R2 ;  /* 0x00000002030075a7 */ /* 0x0044e4000802017f */
[----:B---3--:R-:W-:Y:S05]  /*78c0*/  @!P1 NANOSLEEP.SYNCS 0x989680 ;  /* 0x009896800000995d */ /* 0x008fea0003900000 */
[----:B------:R-:W3:Y:S02]  /*78d0*/  @!P1 SYNCS.PHASECHK.TRANS64 P1, [R3+URZ], R2 ;  /* 0x00000002030095a7 */ /* 0x000ee4000802007f */
[----:B---3--:R-:W-:Y:S05]  /*78e0*/  @!P1 BRA `(.L_x_90) ;  /* 0xfffffffc00f09947 */ /* 0x008fea000383ffff */
[----:B------:R-:W-:Y:S05]  /*78f0*/  BRA `(.L_x_108) ;  /* 0xfffffff800947947 */ /* 0x000fea000383ffff */
.L_x_109:
[----:B------:R-:W-:-:S00]  /*7900*/  BRA `(.L_x_109) ;  /* 0xfffffffc00fc7947 */ /* 0x000fc0000383ffff */
[----:B------:R-:W-:-:S00]  /*7910*/  NOP ;  /* 0x0000000000007918 */ /* 0x000fc00000000000 */
        /* <DEDUP_REMOVED lines=14> */
.L_x_3855:


//--------------------- .text._ZN7cutlass13device_kernelIN5flash11enable_sm90INS1_16FlashAttnBwdSm90INS1_25CollectiveMainloopBwdSm90ILi2ELi1ELi1EN4cute5tupleIJNS5_1CILi1EEES8_S8_EEENS6_IJNS7_ILi64EEENS7_ILi96EEENS7_ILi192EEEEEENS_6half_tEfNS_4arch4Sm90ELb0ELb0ELb0ELb0ELb1ELb0ELb1ELb0ELi3ELi1ELi1ELi1ELb0EEENS1_21CollectiveEpilogueBwdISD_SE_SG_Li384ELb0ELb1ELi3EEENS1_19SingleTileSchedulerILb0ELb0ELb0ELi96EEEEEEEEEvNT_6ParamsE --------------------------
	.section	.text._ZN7cutlass13device_kernelIN5flash11enable_sm90INS1_16FlashAttnBwdSm90INS1_25CollectiveMainloopBwdSm90ILi2ELi1ELi1EN4cute5tupleIJNS5_1CILi1EEES8_S8_EEENS6_IJNS7_ILi64EEENS7_ILi96EEENS7_ILi192EEEEEENS_6half_tEfNS_4arch4Sm90ELb0ELb0ELb0ELb0ELb1ELb0ELb1ELb0ELi3ELi1ELi1ELi1ELb0EEENS1_21CollectiveEpilogueBwdISD_SE_SG_Li384ELb0ELb1ELi3EEENS1_19SingleTileSchedulerILb0ELb0ELb0ELi96EEEEEEEEEvNT_6ParamsE,"ax",@progbits
	.align	128
.text._ZN7cutlass13device_kernelIN5flash11enable_sm90INS1_16FlashAttnBwdSm90INS1_25CollectiveMainloopBwdSm90ILi2ELi1ELi1EN4cute5tupleIJNS5_1CILi1EEES8_S8_EEENS6_IJNS7_ILi64EEENS7_ILi96EEENS7_ILi192EEEEEENS_6half_tEfNS_4arch4Sm90ELb0ELb0ELb0ELb0ELb1ELb0ELb1ELb0ELi3ELi1ELi1ELi1ELb0EEENS1_21CollectiveEpilogueBwdISD_SE_SG_Li384ELb0ELb1ELi3EEENS1_19SingleTileSchedulerILb0ELb0ELb0ELi96EEEEEEEEEvNT_6ParamsE:
        .type           _ZN7cutlass13device_kernelIN5flash11enable_sm90INS1_16FlashAttnBwdSm90INS1_25CollectiveMainloopBwdSm90ILi2ELi1ELi1EN4cute5tupleIJNS5_1CILi1EEES8_S8_EEENS6_IJNS7_ILi64EEENS7_ILi96EEENS7_ILi192EEEEEENS_6half_tEfNS_4arch4Sm90ELb0ELb0ELb0ELb0ELb1ELb0ELb1ELb0ELi3ELi1ELi1ELi1ELb0EEENS1_21CollectiveEpilogueBwdISD_SE_SG_Li384ELb0ELb1ELi3EEENS1_19SingleTileSchedulerILb0ELb0ELb0ELi96EEEEEEEEEvNT_6ParamsE,@function
        .size           _ZN7cutlass13device_kernelIN5flash11enable_sm90INS1_16FlashAttnBwdSm90INS1_25CollectiveMainloopBwdSm90ILi2ELi1ELi1EN4cute5tupleIJNS5_1CILi1EEES8_S8_EEENS6_IJNS7_ILi64EEENS7_ILi96EEENS7_ILi192EEEEEENS_6half_tEfNS_4arch4Sm90ELb0ELb0ELb0ELb0ELb1ELb0ELb1ELb0ELi3ELi1ELi1ELi1ELb0EEENS1_21CollectiveEpilogueBwdISD_SE_SG_Li384ELb0ELb1ELi3EEENS1_19SingleTileSchedulerILb0ELb0ELb0ELi96EEEEEEEEEvNT_6ParamsE,(.L_x_3856 - _ZN7cutlass13device_kernelIN5flash11enable_sm90INS1_16FlashAttnBwdSm90INS1_25CollectiveMainloopBwdSm90ILi2ELi1ELi1EN4cute5tupleIJNS5_1CILi1EEES8_S8_EEENS6_IJNS7_ILi64EEENS7_ILi96EEENS7_ILi192EEEEEENS_6half_tEfNS_4arch4Sm90ELb0ELb0ELb0ELb0ELb1ELb0ELb1ELb0ELi3ELi1ELi1ELi1ELb0EEENS1_21CollectiveEpilogueBwdISD_SE_SG_Li384ELb0ELb1ELi3EEENS1_19SingleTileSchedulerILb0ELb0ELb0ELi96EEEEEEEEEvNT_6ParamsE)
        .other          _ZN7cutlass13device_kernelIN5flash11enable_sm90INS1_16FlashAttnBwdSm90INS1_25CollectiveMainloopBwdSm90ILi2ELi1ELi1EN4cute5tupleIJNS5_1CILi1EEES8_S8_EEENS6_IJNS7_ILi64EEENS7_ILi96EEENS7_ILi192EEEEEENS_6half_tEfNS_4arch4Sm90ELb0ELb0ELb0ELb0ELb1ELb0ELb1ELb0ELi3ELi1ELi1ELi1ELb0EEENS1_21CollectiveEpilogueBwdISD_SE_SG_Li384ELb0ELb1ELi3EEENS1_19SingleTileSchedulerILb0ELb0ELb0ELi96EEEEEEEEEvNT_6ParamsE,@"STO_CUDA_ENTRY STV_DEFAULT"
_ZN7cutlass13device_kernelIN5flash11enable_sm90INS1_16FlashAttnBwdSm90INS1_25CollectiveMainloopBwdSm90ILi2ELi1ELi1EN4cute5tupleIJNS5_1CILi1EEES8_S8_EEENS6_IJNS7_ILi64EEENS7_ILi96EEENS7_ILi192EEEEEENS_6half_tEfNS_4arch4Sm90ELb0ELb0ELb0ELb0ELb1ELb0ELb1ELb0ELi3ELi1ELi1ELi1ELb0EEENS1_21CollectiveEpilogueBwdISD_SE_SG_Li384ELb0ELb1ELi3EEENS1_19SingleTileSchedulerILb0ELb0ELb0ELi96EEEEEEEEEvNT_6ParamsE:
        /* <DEDUP_REMOVED lines=28> */
.L_x_111:
[----:B------:R-:W-:Y:S05]  /*01c0*/  BSYNC B0 ;  /* 0x0000000000007941 */ /* 0x000fea0003800000 */
.L_x_110:
        /* <DEDUP_REMOVED lines=30> */
[----:B------:R1:W1:Y:S01]  /*03b0*/  SYNCS.EXCH.64 URZ, [UR8+0x36420], UR4 ;  /* 0x03642004083f75b2 */ /* 0x0002620008000100 */
[----:B------:R1:W1:Y:S01]  /*03c0*/  SYNCS.EXCH.64 URZ, [UR8+0x36418], UR6 ;  /* 0x03641806083f75b2 */ /* 0x0002620008000100 */
[----:B------:R1:W1:Y:S01]  /*03d0*/  SYNCS.EXCH.64 URZ, [UR8+0x36428], UR4 ;  /* 0x03642804083f75b2 */ /* 0x0002620008000100 */
[----:B------:R-:W-:Y:S01]  /*03e0*/  NOP ;  /* 0x0000000000007918 */ /* 0x000fe20000000000 */
.L_x_112:
[----:B------:R-:W5:Y:S01]  /*03f0*/  SHFL.IDX PT, R3, R0, RZ, 0x1f ;  /* 0x00001fff00037589 */ /* 0x000f6200000e0000 */
[----:B------:R-:W-:Y:S01]  /*0400*/  NOP ;  /* 0x0000000000007918 */ /* 0x000fe20000000000 */
[----:B-----5:R-:W-:-:S13]  /*0410*/  ISETP.NE.AND P0, PT, R3, RZ, PT ;  /* 0x000000ff0300720c */ /* 0x020fda0003f05270 */
        /* <DEDUP_REMOVED lines=15> */
[----:B------:R1:W1:Y:S01]  /*0510*/  SYNCS.EXCH.64 URZ, [UR8+0x36438], UR6 ;  /* 0x03643806083f75b2 */ /* 0x0002620008000100 */
[----:B------:R-:W-:Y:S01]  /*0520*/  NOP ;  /* 0x0000000000007918 */ /* 0x000fe20000000000 */
.L_x_113:
[----:B---3--:R-:W-:Y:S01]  /*0530*/  ISETP.NE.AND P0, PT, R2, RZ, PT ;  /* 0x000000ff0200720c */ /* 0x008fe20003f05270 */
[----:B------:R-:W-:Y:S01]  /*0540*/  IMAD.MOV.U32 R17, RZ, RZ, 0x1 ;  /* 0x00000001ff117424 */ /* 0x000fe200078e00ff */
[----:B------:R-:W-:-:S04]  /*0550*/  NOP ;  /* 0x0000000000007918 */ /* 0x000fc80000000000 */
[----:B------:R-:W-:Y:S01]  /*0560*/  SEL R17, R17, 0x2, !P0 ;  /* 0x0000000211117807 */ /* 0x000fe20004000000 */
[----:B-12-4-:R-:W-:Y:S06]  /*0570*/  BAR.SYNC.DEFER_BLOCKING 0x0 ;  /* 0x0000000000007b1d */ /* 0x016fec0000010000 */
[----:B------:R-:W-:Y:S05]  /*0580*/  @!P0 BRA `(.L_x_114) ;  /* 0x0000003c00648947 */ /* 0x000fea0003800000 */
.L_x_115:
        /* <DEDUP_REMOVED lines=37> */
.L_x_117:
        /* <DEDUP_REMOVED lines=15> */
.L_x_116:
        /* <DEDUP_REMOVED lines=20> */
.L_x_119:
        /* <DEDUP_REMOVED lines=15> */
.L_x_118:
        /* <DEDUP_REMOVED lines=8> */
.L_x_222:
        /* <DEDUP_REMOVED lines=30> */
.L_x_121:
        /* <DEDUP_REMOVED lines=103> */
.L_x_134:
[----:B------:R-:W-:Y:S01]  /*13d0*/  ISETP.NE.AND P0, PT, R13, 0x3, PT ;  /* 0x000000030d00780c */ /* 0x000fe20003f05270 */
[----:B------:R-:W-:-:S12]  /*13e0*/  YIELD ;  /* 0x0000000000007946 */ /* 0x000fd80003800000 */
[----:B--2---:R-:W-:Y:S05]  /*13f0*/  @!P0 BRA `(.L_x_124) ;  /* 0x0000000000048947 */ /* 0x004fea0003800000 */
[----:B------:R-:W-:Y:S01]  /*1400*/  BPT.TRAP 0x1 ;  /* 0x000000040000795c */ /* 0x000fe20000300000 */
.L_x_124:
[----:B------:R-:W-:Y:S02]  /*1410*/  LEA R4, R3, UR37, 0x3 ;  /* 0x0000002503047c11 */ /* 0x000fe4000f8e18ff */
[----:B------:R-:W-:-:S04]  /*1420*/  SHF.L.U32 R9, R12, 0x1f, RZ ;  /* 0x0000001f0c097819 */ /* 0x000fc800000006ff */
[----:B------:R1:W2:Y:S01]  /*1430*/  SYNCS.PHASECHK.TRANS64.TRYWAIT P1, [R4+URZ+0x36410], R9 ;  /* 0x03641009040075a7 */ /* 0x0002a2000802017f */
[----:B------:R-:W-:Y:S05]  /*1440*/  @!P0 BRA `(.L_x_125) ;  /* 0x0000000000048947 */ /* 0x000fea0003800000 */
[----:B------:R-:W-:Y:S01]  /*1450*/  BPT.TRAP 0x1 ;  /* 0x000000040000795c */ /* 0x000fe20000300000 */
.L_x_125:
[----:B--2---:R-:W-:Y:S05]  /*1460*/  @P1 BRA `(.L_x_126) ;  /* 0x0000000000081947 */ /* 0x004fea0003800000 */
[----:B------:R-:W2:Y:S02]  /*1470*/  SYNCS.PHASECHK.TRANS64.TRYWAIT P1, [R4+URZ+0x36410], R9 ;  /* 0x03641009040075a7 */ /* 0x000ea4000802017f */
[----:B--2---:R-:W-:Y:S05]  /*1480*/  @!P1 BRA `(.L_x_127) ;  /* 0x0000006800089947 */ /* 0x004fea0003800000 */
.L_x_126:
        /* <DEDUP_REMOVED lines=100> */
[----:B------:R3:W1:Y:S01]  /*1ad0*/  LDS R20, [R8+0x30020] ;  /* 0x0300200008147984 */ /* 0x0006620000000800 */
[----:B------:R-:W-:Y:S05]  /*1ae0*/  @!P0 BRA `(.L_x_128) ;  /* 0x0000000000048947 */ /* 0x000fea0003800000 */
[----:B------:R-:W-:Y:S01]  /*1af0*/  BPT.TRAP 0x1 ;  /* 0x000000040000795c */ /* 0x000fe20000300000 */
.L_x_128:
[----:B---3--:R-:W-:-:S04]  /*1b00*/  SHF.L.U32 R8, R7, 0x1f, RZ ;  /* 0x0000001f07087819 */ /* 0x008fc800000006ff */
[----:B------:R3:W1:Y:S01]  /*1b10*/  SYNCS.PHASECHK.TRANS64.TRYWAIT P1, [UR37+0x36430], R8 ;  /* 0x03643008ff0075a7 */ /* 0x0006620008020165 */
[----:B------:R-:W-:Y:S05]  /*1b20*/  @!P0 BRA `(.L_x_129) ;  /* 0x0000000000048947 */ /* 0x000fea0003800000 */
[----:B------:R-:W-:Y:S01]  /*1b30*/  BPT.TRAP 0x1 ;  /* 0x000000040000795c */ /* 0x000fe20000300000 */
.L_x_129:
[----:B-1----:R-:W-:Y:S05]  /*1b40*/  @P1 BRA `(.L_x_130) ;  /* 0x0000000000081947 */ /* 0x002fea0003800000 */
[----:B------:R-:W1:Y:S02]  /*1b50*/  SYNCS.PHASECHK.TRANS64.TRYWAIT P1, [UR37+0x36430], R8 ;  /* 0x03643008ff0075a7 */ /* 0x000e640008020165 */
[----:B-1----:R-:W-:Y:S05]  /*1b60*/  @!P1 BRA `(.L_x_131) ;  /* 0x0000006000649947 */ /* 0x002fea0003800000 */
.L_x_130:
        /* <DEDUP_REMOVED lines=20> */
[--C-:B------:R-:W-:Y:S01]  /*1cb0*/  FFMA.FTZ R138, R9, UR7, -R20.reuse ;  /* 0x00000007098a7c23 */ /* 0x100fe20008010814 */
        /* <DEDUP_REMOVED lines=283> */
.L_x_132:
        /* <DEDUP_REMOVED lines=60> */
.L_x_133:
        /* <DEDUP_REMOVED lines=12> */
.L_x_123:
        /* <DEDUP_REMOVED lines=68> */
.L_x_135:
        /* <DEDUP_REMOVED lines=20> */
.L_x_136:
        /* <DEDUP_REMOVED lines=18> */
.L_x_137:
        /* <DEDUP_REMOVED lines=18> */
.L_x_138:
        /* <DEDUP_REMOVED lines=132> */
.L_x_140:
[----:B------:R-:W-:Y:S05]  /*42f0*/  BSYNC B0 ;  /* 0x0000000000007941 */ /* 0x000fea0003800000 */
.L_x_139:
[----:B------:R-:W-:-:S04]  /*4300*/  DEPBAR.LE SB0, 0x0 ;  /* 0x000080000000791a */ /* 0x000fc80000000000 */
[----:B------:R-:W-:Y:S05]  /*4310*/  EXIT ;  /* 0x000000000000794d */ /* 0x000fea0003800000 */
.L_x_114:
        /* <DEDUP_REMOVED lines=14> */
[----:B------:R-:W-:Y:S01]  /*4400*/  ULDC UR13, c[0x0][0x288] ;  /* 0x0000a200000d7ab9 */ /* 0x000fe20000000800 */
[----:B------:R-:W-:Y:S01]  /*4410*/  ULDC.64 UR14, c[0x0][0x2e0] ;  /* 0x0000b800000e7ab9 */ /* 0x000fe20000000a00 */
[----:B------:R-:W-:-:S04]  /*4420*/  ELECT P0, URZ, PT ;  /* 0x00000000003f782f */ /* 0x000fc80003800000 */
[----:B------:R-:W2:Y:S01]  /*4430*/  LDC R4, c[0x0][0x280] ;  /* 0x0000a000ff047b82 */ /* 0x000ea20000000800 */
[----:B-1----:R-:W-:Y:S02]  /*4440*/  USHF.R.S32.HI UR10, URZ, 0x1f, UR16 ;  /* 0x0000001f3f0a7899 */ /* 0x002fe40008011410 */
[----:B------:R-:W-:Y:S02]  /*4450*/  UIMAD.WIDE.U32 UR4, UR16, UR8, URZ ;  /* 0x00000008100472a5 */ /* 0x000fe4000f8e003f */
[----:B------:R-:W-:Y:S01]  /*4460*/  UIMAD UR6, UR10, UR8, URZ ;  /* 0x000000080a0672a4 */ /* 0x000fe2000f8e023f */
[----:B--2---:R-:W-:-:S03]  /*4470*/  ISETP.GE.AND P1, PT, R4, 0x1, PT ;  /* 0x000000010400780c */ /* 0x004fc60003f26270 */
[----:B------:R-:W-:Y:S02]  /*4480*/  UIMAD UR7, UR16, UR9, UR6 ;  /* 0x00000009100772a4 */ /* 0x000fe4000f8e0206 */
[----:B------:R-:W-:Y:S02]  /*4490*/  USHF.R.S32.HI UR6, URZ, 0x1f, UR11 ;  /* 0x0000001f3f067899 */ /* 0x000fe4000801140b */
[----:B------:R-:W-:Y:S02]  /*44a0*/  UIMAD UR9, UR11, UR13, URZ ;  /* 0x0000000d0b0972a4 */ /* 0x000fe4000f8e023f */
[----:B------:R-:W-:Y:S02]  /*44b0*/  UIMAD UR6, UR6, UR14, URZ ;  /* 0x0000000e060672a4 */ /* 0x000fe4000f8e023f */
[----:B------:R-:W-:Y:S02]  /*44c0*/  UIADD3 UR5, UR5, UR7, URZ ;  /* 0x0000000705057290 */ /* 0x000fe4000fffe03f */
[----:B------:R-:W-:-:S02]  /*44d0*/  UIADD3 UR8, UP0, UR9, UR16, URZ ;  /* 0x0000001009087290 */ /* 0x000fc4000ff1e03f */
[----:B------:R-:W-:Y:S02]  /*44e0*/  UIMAD UR12, UR11, UR15, UR6 ;  /* 0x0000000f0b0c72a4 */ /* 0x000fe4000f8e0206 */
[----:B------:R-:W-:Y:S02]  /*44f0*/  UIMAD.WIDE.U32 UR6, UR11, UR14, UR4 ;  /* 0x0000000e0b0672a5 */ /* 0x000fe4000f8e0004 */
[----:B------:R-:W-:Y:S01]  /*4500*/  ULEA.HI.X.SX32 UR9, UR9, UR10, 0x1, UP0 ;  /* 0x0000000a09097291 */ /* 0x000fe200080f0e3f */
[----:B------:R-:W-:Y:S11]  /*4510*/  @!P1 EXIT ;  /* 0x000000000000994d */ /* 0x000ff60003800000 */
[----:B------:R-:W1:Y:S01]  /*4520*/  S2R R5, SR_TID.X ;  /* 0x0000000000057919 */ /* 0x000e620000002100 */
[C---:B------:R-:W-:Y:S01]  /*4530*/  VIADD R0, R4.reuse, 0x3f ;  /* 0x0000003f04007836 */ /* 0x040fe20000000000 */
[----:B------:R-:W-:Y:S01]  /*4540*/  ISETP.GE.AND P1, PT, R4, 0x41, PT ;  /* 0x000000410400780c */ /* 0x000fe20003f26270 */
[----:B------:R-:W-:Y:S01]  /*4550*/  ULDC UR4, c[0x0][0x760] ;  /* 0x0001d80000047ab9 */ /* 0x000fe20000000800 */
[----:B------:R-:W2:Y:S01]  /*4560*/  S2UR UR24, SR_CTAID.X ;  /* 0x00000000001879c3 */ /* 0x000ea20000002500 */
[----:B------:R-:W-:Y:S01]  /*4570*/  UIMAD UR13, UR13, UR4, URZ ;  /* 0x000000040d0d72a4 */ /* 0x000fe2000f8e023f */
[----:B------:R-:W-:Y:S01]  /*4580*/  SHF.R.S32.HI R3, RZ, 0x1f, R0 ;  /* 0x0000001fff037819 */ /* 0x000fe20000011400 */
[----:B------:R-:W-:Y:S01]  /*4590*/  UIADD3 UR12, UR7, UR12, URZ ;  /* 0x0000000c070c7290 */ /* 0x000fe2000fffe03f */
[----:B------:R-:W-:Y:S02]  /*45a0*/  UMOV UR4, URZ ;  /* 0x0000003f00047c82 */ /* 0x000fe40008000000 */
[----:B------:R-:W-:Y:S01]  /*45b0*/  LEA.HI R3, R3, R0, RZ, 0x6 ;  /* 0x0000000003037211 */ /* 0x000fe200078f30ff */
[----:B------:R-:W-:-:S03]  /*45c0*/  ULDC.64 UR20, c[0x0][0x208] ;  /* 0x0000820000147ab9 */ /* 0x000fc60000000a00 */
[----:B------:R-:W-:-:S04]  /*45d0*/  SHF.R.S32.HI R2, RZ, 0x6, R3 ;  /* 0x00000006ff027819 */ /* 0x000fc80000011403 */
[----:B------:R-:W-:Y:S02]  /*45e0*/  VIMNMX R2, R2, 0x1, !PT ;  /* 0x0000000102027848 */ /* 0x000fe40007fe0100 */
[----:B-1----:R-:W-:Y:S02]  /*45f0*/  LOP3.LUT R0, R5, 0x1f, RZ, 0xc0, !PT ;  /* 0x0000001f05007812 */ /* 0x002fe400078ec0ff */
[----:B------:R-:W-:Y:S01]  /*4600*/  LOP3.LUT R5, R2, 0x1, RZ, 0xc0, !PT ;  /* 0x0000000102057812 */ /* 0x000fe200078ec0ff */
[----:B--2---:R-:W-:Y:S06]  /*4610*/  @!P1 BRA `(.L_x_142) ;  /* 0x0000000c00449947 */ /* 0x004fec0003800000 */
[----:B------:R-:W-:Y:S01]  /*4620*/  ULDC.64 UR16, c[0x0][0x2c0] ;  /* 0x0000b00000107ab9 */ /* 0x000fe20000000a00 */
[----:B------:R-:W-:Y:S01]  /*4630*/  IMAD.IADD R4, R2, 0x1, -R5 ;  /* 0x0000000102047824 */ /* 0x000fe200078e0a05 */
[----:B------:R-:W-:Y:S01]  /*4640*/  ULEA UR16, UP0, UR6, UR16, 0x2 ;  /* 0x0000001006107291 */ /* 0x000fe2000f80103f */
[----:B------:R-:W-:Y:S01]  /*4650*/  UMOV UR5, URZ ;  /* 0x0000003f00057c82 */ /* 0x000fe20008000000 */
[----:B------:R-:W-:Y:S02]  /*4660*/  UMOV UR4, URZ ;  /* 0x0000003f00047c82 */ /* 0x000fe40008000000 */
[----:B------:R-:W-:Y:S02]  /*4670*/  ULEA.HI.X UR17, UR6, UR17, UR12, 0x2, UP0 ;  /* 0x0000001106117291 */ /* 0x000fe400080f140c */
[----:B------:R-:W-:-:S04]  /*4680*/  UIADD3 UR16, UP0, UR16, 0x4000, URZ ;  /* 0x0000400010107890 */ /* 0x000fc8000ff1e03f */
[----:B------:R-:W-:-:S12]  /*4690*/  UIADD3.X UR17, URZ, UR17, URZ, UP0, !UPT ;  /* 0x000000113f117290 */ /* 0x000fd800087fe43f */
.L_x_175:
[----:B------:R-:W-:Y:S01]  /*46a0*/  UIMAD UR19, UR13, UR4, URZ ;  /* 0x000000040d1372a4 */ /* 0x000fe2000f8e023f */
[----:B------:R-:W-:Y:S01]  /*46b0*/  ISETP.NE.AND P1, PT, R0, RZ, PT ;  /* 0x000000ff0000720c */ /* 0x000fe20003f25270 */
[----:B------:R-:W-:Y:S01]  /*46c0*/  ULDC.64 UR10, c[0x0][0x768] ;  /* 0x0001da00000a7ab9 */ /* 0x000fe20000000a00 */
[----:B------:R-:W-:Y:S01]  /*46d0*/  VIADD R4, R4, 0xfffffffe ;  /* 0xfffffffe04047836 */ /* 0x000fe20000000000 */
[----:B------:R-:W-:Y:S01]  /*46e0*/  UIADD3 UR14, UP0, UR19, UR8, URZ ;  /* 0x00000008130e7290 */ /* 0x000fe2000ff1e03f */
[----:B------:R-:W-:Y:S03]  /*46f0*/  BSSY B0, `(.L_x_143) ;  /* 0x000000d000007945 */ /* 0x000fe60003800000 */
[----:B------:R-:W-:Y:S01]  /*4700*/  ULEA.HI.X.SX32 UR15, UR19, UR9, 0x1, UP0 ;  /* 0x00000009130f7291 */ /* 0x000fe200080f0e3f */
[----:B------:R-:W-:Y:S01]  /*4710*/  ISETP.NE.AND P2, PT, R4, RZ, PT ;  /* 0x000000ff0400720c */ /* 0x000fe20003f45270 */
[----:B------:R-:W-:-:S04]  /*4720*/  ULEA UR18, UP0, UR14, UR10, 0x2 ;  /* 0x0000000a0e127291 */ /* 0x000fc8000f80103f */
[----:B------:R-:W-:Y:S02]  /*4730*/  ULEA.HI.X UR15, UR14, UR11, UR15, 0x2, UP0 ;  /* 0x0000000b0e0f7291 */ /* 0x000fe400080f140f */
[----:B-1----:R-:W-:-:S04]  /*4740*/  IMAD.U32 R2, RZ, RZ, UR18 ;  /* 0x00000012ff027e24 */ /* 0x002fc8000f8e00ff */
[----:B------:R-:W-:Y:S01]  /*4750*/  IMAD.U32 R3, RZ, RZ, UR15 ;  /* 0x0000000fff037e24 */ /* 0x000fe2000f8e00ff */
[----:B------:R-:W-:Y:S06]  /*4760*/  @P1 BRA `(.L_x_144) ;  /* 0x0000000000141947 */ /* 0x000fec0003800000 */
.L_x_145:
[----:B------:R-:W2:Y:S04]  /*4770*/  LDG.E.STRONG.GPU R6, desc[UR20][R2.64] ;  /* 0x0000001402067981 */ /* 0x000ea8000c1ef900 */
[----:B--2---:R-:W-:Y:S01]  /*4780*/  CCTL.IVALL ;  /* 0x00000000ff00798f */ /* 0x004fe20002000000 */
[----:B------:R-:W-:Y:S05]  /*4790*/  YIELD ;  /* 0x0000000000007946 */ /* 0x000fea0003800000 */
[----:B------:R-:W-:-:S13]  /*47a0*/  ISETP.NE.AND P3, PT, R6, UR24, PT ;  /* 0x0000001806007c0c */ /* 0x000fda000bf65270 */
[----:B------:R-:W-:Y:S05]  /*47b0*/  @P3 BRA `(.L_x_145) ;  /* 0xfffffffc00ec3947 */ /* 0x000fea000383ffff */
.L_x_144:
[----:B------:R-:W-:Y:S05]  /*47c0*/  BSYNC B0 ;  /* 0x0000000000007941 */ /* 0x000fea0003800000 */
.L_x_143:
[----:B------:R-:W-:-:S03]  /*47d0*/  UMOV UR14, 0xffffffff ;  /* 0xffffffff000e7882 */ /* 0x000fc60000000000 */
[----:B------:R-:W-:Y:S05]  /*47e0*/  BRA.DIV UR14, `(.L_x_146) ;  /* 0x000000360e587947 */ /* 0x000fea000b800000 */
[----:B------:R-:W-:Y:S01]  /*47f0*/  NOP ;  /* 0x0000000000007918 */ /* 0x000fe20000000000 */
.L_x_225:
[----:B------:R-:W-:Y:S05]  /*4800*/  WARPSYNC.ALL ;  /* 0x0000000000007948 */ /* 0x000fea0003800000 */
[----:B------:R-:W-:Y:S06]  /*4810*/  BAR.SYNC.DEFER_BLOCKING 0xd, 0xa0 ;  /* 0x0342800000007b1d */ /* 0x000fec0000010000 */
[----:B------:R-:W-:Y:S04]  /*4820*/  BSSY B0, `(.L_x_147) ;  /* 0x0000011000007945 */ /* 0x000fe80003800000 */
[----:B------:R-:W-:Y:S05]  /*4830*/  @!P0 BRA `(.L_x_148) ;  /* 0x00000000003c8947 */ /* 0x000fea0003800000 */
[----:B------:R-:W1:Y:S01]  /*4840*/  S2UR UR18, SR_CgaCtaId ;  /* 0x00000000001279c3 */ /* 0x000e620000008800 */
[----:B------:R-:W-:Y:S01]  /*4850*/  UIMAD UR14, UR4, 0x3000, URZ ;  /* 0x00003000040e78a4 */ /* 0x000fe2000f8e023f */
[----:B------:R-:W-:Y:S01]  /*4860*/  UMOV UR15, 0x400 ;  /* 0x00000400000f7882 */ /* 0x000fe20000000000 */
[----:B------:R-:W-:Y:S02]  /*4870*/  ULDC.64 UR22, c[0x0][0x2c0] ;  /* 0x0000b00000167ab9 */ /* 0x000fe40000000a00 */
[----:B------:R-:W-:Y:S01]  /*4880*/  UIADD3 UR25, UP0, UR14, UR6, URZ ;  /* 0x000000060e197290 */ /* 0x000fe2000ff1e03f */
[----:B------:R-:W-:Y:S01]  /*4890*/  UMOV UR26, 0x0 ;  /* 0x00000000001a7882 */ /* 0x000fe20000000000 */
[----:B------:R-:W-:Y:S01]  /*48a0*/  UMOV UR27, 0x14f00000 ;  /* 0x14f00000001b7882 */ /* 0x000fe20000000000 */
[----:B-1----:R-:W-:Y:S02]  /*48b0*/  ULEA UR18, UR18, UR15, 0x18 ;  /* 0x0000000f12127291 */ /* 0x002fe4000f8ec03f */
[----:B------:R-:W-:-:S02]  /*48c0*/  ULEA.HI.X.SX32 UR15, UR14, UR12, 0x1, UP0 ;  /* 0x0000000c0e0f7291 */ /* 0x000fc400080f0e3f */
[----:B------:R-:W-:Y:S02]  /*48d0*/  ULEA UR14, UP0, UR25, UR22, 0x2 ;  /* 0x00000016190e7291 */ /* 0x000fe4000f80103f */
[----:B------:R-:W-:Y:S02]  /*48e0*/  UIADD3 UR18, UR18, 0x12000, URZ ;  /* 0x0001200012127890 */ /* 0x000fe4000fffe03f */
[----:B------:R-:W-:Y:S01]  /*48f0*/  ULEA.HI.X UR15, UR25, UR23, UR15, 0x2, UP0 ;  /* 0x00000017190f7291 */ /* 0x000fe200080f140f */
[----:B------:R-:W-:-:S08]  /*4900*/  UMOV UR22, 0x400 ;  /* 0x0000040000167882 */ /* 0x000fd00000000000 */
[----:B------:R1:W-:Y:S02]  /*4910*/  UBLKRED.G.S.ADD.F32.RN [UR14], [UR18], UR22, desc[UR26] ;  /* 0x00001a0e120073bb */ /* 0x0003e400080a1416 */
[----:B-1----:R0:W-:Y:S02]  /*4920*/  UTMACMDFLUSH ;  /* 0x00000000000079b7 */ /* 0x0021e40000000000 */
.L_x_148:
[----:B------:R-:W-:Y:S05]  /*4930*/  BSYNC B0 ;  /* 0x0000000000007941 */ /* 0x000fea0003800000 */
.L_x_147:
[----:B------:R-:W-:Y:S01]  /*4940*/  UIMAD UR14, UR5, 0x6000, URZ ;  /* 0x00006000050e78a4 */ /* 0x000fe2000f8e023f */
[----:B------:R-:W-:Y:S03]  /*4950*/  BAR.SYNC.DEFER_BLOCKING 0xe, 0xa0 ;  /* 0x0382800000007b1d */ /* 0x000fe60000010000 */
[----:B------:R-:W-:-:S03]  /*4960*/  UIMAD.WIDE UR14, UR14, 0x4, UR16 ;  /* 0x000000040e0e78a5 */ /* 0x000fc6000f8e0210 */
        /* <DEDUP_REMOVED lines=11> */
.L_x_150:
[----:B------:R-:W-:Y:S05]  /*4a20*/  BSYNC B0 ;  /* 0x0000000000007941 */ /* 0x000fea0003800000 */
.L_x_149:
[----:B------:R-:W-:Y:S06]  /*4a30*/  BAR.SYNC.DEFER_BLOCKING 0xf, 0xa0 ;  /* 0x03c2800000007b1d */ /* 0x000fec0000010000 */
[----:B------:R-:W-:Y:S04]  /*4a40*/  BSSY B0, `(.L_x_151) ;  /* 0x000000e000007945 */ /* 0x000fe80003800000 */
[----:B------:R-:W-:Y:S05]  /*4a50*/  @!P0 BRA `(.L_x_152) ;  /* 0x0000000000308947 */ /* 0x000fea0003800000 */
[----:B------:R-:W1:Y:S01]  /*4a60*/  S2UR UR22, SR_CgaCtaId ;  /* 0x00000000001679c3 */ /* 0x000e620000008800 */
[----:B------:R-:W-:Y:S01]  /*4a70*/  UMOV UR18, 0x400 ;  /* 0x0000040000127882 */ /* 0x000fe20000000000 */
[----:B------:R-:W-:Y:S01]  /*4a80*/  UMOV UR25, 0x400 ;  /* 0x0000040000197882 */ /* 0x000fe20000000000 */
[----:B------:R-:W-:Y:S01]  /*4a90*/  UMOV UR26, 0x0 ;  /* 0x00000000001a7882 */ /* 0x000fe20000000000 */
[----:B------:R-:W-:Y:S01]  /*4aa0*/  UMOV UR27, 0x14f00000 ;  /* 0x14f00000001b7882 */ /* 0x000fe20000000000 */
[----:B-1----:R-:W-:Y:S02]  /*4ab0*/  ULEA UR18, UR22, UR18, 0x18 ;  /* 0x0000001216127291 */ /* 0x002fe4000f8ec03f */
[----:B------:R-:W-:Y:S02]  /*4ac0*/  UIADD3 UR22, UP0, UR14, 0x4000, URZ ;  /* 0x000040000e167890 */ /* 0x000fe4000ff1e03f */
[----:B------:R-:W-:Y:S02]  /*4ad0*/  UIADD3 UR18, UR18, 0x1a000, URZ ;  /* 0x0001a00012127890 */ /* 0x000fe4000fffe03f */
[----:B------:R-:W-:-:S09]  /*4ae0*/  UIADD3.X UR23, URZ, UR15, URZ, UP0, !UPT ;  /* 0x0000000f3f177290 */ /* 0x000fd200087fe43f */
[----:B------:R1:W-:Y:S01]  /*4af0*/  UBLKRED.G.S.ADD.F32.RN [UR22], [UR18], UR25, desc[UR26] ;  /* 0x00001a16120073bb */ /* 0x0003e200080a1419 */
[----:B------:R0:W-:Y:S01]  /*4b00*/  UTMACMDFLUSH ;  /* 0x00000000000079b7 */ /* 0x0001e20000000000 */
[----:B-1----:R-:W-:-:S04]  /*4b10*/  DEPBAR.LE SB0, 0x2 ;  /* 0x000080800000791a */ /* 0x002fc80000000000 */
.L_x_152:
[----:B------:R-:W-:Y:S05]  /*4b20*/  BSYNC B0 ;  /* 0x0000000000007941 */ /* 0x000fea0003800000 */
.L_x_151:
[----:B------:R-:W-:Y:S06]  /*4b30*/  BAR.ARV 0xa, 0xa0 ;  /* 0x0282800000007b1d */ /* 0x000fec0000002000 */
[----:B------:R-:W-:Y:S04]  /*4b40*/  BSSY B0, `(.L_x_153) ;  /* 0x0000003000007945 */ /* 0x000fe80003800000 */
[----:B------:R-:W-:Y:S05]  /*4b50*/  @!P0 BRA `(.L_x_154) ;  /* 0x0000000000048947 */ /* 0x000fea0003800000 */
[----:B------:R-:W-:-:S04]  /*4b60*/  DEPBAR.LE SB0, 0x1 ;  /* 0x000080400000791a */ /* 0x000fc80000000000 */
.L_x_154:
[----:B------:R-:W-:Y:S05]  /*4b70*/  BSYNC B0 ;  /* 0x0000000000007941 */ /* 0x000fea0003800000 */
.L_x_153:
[----:B------:R-:W-:Y:S06]  /*4b80*/  BAR.ARV 0xb, 0xa0 ;  /* 0x02c2800000007b1d */ /* 0x000fec0000002000 */
[----:B------:R-:W-:Y:S04]  /*4b90*/  BSSY B0, `(.L_x_155) ;  /* 0x0000003000007945 */ /* 0x000fe80003800000 */
[----:B------:R-:W-:Y:S05]  /*4ba0*/  @!P0 BRA `(.L_x_156) ;  /* 0x0000000000048947 */ /* 0x000fea0003800000 */
[----:B------:R-:W-:-:S04]  /*4bb0*/  DEPBAR.LE SB0, 0x0 ;  /* 0x000080000000791a */ /* 0x000fc80000000000 */
.L_x_156:
[----:B------:R-:W-:Y:S05]  /*4bc0*/  BSYNC B0 ;  /* 0x0000000000007941 */ /* 0x000fea0003800000 */
.L_x_155:
[----:B------:R-:W-:Y:S06]  /*4bd0*/  BAR.ARV 0xc, 0xa0 ;  /* 0x0302800000007b1d */ /* 0x000fec0000002000 */
[----:B------:R-:W-:Y:S01]  /*4be0*/  NOP ;  /* 0x0000000000007918 */ /* 0x000fe20000000000 */
[----:B------:R-:W-:Y:S04]  /*4bf0*/  BSSY B0, `(.L_x_157) ;  /* 0x0000011000007945 */ /* 0x000fe80003800000 */
[----:B------:R-:W-:Y:S05]  /*4c00*/  @P1 BRA `(.L_x_158) ;  /* 0x00000000003c1947 */ /* 0x000fea0003800000 */
[----:B------:R-:W-:Y:S01]  /*4c10*/  @!PT LDS RZ, [RZ] ;  /* 0x00000000fffff984 */ /* 0x000fe20000000800 */
[----:B------:R-:W-:Y:S01]  /*4c20*/  @!PT LDS RZ, [RZ] ;  /* 0x00000000fffff984 */ /* 0x000fe20000000800 */
[----:B------:R-:W-:Y:S01]  /*4c30*/  @!PT LDS RZ, [RZ] ;  /* 0x00000000fffff984 */ /* 0x000fe20000000800 */
[----:B------:R-:W-:Y:S01]  /*4c40*/  @!PT LDS RZ, [RZ] ;  /* 0x00000000fffff984 */ /* 0x000fe20000000800 */
[----:B------:R1:W-:Y:S06]  /*4c50*/  MEMBAR.ALL.CTA ;  /* 0x0000000000007992 */ /* 0x0003ec0000008000 */
[----:B-1----:R-:W-:Y:S06]  /*4c60*/  MEMBAR.ALL.GPU ;  /* 0x0000000000007992 */ /* 0x002fec000000a000 */
[----:B------:R-:W-:-:S00]  /*4c70*/  ERRBAR ;  /* 0x00000000000079ab */ /* 0x000fc00000000000 */
[----:B------:R-:W-:Y:S06]  /*4c80*/  CGAERRBAR ;  /* 0x00000000000075ab */ /* 0x000fec0000000000 */
[----:B012345:R-:W-:Y:S01]  /*4c90*/  CCTL.IVALL ;  /* 0x00000000ff00798f */ /* 0x03ffe20002000000 */
[----:B------:R-:W1:Y:S01]  /*4ca0*/  S2R R6, SR_LANEID ;  /* 0x0000000000067919 */ /* 0x000e620000000000 */
[----:B------:R-:W-:Y:S02]  /*4cb0*/  VOTEU.ANY UR18, UPT, PT ;  /* 0x0000000000127886 */ /* 0x000fe400038e0100 */
[----:B------:R-:W-:-:S02]  /*4cc0*/  UFLO.U32 UR22, UR18 ;  /* 0x00000012001672bd */ /* 0x000fc400080e0000 */
[----:B------:R-:W2:Y:S04]  /*4cd0*/  POPC R7, UR18 ;  /* 0x0000001200077d09 */ /* 0x000ea80008000000 */
[----:B-1----:R-:W-:-:S13]  /*4ce0*/  ISETP.EQ.U32.AND P3, PT, R6, UR22, PT ;  /* 0x0000001606007c0c */ /* 0x002fda000bf62070 */
[----:B--2---:R1:W-:Y:S02]  /*4cf0*/  @P3 REDG.E.ADD.S32.STRONG.GPU desc[UR20][R2.64], R7 ;  /* 0x000000070200398e */ /* 0x0043e4000c10e394 */
.L_x_158:
[----:B------:R-:W-:Y:S05]  /*4d00*/  BSYNC B0 ;  /* 0x0000000000007941 */ /* 0x000fea0003800000 */
.L_x_157:
[----:B------:R-:W-:Y:S01]  /*4d10*/  UIADD3 UR18, UR13, UR19, URZ ;  /* 0x000000130d127290 */ /* 0x000fe2000fffe03f */
[----:B------:R-:W-:Y:S03]  /*4d20*/  BSSY B0, `(.L_x_159) ;  /* 0x000000d000007945 */ /* 0x000fe60003800000 */
[----:B------:R-:W-:-:S04]  /*4d30*/  UIADD3 UR19, UP0, UR18, UR8, URZ ;  /* 0x0000000812137290 */ /* 0x000fc8000ff1e03f */
[----:B------:R-:W-:Y:S02]  /*4d40*/  ULEA.HI.X.SX32 UR18, UR18, UR9, 0x1, UP0 ;  /* 0x0000000912127291 */ /* 0x000fe400080f0e3f */
[----:B------:R-:W-:-:S04]  /*4d50*/  ULEA UR10, UP0, UR19, UR10, 0x2 ;  /* 0x0000000a130a7291 */ /* 0x000fc8000f80103f */
[----:B------:R-:W-:Y:S02]  /*4d60*/  ULEA.HI.X UR18, UR19, UR11, UR18, 0x2, UP0 ;  /* 0x0000000b13127291 */ /* 0x000fe400080f1412 */
[----:B-1----:R-:W-:-:S04]  /*4d70*/  IMAD.U32 R2, RZ, RZ, UR10 ;  /* 0x0000000aff027e24 */ /* 0x002fc8000f8e00ff */
[----:B------:R-:W-:Y:S01]  /*4d80*/  IMAD.U32 R3, RZ, RZ, UR18 ;  /* 0x00000012ff037e24 */ /* 0x000fe2000f8e00ff */
[----:B------:R-:W-:Y:S06]  /*4d90*/  @P1 BRA `(.L_x_160) ;  /* 0x0000000000141947 */ /* 0x000fec0003800000 */
.L_x_161:
[----:B------:R-:W2:Y:S04]  /*4da0*/  LDG.E.STRONG.GPU R6, desc[UR20][R2.64] ;  /* 0x0000001402067981 */ /* 0x000ea8000c1ef900 */
[----:B--2---:R-:W-:Y:S01]  /*4db0*/  CCTL.IVALL ;  /* 0x00000000ff00798f */ /* 0x004fe20002000000 */
[----:B------:R-:W-:Y:S05]  /*4dc0*/  YIELD ;  /* 0x0000000000007946 */ /* 0x000fea0003800000 */
[----:B------:R-:W-:-:S13]  /*4dd0*/  ISETP.NE.AND P3, PT, R6, UR24, PT ;  /* 0x0000001806007c0c */ /* 0x000fda000bf65270 */
[----:B------:R-:W-:Y:S05]  /*4de0*/  @P3 BRA `(.L_x_161) ;  /* 0xfffffffc00ec3947 */ /* 0x000fea000383ffff */
.L_x_160:
[----:B------:R-:W-:Y:S05]  /*4df0*/  BSYNC B0 ;  /* 0x0000000000007941 */ /* 0x000fea0003800000 */
.L_x_159:
[----:B------:R-:W-:-:S03]  /*4e00*/  UMOV UR10, 0xffffffff ;  /* 0xffffffff000a7882 */ /* 0x000fc60000000000 */
[----:B------:R-:W-:Y:S05]  /*4e10*/  BRA.DIV UR10, `(.L_x_162) ;  /* 0x0000002e0ae87947 */ /* 0x000fea000b800000 */
[----:B------:R-:W-:Y:S01]  /*4e20*/  NOP ;  /* 0x0000000000007918 */ /* 0x000fe20000000000 */
.L_x_228:
[----:B------:R-:W-:Y:S05]  /*4e30*/  WARPSYNC.ALL ;  /* 0x0000000000007948 */ /* 0x000fea0003800000 */
[----:B------:R-:W-:Y:S06]  /*4e40*/  BAR.SYNC.DEFER_BLOCKING 0xd, 0xa0 ;  /* 0x0342800000007b1d */ /* 0x000fec0000010000 */
[----:B------:R-:W-:Y:S04]  /*4e50*/  BSSY B0, `(.L_x_163) ;  /* 0x000000d000007945 */ /* 0x000fe80003800000 */
[----:B------:R-:W-:Y:S05]  /*4e60*/  @!P0 BRA `(.L_x_164) ;  /* 0x00000000002c8947 */ /* 0x000fea0003800000 */
[----:B------:R-:W1:Y:S01]  /*4e70*/  S2UR UR11, SR_CgaCtaId ;  /* 0x00000000000b79c3 */ /* 0x000e620000008800 */
[----:B------:R-:W-:Y:S01]  /*4e80*/  UMOV UR10, 0x400 ;  /* 0x00000400000a7882 */ /* 0x000fe20000000000 */
[----:B------:R-:W-:Y:S01]  /*4e90*/  UIADD3 UR18, UP0, UR14, 0x8000, URZ ;  /* 0x000080000e127890 */ /* 0x000fe2000ff1e03f */
[----:B------:R-:W-:Y:S01]  /*4ea0*/  UMOV UR22, 0x0 ;  /* 0x0000000000167882 */ /* 0x000fe20000000000 */
[----:B------:R-:W-:Y:S02]  /*4eb0*/  UMOV UR23, 0x14f00000 ;  /* 0x14f0000000177882 */ /* 0x000fe40000000000 */
[----:B------:R-:W-:Y:S02]  /*4ec0*/  UIADD3.X UR19, URZ, UR15, URZ, UP0, !UPT ;  /* 0x0000000f3f137290 */ /* 0x000fe400087fe43f */
[----:B-1----:R-:W-:-:S03]  /*4ed0*/  ULEA UR10, UR11, UR10, 0x18 ;  /* 0x0000000a0b0a7291 */ /* 0x002fc6000f8ec03f */
[----:B------:R-:W-:Y:S01]  /*4ee0*/  UMOV UR11, 0x400 ;  /* 0x00000400000b7882 */ /* 0x000fe20000000000 */
[----:B------:R-:W-:-:S09]  /*4ef0*/  UIADD3 UR10, UR10, 0x12000, URZ ;  /* 0x000120000a0a7890 */ /* 0x000fd2000fffe03f */
[----:B------:R1:W-:Y:S02]  /*4f00*/  UBLKRED.G.S.ADD.F32.RN [UR18], [UR10], UR11, desc[UR22] ;  /* 0x000016120a0073bb */ /* 0x0003e400080a140b */
[----:B-1----:R0:W-:Y:S02]  /*4f10*/  UTMACMDFLUSH ;  /* 0x00000000000079b7 */ /* 0x0021e40000000000 */
.L_x_164:
[----:B------:R-:W-:Y:S05]  /*4f20*/  BSYNC B0 ;  /* 0x0000000000007941 */ /* 0x000fea0003800000 */
.L_x_163:
        /* <DEDUP_REMOVED lines=14> */
.L_x_166:
[----:B------:R-:W-:Y:S05]  /*5010*/  BSYNC B0 ;  /* 0x0000000000007941 */ /* 0x000fea0003800000 */
.L_x_165:
        /* <DEDUP_REMOVED lines=12> */
[----:B------:R1:W-:Y:S01]  /*50e0*/  UBLKRED.G.S.ADD.F32.RN [UR18], [UR10], UR11, desc[UR22] ;  /* 0x000016120a0073bb */ /* 0x0003e200080a140b */
[----:B------:R0:W-:Y:S01]  /*50f0*/  UTMACMDFLUSH ;  /* 0x00000000000079b7 */ /* 0x0001e20000000000 */
[----:B-1----:R-:W-:-:S04]  /*5100*/  DEPBAR.LE SB0, 0x2 ;  /* 0x000080800000791a */ /* 0x002fc80000000000 */
.L_x_168:
[----:B------:R-:W-:Y:S05]  /*5110*/  BSYNC B0 ;  /* 0x0000000000007941 */ /* 0x000fea0003800000 */
.L_x_167:
[----:B------:R-:W-:Y:S06]  /*5120*/  BAR.ARV 0xa, 0xa0 ;  /* 0x0282800000007b1d */ /* 0x000fec0000002000 */
[----:B------:R-:W-:Y:S04]  /*5130*/  BSSY B0, `(.L_x_169) ;  /* 0x0000003000007945 */ /* 0x000fe80003800000 */
[----:B------:R-:W-:Y:S05]  /*5140*/  @!P0 BRA `(.L_x_170) ;  /* 0x0000000000048947 */ /* 0x000fea0003800000 */
[----:B------:R-:W-:-:S04]  /*5150*/  DEPBAR.LE SB0, 0x1 ;  /* 0x000080400000791a */ /* 0x000fc80000000000 */
.L_x_170:
[----:B------:R-:W-:Y:S05]  /*5160*/  BSYNC B0 ;  /* 0x0000000000007941 */ /* 0x000fea0003800000 */
.L_x_169:
[----:B------:R-:W-:Y:S06]  /*5170*/  BAR.ARV 0xb, 0xa0 ;  /* 0x02c2800000007b1d */ /* 0x000fec0000002000 */
[----:B------:R-:W-:Y:S04]  /*5180*/  BSSY B0, `(.L_x_171) ;  /* 0x0000003000007945 */ /* 0x000fe80003800000 */
[----:B------:R-:W-:Y:S05]  /*5190*/  @!P0 BRA `(.L_x_172) ;  /* 0x0000000000048947 */ /* 0x000fea0003800000 */
[----:B------:R-:W-:-:S04]  /*51a0*/  DEPBAR.LE SB0, 0x0 ;  /* 0x000080000000791a */ /* 0x000fc80000000000 */
.L_x_172:
[----:B------:R-:W-:Y:S05]  /*51b0*/  BSYNC B0 ;  /* 0x0000000000007941 */ /* 0x000fea0003800000 */
.L_x_171:
[----:B------:R-:W-:Y:S06]  /*51c0*/  BAR.ARV 0xc, 0xa0 ;  /* 0x0302800000007b1d */ /* 0x000fec0000002000 */
[----:B------:R-:W-:Y:S01]  /*51d0*/  NOP ;  /* 0x0000000000007918 */ /* 0x000fe20000000000 */
[----:B------:R-:W-:Y:S04]  /*51e0*/  BSSY B0, `(.L_x_173) ;  /* 0x0000011000007945 */ /* 0x000fe80003800000 */
[----:B------:R-:W-:Y:S05]  /*51f0*/  @P1 BRA `(.L_x_174) ;  /* 0x00000000003c1947 */ /* 0x000fea0003800000 */
[----:B------:R-:W1:Y:S01]  /*5200*/  S2R R6, SR_LANEID ;  /* 0x0000000000067919 */ /* 0x000e620000000000 */
[----:B------:R-:W-:Y:S01]  /*5210*/  @!PT LDS RZ, [RZ] ;  /* 0x00000000fffff984 */ /* 0x000fe20000000800 */
[----:B------:R-:W-:Y:S01]  /*5220*/  @!PT LDS RZ, [RZ] ;  /* 0x00000000fffff984 */ /* 0x000fe20000000800 */
[----:B------:R-:W-:Y:S01]  /*5230*/  @!PT LDS RZ, [RZ] ;  /* 0x00000000fffff984 */ /* 0x000fe20000000800 */
[----:B------:R-:W-:Y:S01]  /*5240*/  @!PT LDS RZ, [RZ] ;  /* 0x00000000fffff984 */ /* 0x000fe20000000800 */
[----:B------:R2:W-:Y:S06]  /*5250*/  MEMBAR.ALL.CTA ;  /* 0x0000000000007992 */ /* 0x0005ec0000008000 */
[----:B--2---:R-:W-:Y:S06]  /*5260*/  MEMBAR.ALL.GPU ;  /* 0x0000000000007992 */ /* 0x004fec000000a000 */
[----:B------:R-:W-:-:S00]  /*5270*/  ERRBAR ;  /* 0x00000000000079ab */ /* 0x000fc00000000000 */
[----:B------:R-:W-:Y:S06]  /*5280*/  CGAERRBAR ;  /* 0x00000000000075ab */ /* 0x000fec0000000000 */
[----:B012345:R-:W-:Y:S01]  /*5290*/  CCTL.IVALL ;  /* 0x00000000ff00798f */ /* 0x03ffe20002000000 */
[----:B------:R-:W-:Y:S02]  /*52a0*/  VOTEU.ANY UR10, UPT, PT ;  /* 0x00000000000a7886 */ /* 0x000fe400038e0100 */
[----:B------:R-:W-:Y:S02]  /*52b0*/  UFLO.U32 UR11, UR10 ;  /* 0x0000000a000b72bd */ /* 0x000fe400080e0000 */
[----:B------:R-:W2:Y:S04]  /*52c0*/  POPC R7, UR10 ;  /* 0x0000000a00077d09 */ /* 0x000ea80008000000 */
[----:B-1----:R-:W-:-:S13]  /*52d0*/  ISETP.EQ.U32.AND P1, PT, R6, UR11, PT ;  /* 0x0000000b06007c0c */ /* 0x002fda000bf22070 */
[----:B--2---:R1:W-:Y:S02]  /*52e0*/  @P1 REDG.E.ADD.S32.STRONG.GPU desc[UR20][R2.64], R7 ;  /* 0x000000070200198e */ /* 0x0043e4000c10e394 */
.L_x_174:
[----:B------:R-:W-:Y:S05]  /*52f0*/  BSYNC B0 ;  /* 0x0000000000007941 */ /* 0x000fea0003800000 */
.L_x_173:
[----:B------:R-:W-:Y:S02]  /*5300*/  UIADD3 UR4, UR4, 0x2, URZ ;  /* 0x0000000204047890 */ /* 0x000fe4000fffe03f */
[----:B------:R-:W-:Y:S01]  /*5310*/  UIADD3 UR5, UR5, 0x1, URZ ;  /* 0x0000000105057890 */ /* 0x000fe2000fffe03f */
[----:B------:R-:W-:Y:S11]  /*5320*/  @P2 BRA `(.L_x_175) ;  /* 0xfffffff000dc2947 */ /* 0x000ff6000383ffff */
.L_x_142:
[----:B------:R-:W-:-:S13]  /*5330*/  ISETP.NE.AND P1, PT, R5, RZ, PT ;  /* 0x000000ff0500720c */ /* 0x000fda0003f25270 */
[----:B------:R-:W-:Y:S05]  /*5340*/  @!P1 EXIT ;  /* 0x000000000000994d */ /* 0x000fea0003800000 */
[----:B------:R-:W-:Y:S01]  /*5350*/  UIMAD UR5, UR13, UR4, URZ ;  /* 0x000000040d0572a4 */ /* 0x000fe2000f8e023f */
[----:B------:R-:W-:Y:S01]  /*5360*/  ISETP.NE.AND P2, PT, R0, RZ, PT ;  /* 0x000000ff0000720c */ /* 0x000fe20003f45270 */
[----:B------:R-:W-:Y:S01]  /*5370*/  ULDC.64 UR14, c[0x0][0x768] ;  /* 0x0001da00000e7ab9 */ /* 0x000fe20000000a00 */
[----:B------:R-:W-:Y:S01]  /*5380*/  BSSY B0, `(.L_x_176) ;  /* 0x000000d000007945 */ /* 0x000fe20003800000 */
[----:B------:R-:W-:-:S04]  /*5390*/  UIADD3 UR10, UP0, UR5, UR8, URZ ;  /* 0x00000008050a7290 */ /* 0x000fc8000ff1e03f */
[----:B------:R-:W-:Y:S02]  /*53a0*/  ULEA.HI.X.SX32 UR5, UR5, UR9, 0x1, UP0 ;  /* 0x0000000905057291 */ /* 0x000fe400080f0e3f */
[----:B------:R-:W-:-:S04]  /*53b0*/  ULEA UR11, UP0, UR10, UR14, 0x2 ;  /* 0x0000000e0a0b7291 */ /* 0x000fc8000f80103f */
[----:B------:R-:W-:Y:S02]  /*53c0*/  ULEA.HI.X UR5, UR10, UR15, UR5, 0x2, UP0 ;  /* 0x0000000f0a057291 */ /* 0x000fe400080f1405 */
[----:B-1----:R-:W-:-:S04]  /*53d0*/  IMAD.U32 R2, RZ, RZ, UR11 ;  /* 0x0000000bff027e24 */ /* 0x002fc8000f8e00ff */
[----:B------:R-:W-:Y:S01]  /*53e0*/  IMAD.U32 R3, RZ, RZ, UR5 ;  /* 0x00000005ff037e24 */ /* 0x000fe2000f8e00ff */
[----:B------:R-:W-:Y:S06]  /*53f0*/  @P2 BRA `(.L_x_177) ;  /* 0x0000000000142947 */ /* 0x000fec0003800000 */
.L_x_178:
[----:B------:R-:W2:Y:S04]  /*5400*/  LDG.E.STRONG.GPU R0, desc[UR20][R2.64] ;  /* 0x0000001402007981 */ /* 0x000ea8000c1ef900 */
[----:B--2---:R-:W-:Y:S01]  /*5410*/  CCTL.IVALL ;  /* 0x00000000ff00798f */ /* 0x004fe20002000000 */
[----:B------:R-:W-:Y:S05]  /*5420*/  YIELD ;  /* 0x0000000000007946 */ /* 0x000fea0003800000 */
[----:B------:R-:W-:-:S13]  /*5430*/  ISETP.NE.AND P1, PT, R0, UR24, PT ;  /* 0x0000001800007c0c */ /* 0x000fda000bf25270 */
[----:B------:R-:W-:Y:S05]  /*5440*/  @P1 BRA `(.L_x_178) ;  /* 0xfffffffc00ec1947 */ /* 0x000fea000383ffff */
.L_x_177:
[----:B------:R-:W-:Y:S05]  /*5450*/  BSYNC B0 ;  /* 0x0000000000007941 */ /* 0x000fea0003800000 */
.L_x_176:
[----:B------:R-:W-:-:S03]  /*5460*/  UMOV UR5, 0xffffffff ;  /* 0xffffffff00057882 */ /* 0x000fc60000000000 */
[----:B------:R-:W-:Y:S05]  /*5470*/  BRA.DIV UR5, `(.L_x_179) ;  /* 0x0000002a056c7947 */ /* 0x000fea000b800000 */
[----:B------:R-:W-:Y:S01]  /*5480*/  NOP ;  /* 0x0000000000007918 */ /* 0x000fe20000000000 */
.L_x_231:
[----:B------:R-:W-:Y:S01]  /*5490*/  IMAD.U32 R6, RZ, RZ, UR4 ;  /* 0x00000004ff067e24 */ /* 0x000fe2000f8e00ff */
[----:B------:R-:W-:Y:S05]  /*54a0*/  WARPSYNC.ALL ;  /* 0x0000000000007948 */ /* 0x000fea0003800000 */
[----:B------:R-:W-:Y:S01]  /*54b0*/  BAR.SYNC.DEFER_BLOCKING 0xd, 0xa0 ;  /* 0x0342800000007b1d */ /* 0x000fe20000010000 */
[----:B------:R-:W-:-:S05]  /*54c0*/  IMAD R6, R6, 0x3000, RZ ;  /* 0x0000300006067824 */ /* 0x000fca00078e02ff */
[----:B------:R-:W-:Y:S04]  /*54d0*/  BSSY B0, `(.L_x_180) ;  /* 0x0000012000007945 */ /* 0x000fe80003800000 */
[----:B------:R-:W-:Y:S05]  /*54e0*/  @!P0 BRA `(.L_x_181) ;  /* 0x0000000000408947 */ /* 0x000fea0003800000 */
[----:B------:R-:W1:Y:S01]  /*54f0*/  LDC.64 R8, c[0x0][0x2c0] ;  /* 0x0000b000ff087b82 */ /* 0x000e620000000a00 */
[C---:B------:R-:W-:Y:S01]  /*5500*/  IADD3 R4, P1, R6.reuse, UR6, RZ ;  /* 0x0000000606047c10 */ /* 0x040fe2000ff3e0ff */
[----:B------:R-:W-:Y:S01]  /*5510*/  UMOV UR5, 0x400 ;  /* 0x0000040000057882 */ /* 0x000fe20000000000 */
[----:B------:R-:W-:Y:S01]  /*5520*/  UMOV UR16, 0x0 ;  /* 0x0000000000107882 */ /* 0x000fe20000000000 */
[----:B------:R-:W-:Y:S01]  /*5530*/  UMOV UR17, 0x14f00000 ;  /* 0x14f0000000117882 */ /* 0x000fe20000000000 */
[----:B------:R-:W-:-:S03]  /*5540*/  LEA.HI.X.SX32 R5, R6, UR12, 0x1, P1 ;  /* 0x0000000c06057c11 */ /* 0x000fc600088f0eff */
[----:B------:R-:W2:Y:S01]  /*5550*/  S2UR UR10, SR_CgaCtaId ;  /* 0x00000000000a79c3 */ /* 0x000ea20000008800 */
[----:B-1----:R-:W-:-:S04]  /*5560*/  LEA R0, P1, R4, R8, 0x2 ;  /* 0x0000000804007211 */ /* 0x002fc800078210ff */
[----:B------:R-:W-:Y:S02]  /*5570*/  LEA.HI.X R4, R4, R9, R5, 0x2, P1 ;  /* 0x0000000904047211 */ /* 0x000fe400008f1405 */
[----:B------:R-:W-:Y:S02]  /*5580*/  R2UR UR14, R0 ;  /* 0x00000000000e72ca */ /* 0x000fe400000e0000 */
[----:B------:R-:W-:Y:S01]  /*5590*/  R2UR UR15, R4 ;  /* 0x00000000040f72ca */ /* 0x000fe200000e0000 */
[----:B--2---:R-:W-:-:S03]  /*55a0*/  ULEA UR5, UR10, UR5, 0x18 ;  /* 0x000000050a057291 */ /* 0x004fc6000f8ec03f */
[----:B------:R-:W-:Y:S01]  /*55b0*/  UMOV UR10, 0x400 ;  /* 0x00000400000a7882 */ /* 0x000fe20000000000 */
[----:B------:R-:W-:-:S09]  /*55c0*/  UIADD3 UR5, UR5, 0x12000, URZ ;  /* 0x0001200005057890 */ /* 0x000fd2000fffe03f */
[----:B------:R1:W-:Y:S02]  /*55d0*/  UBLKRED.G.S.ADD.F32.RN [UR14], [UR5], UR10, desc[UR16] ;  /* 0x0000100e050073bb */ /* 0x0003e400080a140a */
[----:B-1----:R0:W-:Y:S02]  /*55e0*/  UTMACMDFLUSH ;  /* 0x00000000000079b7 */ /* 0x0021e40000000000 */
.L_x_181:
[----:B------:R-:W-:Y:S05]  /*55f0*/  BSYNC B0 ;  /* 0x0000000000007941 */ /* 0x000fea0003800000 */
.L_x_180:
[----:B------:R-:W-:Y:S06]  /*5600*/  BAR.SYNC.DEFER_BLOCKING 0xe, 0xa0 ;  /* 0x0382800000007b1d */ /* 0x000fec0000010000 */
[----:B------:R-:W-:Y:S04]  /*5610*/  BSSY B0, `(.L_x_182) ;  /* 0x0000012000007945 */ /* 0x000fe80003800000 */
[----:B------:R-:W-:Y:S05]  /*5620*/  @!P0 BRA `(.L_x_183) ;  /* 0x0000000000408947 */ /* 0x000fea0003800000 */
[----:B------:R-:W1:Y:S01]  /*5630*/  S2UR UR15, SR_CgaCtaId ;  /* 0x00000000000f79c3 */ /* 0x000e620000008800 */
[----:B------:R-:W-:Y:S01]  /*5640*/  R2UR UR5, R6 ;  /* 0x00000000060572ca */ /* 0x000fe200000e0000 */
[----:B------:R-:W-:Y:S01]  /*5650*/  UMOV UR14, 0x400 ;  /* 0x00000400000e7882 */ /* 0x000fe20000000000 */
[----:B------:R-:W-:Y:S01]  /*5660*/  ULDC.64 UR10, c[0x0][0x2c0] ;  /* 0x0000b000000a7ab9 */ /* 0x000fe20000000a00 */
[----:B------:R-:W-:-:S10]  /*5670*/  UMOV UR17, 0x14f00000 ;  /* 0x14f0000000117882 */ /* 0x000fd40000000000 */
[----:B------:R-:W-:-:S04]  /*5680*/  UIADD3 UR5, UR5, 0x1000, URZ ;  /* 0x0000100005057890 */ /* 0x000fc8000fffe03f */
[----:B------:R-:W-:-:S04]  /*5690*/  UIADD3 UR16, UP0, UR5, UR6, URZ ;  /* 0x0000000605107290 */ /* 0x000fc8000ff1e03f */
[----:B------:R-:W-:Y:S02]  /*56a0*/  ULEA.HI.X.SX32 UR5, UR5, UR12, 0x1, UP0 ;  /* 0x0000000c05057291 */ /* 0x000fe400080f0e3f */
[----:B-1----:R-:W-:Y:S02]  /*56b0*/  ULEA UR14, UR15, UR14, 0x18 ;  /* 0x0000000e0f0e7291 */ /* 0x002fe4000f8ec03f */
[----:B------:R-:W-:Y:S02]  /*56c0*/  ULEA UR10, UP0, UR16, UR10, 0x2 ;  /* 0x0000000a100a7291 */ /* 0x000fe4000f80103f */
[----:B------:R-:W-:Y:S02]  /*56d0*/  UIADD3 UR14, UR14, 0x16000, URZ ;  /* 0x000160000e0e7890 */ /* 0x000fe4000fffe03f */
[----:B------:R-:W-:-:S03]  /*56e0*/  ULEA.HI.X UR11, UR16, UR11, UR5, 0x2, UP0 ;  /* 0x0000000b100b7291 */ /* 0x000fc600080f1405 */
[----:B------:R-:W-:Y:S01]  /*56f0*/  UMOV UR5, 0x400 ;  /* 0x0000040000057882 */ /* 0x000fe20000000000 */
[----:B------:R-:W-:-:S05]  /*5700*/  UMOV UR16, 0x0 ;  /* 0x0000000000107882 */ /* 0x000fca0000000000 */
[----:B------:R1:W-:Y:S02]  /*5710*/  UBLKRED.G.S.ADD.F32.RN [UR10], [UR14], UR5, desc[UR16] ;  /* 0x0000100a0e0073bb */ /* 0x0003e400080a1405 */
[----:B-1----:R0:W-:Y:S02]  /*5720*/  UTMACMDFLUSH ;  /* 0x00000000000079b7 */ /* 0x0021e40000000000 */
.L_x_183:
[----:B------:R-:W-:Y:S05]  /*5730*/  BSYNC B0 ;  /* 0x0000000000007941 */ /* 0x000fea0003800000 */
.L_x_182:
        /* <DEDUP_REMOVED lines=17> */
[----:B------:R1:W-:Y:S01]  /*5850*/  UBLKRED.G.S.ADD.F32.RN [UR10], [UR14], UR5, desc[UR16] ;  /* 0x0000100a0e0073bb */ /* 0x0003e200080a1405 */
[----:B------:R0:W-:Y:S01]  /*5860*/  UTMACMDFLUSH ;  /* 0x00000000000079b7 */ /* 0x0001e20000000000 */
[----:B-1----:R-:W-:-:S04]  /*5870*/  DEPBAR.LE SB0, 0x2 ;  /* 0x000080800000791a */ /* 0x002fc80000000000 */
.L_x_185:
[----:B------:R-:W-:Y:S05]  /*5880*/  BSYNC B0 ;  /* 0x0000000000007941 */ /* 0x000fea0003800000 */
.L_x_184:
[----:B------:R-:W-:Y:S06]  /*5890*/  BAR.ARV 0xa, 0xa0 ;  /* 0x0282800000007b1d */ /* 0x000fec0000002000 */
[----:B------:R-:W-:Y:S04]  /*58a0*/  BSSY B0, `(.L_x_186) ;  /* 0x0000003000007945 */ /* 0x000fe80003800000 */
[----:B------:R-:W-:Y:S05]  /*58b0*/  @!P0 BRA `(.L_x_187) ;  /* 0x0000000000048947 */ /* 0x000fea0003800000 */
[----:B------:R-:W-:-:S04]  /*58c0*/  DEPBAR.LE SB0, 0x1 ;  /* 0x000080400000791a */ /* 0x000fc80000000000 */
.L_x_187:
[----:B------:R-:W-:Y:S05]  /*58d0*/  BSYNC B0 ;  /* 0x0000000000007941 */ /* 0x000fea0003800000 */
.L_x_186:
[----:B------:R-:W-:Y:S06]  /*58e0*/  BAR.ARV 0xb, 0xa0 ;  /* 0x02c2800000007b1d */ /* 0x000fec0000002000 */
[----:B------:R-:W-:Y:S04]  /*58f0*/  BSSY B0, `(.L_x_188) ;  /* 0x0000003000007945 */ /* 0x000fe80003800000 */
[----:B------:R-:W-:Y:S05]  /*5900*/  @!P0 BRA `(.L_x_189) ;  /* 0x0000000000048947 */ /* 0x000fea0003800000 */
[----:B------:R-:W-:-:S04]  /*5910*/  DEPBAR.LE SB0, 0x0 ;  /* 0x000080000000791a */ /* 0x000fc80000000000 */
.L_x_189:
[----:B------:R-:W-:Y:S05]  /*5920*/  BSYNC B0 ;  /* 0x0000000000007941 */ /* 0x000fea0003800000 */
.L_x_188:
        /* <DEDUP_REMOVED lines=19> */
.L_x_191:
[----:B------:R-:W-:Y:S05]  /*5a60*/  BSYNC B0 ;  /* 0x0000000000007941 */ /* 0x000fea0003800000 */
.L_x_190:
[----:B------:R-:W-:Y:S05]  /*5a70*/  EXIT ;  /* 0x000000000000794d */ /* 0x000fea0003800000 */
.L_x_141:
        /* <DEDUP_REMOVED lines=57> */
.L_x_232:
        /* <DEDUP_REMOVED lines=9> */
.L_x_195:
        /* <DEDUP_REMOVED lines=102> */
.L_x_206:
[----:B-1----:R-:W-:-:S05]  /*6500*/  IMAD.MOV.U32 R10, RZ, RZ, 0x1 ;  /* 0x00000001ff0a7424 */ /* 0x002fca00078e00ff */
[----:B------:R-:W-:-:S04]  /*6510*/  SHF.L.U32 R10, R10, 0x1f, RZ ;  /* 0x0000001f0a0a7819 */ /* 0x000fc800000006ff */
[----:B------:R-:W1:Y:S02]  /*6520*/  SYNCS.PHASECHK.TRANS64.TRYWAIT P1, [R0+URZ+0x36438], R10 ;  /* 0x0364380a000075a7 */ /* 0x000e64000802017f */
[----:B-123--:R-:W-:Y:S05]  /*6530*/  @!P1 BRA `(.L_x_198) ;  /* 0x00000018006c9947 */ /* 0x00efea0003800000 */
.L_x_233:
[----:B------:R-:W-:Y:S05]  /*6540*/  @P0 BRA `(.L_x_199) ;  /* 0x0000000000140947 */ /* 0x000fea0003800000 */
[----:B------:R-:W-:Y:S01]  /*6550*/  ISETP.NE.AND P1, PT, R16, RZ, PT ;  /* 0x000000ff1000720c */ /* 0x000fe20003f25270 */
[----:B------:R-:W-:-:S04]  /*6560*/  IMAD.MOV.U32 R3, RZ, RZ, 0x6100 ;  /* 0x00006100ff037424 */ /* 0x000fc800078e00ff */
[----:B------:R2:W-:Y:S08]  /*6570*/  SYNCS.ARRIVE.TRANS64 RZ, [R0+URZ+0x36430], R3 ;  /* 0x0364300300ff79a7 */ /* 0x0005f0000800003f */
[----:B------:R-:W-:Y:S05]  /*6580*/  @!P1 BRA `(.L_x_199) ;  /* 0x0000000000049947 */ /* 0x000fea0003800000 */
[----:B------:R-:W-:Y:S01]  /*6590*/  BPT.TRAP 0x1 ;  /* 0x000000040000795c */ /* 0x000fe20000300000 */
.L_x_199:
        /* <DEDUP_REMOVED lines=47> */
.L_x_234:
[----:B------:R-:W-:Y:S05]  /*6890*/  @P0 BRA `(.L_x_201) ;  /* 0x0000000000140947 */ /* 0x000fea0003800000 */
[----:B------:R-:W-:Y:S01]  /*68a0*/  ISETP.NE.AND P1, PT, R16, RZ, PT ;  /* 0x000000ff1000720c */ /* 0x000fe20003f25270 */
[----:B--2---:R-:W-:-:S04]  /*68b0*/  IMAD.MOV.U32 R3, RZ, RZ, 0x6100 ;  /* 0x00006100ff037424 */ /* 0x004fc800078e00ff */
[----:B------:R3:W-:Y:S08]  /*68c0*/  SYNCS.ARRIVE.TRANS64 RZ, [R0+URZ+0x36418], R3 ;  /* 0x0364180300ff79a7 */ /* 0x0007f0000800003f */
[----:B------:R-:W-:Y:S05]  /*68d0*/  @!P1 BRA `(.L_x_201) ;  /* 0x0000000000049947 */ /* 0x000fea0003800000 */
[----:B------:R-:W-:Y:S01]  /*68e0*/  BPT.TRAP 0x1 ;  /* 0x000000040000795c */ /* 0x000fe20000300000 */
.L_x_201:
        /* <DEDUP_REMOVED lines=35> */
.L_x_235:
        /* <DEDUP_REMOVED lines=9> */
.L_x_203:
        /* <DEDUP_REMOVED lines=37> */
.L_x_237:
[----:B------:R-:W-:Y:S05]  /*6e00*/  @P0 BRA `(.L_x_205) ;  /* 0x0000000000140947 */ /* 0x000fea0003800000 */
[----:B------:R-:W-:Y:S01]  /*6e10*/  ISETP.NE.AND P1, PT, R16, RZ, PT ;  /* 0x000000ff1000720c */ /* 0x000fe20003f25270 */
[----:B--2---:R-:W-:-:S04]  /*6e20*/  IMAD.MOV.U32 R5, RZ, RZ, 0x6100 ;  /* 0x00006100ff057424 */ /* 0x004fc800078e00ff */
[----:B------:R3:W-:Y:S08]  /*6e30*/  SYNCS.ARRIVE.TRANS64 RZ, [R0+URZ+0x36410], R5 ;  /* 0x0364100500ff79a7 */ /* 0x0007f0000800003f */
[----:B------:R-:W-:Y:S05]  /*6e40*/  @!P1 BRA `(.L_x_205) ;  /* 0x0000000000049947 */ /* 0x000fea0003800000 */
[----:B------:R-:W-:Y:S01]  /*6e50*/  BPT.TRAP 0x1 ;  /* 0x000000040000795c */ /* 0x000fe20000300000 */
.L_x_205:
        /* <DEDUP_REMOVED lines=36> */
.L_x_197:
[----:B------:R-:W-:Y:S01]  /*70a0*/  ISETP.NE.AND P1, PT, R21, RZ, PT ;  /* 0x000000ff1500720c */ /* 0x000fe20003f25270 */
[----:B------:R-:W-:-:S12]  /*70b0*/  IMAD.MOV.U32 R4, RZ, RZ, 0x1 ;  /* 0x00000001ff047424 */ /* 0x000fd800078e00ff */
[----:B------:R-:W-:Y:S05]  /*70c0*/  @!P1 BRA `(.L_x_196) ;  /* 0x0000000400649947 */ /* 0x000fea0003800000 */
[----:B------:R-:W2:Y:S02]  /*70d0*/  SYNCS.PHASECHK.TRANS64.TRYWAIT P1, [R0+URZ+0x36438], R10 ;  /* 0x0364380a000075a7 */ /* 0x000ea4000802017f */
[----:B--2---:R-:W-:Y:S05]  /*70e0*/  @!P1 BRA `(.L_x_207) ;  /* 0x0000000c00d49947 */ /* 0x004fea0003800000 */
.L_x_238:
[----:B------:R-:W-:Y:S05]  /*70f0*/  @P0 BRA `(.L_x_208) ;  /* 0x0000000000140947 */ /* 0x000fea0003800000 */
[----:B------:R-:W-:Y:S01]  /*7100*/  ISETP.NE.AND P1, PT, R16, RZ, PT ;  /* 0x000000ff1000720c */ /* 0x000fe20003f25270 */
[----:B------:R-:W-:-:S04]  /*7110*/  IMAD.MOV.U32 R5, RZ, RZ, 0x6100 ;  /* 0x00006100ff057424 */ /* 0x000fc800078e00ff */
[----:B------:R3:W-:Y:S08]  /*7120*/  SYNCS.ARRIVE.TRANS64 RZ, [R0+URZ+0x36430], R5 ;  /* 0x0364300500ff79a7 */ /* 0x0007f0000800003f */
[----:B------:R-:W-:Y:S05]  /*7130*/  @!P1 BRA `(.L_x_208) ;  /* 0x0000000000049947 */ /* 0x000fea0003800000 */
[----:B------:R-:W-:Y:S01]  /*7140*/  BPT.TRAP 0x1 ;  /* 0x000000040000795c */ /* 0x000fe20000300000 */
.L_x_208:
        /* <DEDUP_REMOVED lines=41> */
.L_x_239:
[----:B------:R-:W-:Y:S01]  /*73e0*/  IMAD.MOV.U32 R4, RZ, RZ, RZ ;  /* 0x000000ffff047224 */ /* 0x000fe200078e00ff */
[----:B------:R-:W-:Y:S06]  /*73f0*/  @P0 BRA `(.L_x_210) ;  /* 0x0000000000140947 */ /* 0x000fec0003800000 */
[----:B------:R-:W-:Y:S01]  /*7400*/  ISETP.NE.AND P1, PT, R16, RZ, PT ;  /* 0x000000ff1000720c */ /* 0x000fe20003f25270 */
[----:B---3--:R-:W-:-:S04]  /*7410*/  IMAD.MOV.U32 R5, RZ, RZ, 0x6100 ;  /* 0x00006100ff057424 */ /* 0x008fc800078e00ff */
[----:B------:R4:W-:Y:S08]  /*7420*/  SYNCS.ARRIVE.TRANS64 RZ, [R0+URZ+0x36418], R5 ;  /* 0x0364180500ff79a7 */ /* 0x0009f0000800003f */
[----:B------:R-:W-:Y:S05]  /*7430*/  @!P1 BRA `(.L_x_210) ;  /* 0x0000000000049947 */ /* 0x000fea0003800000 */
[----:B------:R-:W-:Y:S01]  /*7440*/  BPT.TRAP 0x1 ;  /* 0x000000040000795c */ /* 0x000fe20000300000 */
.L_x_210:
        /* <DEDUP_REMOVED lines=33> */
.L_x_196:
[----:B------:R-:W-:-:S04]  /*7660*/  SHF.L.U32 R3, R4, 0x1f, RZ ;  /* 0x0000001f04037819 */ /* 0x000fc800000006ff */
[----:B------:R-:W3:Y:S02]  /*7670*/  SYNCS.PHASECHK.TRANS64.TRYWAIT P1, [R0+URZ+0x36438], R3 ;  /* 0x03643803000075a7 */ /* 0x000ee4000802017f */
[----:B---3--:R-:W-:Y:S05]  /*7680*/  @!P1 BRA `(.L_x_211) ;  /* 0x0000000800949947 */ /* 0x008fea0003800000 */
.L_x_240:
[----:B------:R-:W-:Y:S05]  /*7690*/  @P0 BRA `(.L_x_212) ;  /* 0x0000000000180947 */ /* 0x000fea0003800000 */
[----:B------:R-:W4:Y:S01]  /*76a0*/  S2R R2, SR_TID.X ;  /* 0x0000000000027919 */ /* 0x000f220000002100 */
[----:B---3--:R-:W-:-:S04]  /*76b0*/  IMAD.MOV.U32 R3, RZ, RZ, 0x6100 ;  /* 0x00006100ff037424 */ /* 0x008fc800078e00ff */
[----:B------:R3:W-:Y:S01]  /*76c0*/  SYNCS.ARRIVE.TRANS64 RZ, [R0+URZ+0x36430], R3 ;  /* 0x0364300300ff79a7 */ /* 0x0007e2000800003f */
[----:B----4-:R-:W-:-:S13]  /*76d0*/  LOP3.LUT P0, RZ, R2, 0x1f, RZ, 0xc0, !PT ;  /* 0x0000001f02ff7812 */ /* 0x010fda000780c0ff */
[----:B---3--:R-:W-:Y:S05]  /*76e0*/  @!P0 BRA `(.L_x_212) ;  /* 0x0000000000048947 */ /* 0x008fea0003800000 */
[----:B------:R-:W-:Y:S01]  /*76f0*/  BPT.TRAP 0x1 ;  /* 0x000000040000795c */ /* 0x000fe20000300000 */
.L_x_212:
        /* <DEDUP_REMOVED lines=43> */
.L_x_193:
[----:B------:R-:W-:Y:S05]  /*79b0*/  BSYNC B0 ;  /* 0x0000000000007941 */ /* 0x000fea0003800000 */
.L_x_192:
[----:B------:R-:W-:-:S03]  /*79c0*/  UMOV UR6, 0xffffffff ;  /* 0xffffffff00067882 */ /* 0x000fc60000000000 */
[----:B------:R-:W-:Y:S05]  /*79d0*/  BRA.DIV UR6, `(.L_x_213) ;  /* 0x0000000606d47947 */ /* 0x000fea000b800000 */
[----:B------:R-:W-:-:S13]  /*79e0*/  ELECT P0, URZ, PT ;  /* 0x00000000003f782f */ /* 0x000fda0003800000 */
.L_x_243:
[----:B------:R-:W-:Y:S04]  /*79f0*/  BSSY B0, `(.L_x_214) ;  /* 0x000001e000007945 */ /* 0x000fe80003800000 */
[----:B------:R-:W-:Y:S05]  /*7a00*/  @!P0 BRA `(.L_x_215) ;  /* 0x0000000000708947 */ /* 0x000fea0003800000 */
[----:B------:R-:W-:-:S04]  /*7a10*/  LOP3.LUT R17, R17, 0x2, RZ, 0xfc, !PT ;  /* 0x0000000211117812 */ /* 0x000fc800078efcff */
[----:B------:R-:W-:-:S13]  /*7a20*/  ISETP.NE.AND P0, PT, R17, 0x3, PT ;  /* 0x000000031100780c */ /* 0x000fda0003f05270 */
[----:B------:R-:W-:Y:S05]  /*7a30*/  @!P0 BRA `(.L_x_216) ;  /* 0x0000000000048947 */ /* 0x000fea0003800000 */
[----:B------:R-:W-:Y:S01]  /*7a40*/  BPT.TRAP 0x1 ;  /* 0x000000040000795c */ /* 0x000fe20000300000 */
.L_x_216:
        /* <DEDUP_REMOVED lines=15> */
.L_x_244:
[----:B------:R-:W2:Y:S02]  /*7b40*/  SYNCS.PHASECHK.TRANS64.TRYWAIT P1, [R3+URZ], R2 ;  /* 0x00000002030075a7 */ /* 0x000ea4000802017f */
[----:B--2---:R-:W-:Y:S05]  /*7b50*/  @!P1 BRA `(.L_x_218) ;  /* 0x0000000400ac9947 */ /* 0x004fea0003800000 */
.L_x_245:
[----:B------:R-:W-:Y:S05]  /*7b60*/  @!P0 BRA `(.L_x_219) ;  /* 0x0000000000048947 */ /* 0x000fea0003800000 */
[----:B------:R-:W-:Y:S01]  /*7b70*/  BPT.TRAP 0x1 ;  /* 0x000000040000795c */ /* 0x000fe20000300000 */
.L_x_219:
[----:B------:R-:W-:-:S07]  /*7b80*/  SHF.L.U32 R4, R4, 0x1f, RZ ;  /* 0x0000001f04047819 */ /* 0x000fce00000006ff */
.L_x_220:
[----:B---3--:R3:W4:Y:S02]  /*7b90*/  SYNCS.PHASECHK.TRANS64.TRYWAIT P0, [R9+URZ+0x36438], R4 ;  /* 0x03643804090075a7 */ /* 0x008724000800017f */
[----:B----4-:R-:W-:Y:S05]  /*7ba0*/  @!P0 NANOSLEEP.SYNCS 0x989680 ;  /* 0x009896800000895d */ /* 0x010fea0003900000 */
[----:B------:R-:W4:Y:S02]  /*7bb0*/  @!P0 SYNCS.PHASECHK.TRANS64 P0, [R9+URZ+0x36438], R4 ;  /* 0x03643804090085a7 */ /* 0x000f24000800007f */
[----:B----4-:R-:W-:Y:S05]  /*7bc0*/  @!P0 BRA `(.L_x_220) ;  /* 0xfffffffc00f08947 */ /* 0x010fea000383ffff */
.L_x_215:
[----:B------:R-:W-:Y:S05]  /*7bd0*/  BSYNC B0 ;  /* 0x0000000000007941 */ /* 0x000fea0003800000 */
.L_x_214:
[----:B------:R-:W-:Y:S05]  /*7be0*/  EXIT ;  /* 0x000000000000794d */ /* 0x000fea0003800000 */
.L_x_120:
[----:B------:R-:W-:Y:S02]  /*7bf0*/  IMAD.MOV.U32 R12, RZ, RZ, RZ ;  /* 0x000000ffff0c7224 */ /* 0x000fe400078e00ff */
[----:B------:R-:W-:Y:S02]  /*7c00*/  IMAD.MOV.U32 R11, RZ, RZ, 0x1f ;  /* 0x0000001fff0b7424 */ /* 0x000fe400078e00ff */
[----:B------:R-:W-:-:S07]  /*7c10*/  IMAD.MOV.U32 R15, RZ, RZ, -0x1 ;  /* 0xffffffffff0f7424 */ /* 0x000fce00078e00ff */
[----:B------:R-:W-:Y:S05]  /*7c20*/  WARPSYNC.COLLECTIVE R15, `(.L_x_221) ;  /* 0x000000000f087348 */ /* 0x000fea0003c00000 */
[----:B------:R1:W2:Y:S02]  /*7c30*/  SHFL.IDX P6, R14, R13, R12, R11 ;  /* 0x0000000c0d0e7389 */ /* 0x0002a400000c000b */
[----:B-12---:R-:W-:Y:S01]  /*7c40*/  ENDCOLLECTIVE ;  /* 0x000000000000791b */ /* 0x006fe20003800000 */
.L_x_221:
[----:B------:R-:W-:Y:S05]  /*7c50*/  BRA `(.L_x_222) ;  /* 0xffffff8c00c87947 */ /* 0x000fea000383ffff */
.L_x_122:
[----:B--2---:R2:W3:Y:S02]  /*7c60*/  SYNCS.PHASECHK.TRANS64.TRYWAIT P0, [R19+URZ+0x36400], R12 ;  /* 0x0364000c130075a7 */ /* 0x0044e4000800017f */
[----:B---3--:R-:W-:Y:S05]  /*7c70*/  @!P0 NANOSLEEP.SYNCS 0x989680 ;  /* 0x009896800000895d */ /* 0x008fea0003900000 */
[----:B------:R-:W3:Y:S02]  /*7c80*/  @!P0 SYNCS.PHASECHK.TRANS64 P0, [R19+URZ+0x36400], R12 ;  /* 0x0364000c130085a7 */ /* 0x000ee4000800007f */
[----:B---3--:R-:W-:Y:S05]  /*7c90*/  @!P0 BRA `(.L_x_122) ;  /* 0xfffffffc00f08947 */ /* 0x008fea000383ffff */
[----:B------:R-:W-:Y:S05]  /*7ca0*/  BRA `(.L_x_121) ;  /* 0xffffff90002c7947 */ /* 0x000fea000383ffff */
.L_x_127:
[----:B--2---:R2:W3:Y:S02]  /*7cb0*/  SYNCS.PHASECHK.TRANS64.TRYWAIT P1, [R4+URZ+0x36410], R9 ;  /* 0x03641009040075a7 */ /* 0x0044e4000802017f */
[----:B---3--:R-:W-:Y:S05]  /*7cc0*/  @!P1 NANOSLEEP.SYNCS 0x989680 ;  /* 0x009896800000995d */ /* 0x008fea0003900000 */
[----:B------:R-:W3:Y:S02]  /*7cd0*/  @!P1 SYNCS.PHASECHK.TRANS64 P1, [R4+URZ+0x36410], R9 ;  /* 0x03641009040095a7 */ /* 0x000ee4000802007f */
[----:B---3--:R-:W-:Y:S05]  /*7ce0*/  @!P1 BRA `(.L_x_127) ;  /* 0xfffffffc00f09947 */ /* 0x008fea000383ffff */
[----:B------:R-:W-:Y:S05]  /*7cf0*/  BRA `(.L_x_126) ;  /* 0xffffff9400e47947 */ /* 0x000fea000383ffff */
.L_x_131:
[----:B------:R1:W1:Y:S02]  /*7d00*/  SYNCS.PHASECHK.TRANS64.TRYWAIT P1, [R19+URZ+0x36430], R8 ;  /* 0x03643008130075a7 */ /* 0x000264000802017f */
[----:B-1----:R-:W-:Y:S05]  /*7d10*/  @!P1 NANOSLEEP.SYNCS 0x989680 ;  /* 0x009896800000995d */ /* 0x002fea0003900000 */
[----:B------:R-:W1:Y:S02]  /*7d20*/  @!P1 SYNCS.PHASECHK.TRANS64 P1, [R19+URZ+0x36430], R8 ;  /* 0x03643008130095a7 */ /* 0x000e64000802007f */
[----:B-1----:R-:W-:Y:S05]  /*7d30*/  @!P1 BRA `(.L_x_131) ;  /* 0xfffffffc00f09947 */ /* 0x002fea000383ffff */
[----:B------:R-:W-:Y:S05]  /*7d40*/  BRA `(.L_x_130) ;  /* 0xffffff9c00887947 */ /* 0x000fea000383ffff */
.L_x_146:
[----:B------:R-:W-:Y:S01]  /*7d50*/  BSSY B0, `(.L_x_223) ;  /* 0x0000005000007945 */ /* 0x000fe20003800000 */
[----:B------:R-:W-:-:S07]  /*7d60*/  IMAD.MOV.U32 R15, RZ, RZ, -0x1 ;  /* 0xffffffffff0f7424 */ /* 0x000fce00078e00ff */
[----:B------:R-:W-:Y:S05]  /*7d70*/  WARPSYNC.COLLECTIVE R15, `(.L_x_224) ;  /* 0x000000000f087348 */ /* 0x000fea0003c00000 */
[----:B------:R-:W-:Y:S01]  /*7d80*/  NOP ;  /* 0x0000000000007918 */ /* 0x000fe20000000000 */
[----:B------:R-:W-:Y:S01]  /*7d90*/  ENDCOLLECTIVE ;  /* 0x000000000000791b */ /* 0x000fe20003800000 */
.L_x_224:
[----:B------:R-:W-:Y:S05]  /*7da0*/  BSYNC B0 ;  /* 0x0000000000007941 */ /* 0x000fea0003800000 */
.L_x_223:
[----:B------:R-:W-:Y:S05]  /*7db0*/  BRA `(.L_x_225) ;  /* 0xffffffc800907947 */ /* 0x000fea000383ffff */
.L_x_162:
[----:B------:R-:W-:Y:S01]  /*7dc0*/  BSSY B0, `(.L_x_226) ;  /* 0x0000005000007945 */ /* 0x000fe20003800000 */
[----:B------:R-:W-:-:S07]  /*7dd0*/  IMAD.MOV.U32 R15, RZ, RZ, -0x1 ;  /* 0xffffffffff0f7424 */ /* 0x000fce00078e00ff */
[----:B------:R-:W-:Y:S05]  /*7de0*/  WARPSYNC.COLLECTIVE R15, `(.L_x_227) ;  /* 0x000000000f087348 */ /* 0x000fea0003c00000 */
[----:B------:R-:W-:Y:S01]  /*7df0*/  NOP ;  /* 0x0000000000007918 */ /* 0x000fe20000000000 */
[----:B------:R-:W-:Y:S01]  /*7e00*/  ENDCOLLECTIVE ;  /* 0x000000000000791b */ /* 0x000fe20003800000 */
.L_x_227:
[----:B------:R-:W-:Y:S05]  /*7e10*/  BSYNC B0 ;  /* 0x0000000000007941 */ /* 0x000fea0003800000 */
.L_x_226:
[----:B------:R-:W-:Y:S05]  /*7e20*/  BRA `(.L_x_228) ;  /* 0xffffffd000007947 */ /* 0x000fea000383ffff */
.L_x_179:
[----:B------:R-:W-:Y:S01]  /*7e30*/  BSSY B0, `(.L_x_229) ;  /* 0x0000005000007945 */ /* 0x000fe20003800000 */
[----:B------:R-:W-:-:S07]  /*7e40*/  IMAD.MOV.U32 R15, RZ, RZ, -0x1 ;  /* 0xffffffffff0f7424 */ /* 0x000fce00078e00ff */
[----:B------:R-:W-:Y:S05]  /*7e50*/  WARPSYNC.COLLECTIVE R15, `(.L_x_230) ;  /* 0x000000000f087348 */ /* 0x000fea0003c00000 */
[----:B------:R-:W-:Y:S01]  /*7e60*/  NOP ;  /* 0x0000000000007918 */ /* 0x000fe20000000000 */
[----:B------:R-:W-:Y:S01]  /*7e70*/  ENDCOLLECTIVE ;  /* 0x000000000000791b */ /* 0x000fe20003800000 */
.L_x_230:
[----:B------:R-:W-:Y:S05]  /*7e80*/  BSYNC B0 ;  /* 0x0000000000007941 */ /* 0x000fea0003800000 */
.L_x_229:
[----:B------:R-:W-:Y:S05]  /*7e90*/  BRA `(.L_x_231) ;  /* 0xffffffd4007c7947 */ /* 0x000fea000383ffff */
.L_x_194:
[----:B-1----:R1:W2:Y:S02]  /*7ea0*/  SYNCS.PHASECHK.TRANS64.TRYWAIT P1, [R0+URZ+0x36420], R10 ;  /* 0x0364200a000075a7 */ /* 0x0022a4000802017f */
[----:B--2---:R-:W-:Y:S05]  /*7eb0*/  @!P1 NANOSLEEP.SYNCS 0x989680 ;  /* 0x009896800000995d */ /* 0x004fea0003900000 */
[----:B------:R-:W2:Y:S02]  /*7ec0*/  @!P1 SYNCS.PHASECHK.TRANS64 P1, [R0+URZ+0x36420], R10 ;  /* 0x0364200a000095a7 */ /* 0x000ea4000802007f */
[----:B--2---:R-:W-:Y:S05]  /*7ed0*/  @!P1 BRA `(.L_x_194) ;  /* 0xfffffffc00f09947 */ /* 0x004fea000383ffff */
[----:B------:R-:W-:Y:S05]  /*7ee0*/  BRA `(.L_x_232) ;  /* 0xffffffdc00c87947 */ /* 0x000fea000383ffff */
.L_x_198:
[----:B-1----:R1:W2:Y:S02]  /*7ef0*/  SYNCS.PHASECHK.TRANS64.TRYWAIT P1, [R0+URZ+0x36438], R10 ;  /* 0x0364380a000075a7 */ /* 0x0022a4000802017f */
[----:B--2---:R-:W-:Y:S05]  /*7f00*/  @!P1 NANOSLEEP.SYNCS 0x989680 ;  /* 0x009896800000995d */ /* 0x004fea0003900000 */
[----:B------:R-:W2:Y:S02]  /*7f10*/  @!P1 SYNCS.PHASECHK.TRANS64 P1, [R0+URZ+0x36438], R10 ;  /* 0x0364380a000095a7 */ /* 0x000ea4000802007f */
[----:B--2---:R-:W-:Y:S05]  /*7f20*/  @!P1 BRA `(.L_x_198) ;  /* 0xfffffffc00f09947 */ /* 0x004fea000383ffff */
[----:B------:R-:W-:Y:S05]  /*7f30*/  BRA `(.L_x_233) ;  /* 0xffffffe400807947 */ /* 0x000fea000383ffff */
.L_x_200:
[----:B--2---:R2:W3:Y:S02]  /*7f40*/  SYNCS.PHASECHK.TRANS64.TRYWAIT P1, [R0+URZ+0x36428], R3 ;  /* 0x03642803000075a7 */ /* 0x0044e4000802017f */
[----:B---3--:R-:W-:Y:S05]  /*7f50*/  @!P1 NANOSLEEP.SYNCS 0x989680 ;  /* 0x009896800000995d */ /* 0x008fea0003900000 */
[----:B------:R-:W3:Y:S02]  /*7f60*/  @!P1 SYNCS.PHASECHK.TRANS64 P1, [R0+URZ+0x36428], R3 ;  /* 0x03642803000095a7 */ /* 0x000ee4000802007f */
[----:B---3--:R-:W-:Y:S05]  /*7f70*/  @!P1 BRA `(.L_x_200) ;  /* 0xfffffffc00f09947 */ /* 0x008fea000383ffff */
[----:B------:R-:W-:Y:S05]  /*7f80*/  BRA `(.L_x_234) ;  /* 0xffffffe800407947 */ /* 0x000fea000383ffff */
.L_x_202:
[----:B--2---:R2:W3:Y:S02]  /*7f90*/  SYNCS.PHASECHK.TRANS64.TRYWAIT P1, [R0+URZ+0x36438], R29 ;  /* 0x0364381d000075a7 */ /* 0x0044e4000802017f */
[----:B---3--:R-:W-:Y:S05]  /*7fa0*/  @!P1 NANOSLEEP.SYNCS 0x989680 ;  /* 0x009896800000995d */ /* 0x008fea0003900000 */
[----:B------:R-:W3:Y:S02]  /*7fb0*/  @!P1 SYNCS.PHASECHK.TRANS64 P1, [R0+URZ+0x36438], R29 ;  /* 0x0364381d000095a7 */ /* 0x000ee4000802007f */
[----:B---3--:R-:W-:Y:S05]  /*7fc0*/  @!P1 BRA `(.L_x_202) ;  /* 0xfffffffc00f09947 */ /* 0x008fea000383ffff */
[----:B------:R-:W-:Y:S05]  /*7fd0*/  BRA `(.L_x_235) ;  /* 0xffffffe800d07947 */ /* 0x000fea000383ffff */
.L_x_204:
[----:B------:R-:W-:-:S07]  /*7fe0*/  SHF.L.U32 R5, R12, 0x1f, RZ ;  /* 0x0000001f0c057819 */ /* 0x000fce00000006ff */
.L_x_236:
[----:B--2---:R2:W3:Y:S02]  /*7ff0*/  SYNCS.PHASECHK.TRANS64.TRYWAIT P1, [R0+URZ+0x36420], R5 ;  /* 0x03642005000075a7 */ /* 0x0044e4000802017f */
[----:B---3--:R-:W-:Y:S05]  /*8000*/  @!P1 NANOSLEEP.SYNCS 0x989680 ;  /* 0x009896800000995d */ /* 0x008fea0003900000 */
[----:B------:R-:W3:Y:S02]  /*8010*/  @!P1 SYNCS.PHASECHK.TRANS64 P1, [R0+URZ+0x36420], R5 ;  /* 0x03642005000095a7 */ /* 0x000ee4000802007f */
[----:B---3--:R-:W-:Y:S05]  /*8020*/  @!P1 BRA `(.L_x_236) ;  /* 0xfffffffc00f09947 */ /* 0x008fea000383ffff */
[----:B------:R-:W-:Y:S05]  /*8030*/  BRA `(.L_x_237) ;  /* 0xffffffec00707947 */ /* 0x000fea000383ffff */
.L_x_207:
[----:B--2---:R2:W3:Y:S02]  /*8040*/  SYNCS.PHASECHK.TRANS64.TRYWAIT P1, [R0+URZ+0x36438], R10 ;  /* 0x0364380a000075a7 */ /* 0x0044e4000802017f */
[----:B---3--:R-:W-:Y:S05]  /*8050*/  @!P1 NANOSLEEP.SYNCS 0x989680 ;  /* 0x009896800000995d */ /* 0x008fea0003900000 */
[----:B------:R-:W3:Y:S02]  /*8060*/  @!P1 SYNCS.PHASECHK.TRANS64 P1, [R0+URZ+0x36438], R10 ;  /* 0x0364380a000095a7 */ /* 0x000ee4000802007f */
[----:B---3--:R-:W-:Y:S05]  /*8070*/  @!P1 BRA `(.L_x_207) ;  /* 0xfffffffc00f09947 */ /* 0x008fea000383ffff */
[----:B------:R-:W-:Y:S05]  /*8080*/  BRA `(.L_x_238) ;  /* 0xfffffff000187947 */ /* 0x000fea000383ffff */
.L_x_209:
[----:B---3--:R3:W4:Y:S02]  /*8090*/  SYNCS.PHASECHK.TRANS64.TRYWAIT P1, [R0+URZ+0x36428], R5 ;  /* 0x03642805000075a7 */ /* 0x008724000802017f */
[----:B----4-:R-:W-:Y:S05]  /*80a0*/  @!P1 NANOSLEEP.SYNCS 0x989680 ;  /* 0x009896800000995d */ /* 0x010fea0003900000 */
[----:B------:R-:W4:Y:S02]  /*80b0*/  @!P1 SYNCS.PHASECHK.TRANS64 P1, [R0+URZ+0x36428], R5 ;  /* 0x03642805000095a7 */ /* 0x000f24000802007f */
[----:B----4-:R-:W-:Y:S05]  /*80c0*/  @!P1 BRA `(.L_x_209) ;  /* 0xfffffffc00f09947 */ /* 0x010fea000383ffff */
[----:B------:R-:W-:Y:S05]  /*80d0*/  BRA `(.L_x_239) ;  /* 0xfffffff000c07947 */ /* 0x000fea000383ffff */
.L_x_211:
[----:B---3--:R3:W4:Y:S02]  /*80e0*/  SYNCS.PHASECHK.TRANS64.TRYWAIT P1, [R0+URZ+0x36438], R3 ;  /* 0x03643803000075a7 */ /* 0x008724000802017f */
[----:B----4-:R-:W-:Y:S05]  /*80f0*/  @!P1 NANOSLEEP.SYNCS 0x989680 ;  /* 0x009896800000995d */ /* 0x010fea0003900000 */
[----:B------:R-:W4:Y:S02]  /*8100*/  @!P1 SYNCS.PHASECHK.TRANS64 P1, [R0+URZ+0x36438], R3 ;  /* 0x03643803000095a7 */ /* 0x000f24000802007f */
[----:B----4-:R-:W-:Y:S05]  /*8110*/  @!P1 BRA `(.L_x_211) ;  /* 0xfffffffc00f09947 */ /* 0x010fea000383ffff */
[----:B------:R-:W-:Y:S05]  /*8120*/  BRA `(.L_x_240) ;  /* 0xfffffff400587947 */ /* 0x000fea000383ffff */
.L_x_213:
[----:B------:R-:W-:Y:S01]  /*8130*/  BSSY B0, `(.L_x_241) ;  /* 0x0000006000007945 */ /* 0x000fe20003800000 */
[----:B------:R-:W-:-:S07]  /*8140*/  IMAD.MOV.U32 R15, RZ, RZ, -0x1 ;  /* 0xffffffffff0f7424 */ /* 0x000fce00078e00ff */
[----:B-12---:R-:W-:Y:S05]  /*8150*/  WARPSYNC.COLLECTIVE R15, `(.L_x_242) ;  /* 0x000000000f0c7348 */ /* 0x006fea0003c00000 */
[----:B------:R-:W-:Y:S02]  /*8160*/  ELECT P6, UR62, PT ;  /* 0x00000000003e782f */ /* 0x000fe400038c0000 */
[----:B------:R-:W-:Y:S01]  /*8170*/  MOV R14, UR62 ;  /* 0x0000003e000e7c02 */ /* 0x000fe20008000f00 */
[----:B-12---:R-:W-:Y:S10]  /*8180*/  ENDCOLLECTIVE ;  /* 0x000000000000791b */ /* 0x006ff40003800000 */
.L_x_242:
[----:B------:R-:W-:Y:S05]  /*8190*/  BSYNC B0 ;  /* 0x0000000000007941 */ /* 0x000fea0003800000 */
.L_x_241:
[----:B------:R-:W-:Y:S01]  /*81a0*/  PLOP3.LUT P0, PT, P6, PT, PT, 0x80, 0x0 ;  /* 0x000000000000781c */ /* 0x000fe2000370f070 */
[----:B------:R-:W-:-:S12]  /*81b0*/  BRA `(.L_x_243) ;  /* 0xfffffff8000c7947 */ /* 0x000fd8000383ffff */
.L_x_217:
[----:B-1----:R1:W2:Y:S02]  /*81c0*/  SYNCS.PHASECHK.TRANS64.TRYWAIT P1, [R7+URZ], R0 ;  /* 0x00000000070075a7 */ /* 0x0022a4000802017f */
[----:B--2---:R-:W-:Y:S05]  /*81d0*/  @!P1 NANOSLEEP.SYNCS 0x989680 ;  /* 0x009896800000995d */ /* 0x004fea0003900000 */
[----:B------:R-:W2:Y:S02]  /*81e0*/  @!P1 SYNCS.PHASECHK.TRANS64 P1, [R7+URZ], R0 ;  /* 0x00000000070095a7 */ /* 0x000ea4000802007f */
[----:B--2---:R-:W-:Y:S05]  /*81f0*/  @!P1 BRA `(.L_x_217) ;  /* 0xfffffffc00f09947 */ /* 0x004fea000383ffff */
[----:B------:R-:W-:Y:S05]  /*8200*/  BRA `(.L_x_244) ;  /* 0xfffffff8004c7947 */ /* 0x000fea000383ffff */
.L_x_218:
[----:B--2---:R2:W3:Y:S02]  /*8210*/  SYNCS.PHASECHK.TRANS64.TRYWAIT P1, [R3+URZ], R2 ;  /* 0x00000002030075a7 */ /* 0x0044e4000802017f */
[----:B---3--:R-:W-:Y:S05]  /*8220*/  @!P1 NANOSLEEP.SYNCS 0x989680 ;  /* 0x009896800000995d */ /* 0x008fea0003900000 */
[----:B------:R-:W3:Y:S02]  /*8230*/  @!P1 SYNCS.PHASECHK.TRANS64 P1, [R3+URZ], R2 ;  /* 0x00000002030095a7 */ /* 0x000ee4000802007f */
[----:B---3--:R-:W-:Y:S05]  /*8240*/  @!P1 BRA `(.L_x_218) ;  /* 0xfffffffc00f09947 */ /* 0x008fea000383ffff */
[----:B------:R-:W-:Y:S05]  /*8250*/  BRA `(.L_x_245) ;  /* 0xfffffff800407947 */ /* 0x000fea000383ffff */
.L_x_246:
        /* <DEDUP_REMOVED lines=10> */
.L_x_3856:


//--------------------- .text._ZN7cutlass13device_kernelIN5flash11enable_sm90INS1_16FlashAttnBwdSm90INS1_25CollectiveMainloopBwdSm90ILi2ELi1ELi1EN4cute5tupleIJNS5_1CILi1EEES8_S8_EEENS6_IJNS7_ILi64EEENS7_ILi96EEENS7_ILi192EEEEEENS_6half_tEfNS_4arch4Sm90ELb0ELb0ELb0ELb0ELb0ELb0ELb1ELb0ELi3ELi1ELi1ELi1ELb0EEENS1_24CollectiveEpilogueBwdGQAISD_fSG_Li384ELb0ELb0EEENS1_19SingleTileSchedulerILb0ELb0ELb0ELi96EEEEEEEEEvNT_6ParamsE --------------------------
	.section	.text._ZN7cutlass13device_kernelIN5flash11enable_sm90INS1_16FlashAttnBwdSm90INS1_25CollectiveMainloopBwdSm90ILi2ELi1ELi1EN4cute5tupleIJNS5_1CILi1EEES8_S8_EEENS6_IJNS7_ILi64EEENS7_ILi96EEENS7_ILi192EEEEEENS_6half_tEfNS_4arch4Sm90ELb0ELb0ELb0ELb0ELb0ELb0ELb1ELb0ELi3ELi1ELi1ELi1ELb0EEENS1_24CollectiveEpilogueBwdGQAISD_fSG_Li384ELb0ELb0EEENS1_19SingleTileSchedulerILb0ELb0ELb0ELi96EEEEEEEEEvNT_6ParamsE,"ax",@progbits
	.align	128
.text._ZN7cutlass13device_kernelIN5flash11enable_sm90INS1_16FlashAttnBwdSm90INS1_25CollectiveMainloopBwdSm90ILi2ELi1ELi1EN4cute5tupleIJNS5_1CILi1EEES8_S8_EEENS6_IJNS7_ILi64EEENS7_ILi96EEENS7_ILi192EEEEEENS_6half_tEfNS_4arch4Sm90ELb0ELb0ELb0ELb0ELb0ELb0ELb1ELb0ELi3ELi1ELi1ELi1ELb0EEENS1_24CollectiveEpilogueBwdGQAISD_fSG_Li384ELb0ELb0EEENS1_19SingleTileSchedulerILb0ELb0ELb0ELi96EEEEEEEEEvNT_6ParamsE:
        .type           _ZN7cutlass13device_kernelIN5flash11enable_sm90INS1_16FlashAttnBwdSm90INS1_25CollectiveMainloopBwdSm90ILi2ELi1ELi1EN4cute5tupleIJNS5_1CILi1EEES8_S8_EEENS6_IJNS7_ILi64EEENS7_ILi96EEENS7_ILi192EEEEEENS_6half_tEfNS_4arch4Sm90ELb0ELb0ELb0ELb0ELb0ELb0ELb1ELb0ELi3ELi1ELi1ELi1ELb0EEENS1_24CollectiveEpilogueBwdGQAISD_fSG_Li384ELb0ELb0EEENS1_19SingleTileSchedulerILb0ELb0ELb0ELi96EEEEEEEEEvNT_6ParamsE,@function
        .size           _ZN7cutlass13device_kernelIN5flash11enable_sm90INS1_16FlashAttnBwdSm90INS1_25CollectiveMainloopBwdSm90ILi2ELi1ELi1EN4cute5tupleIJNS5_1CILi1EEES8_S8_EEENS6_IJNS7_ILi64EEENS7_ILi96EEENS7_ILi192EEEEEENS_6half_tEfNS_4arch4Sm90ELb0ELb0ELb0ELb0ELb0ELb0ELb1ELb0ELi3ELi1ELi1ELi1ELb0EEENS1_24CollectiveEpilogueBwdGQAISD_fSG_Li384ELb0ELb0EEENS1_19SingleTileSchedulerILb0ELb0ELb0ELi96EEEEEEEEEvNT_6ParamsE,(.L_x_3857 - _ZN7cutlass13device_kernelIN5flash11enable_sm90INS1_16FlashAttnBwdSm90INS1_25CollectiveMainloopBwdSm90ILi2ELi1ELi1EN4cute5tupleIJNS5_1CILi1EEES8_S8_EEENS6_IJNS7_ILi64EEENS7_ILi96EEENS7_ILi192EEEEEENS_6half_tEfNS_4arch4Sm90ELb0ELb0ELb0ELb0ELb0ELb0ELb1ELb0ELi3ELi1ELi1ELi1ELb0EEENS1_24CollectiveEpilogueBwdGQAISD_fSG_Li384ELb0ELb0EEENS1_19SingleTileSchedulerILb0ELb0ELb0ELi96EEEEEEEEEvNT_6ParamsE)
        .other          _ZN7cutlass13device_kernelIN5flash11enable_sm90INS1_16FlashAttnBwdSm90INS1_25CollectiveMainloopBwdSm90ILi2ELi1ELi1EN4cute5tupleIJNS5_1CILi1EEES8_S8_EEENS6_IJNS7_ILi64EEENS7_ILi96EEENS7_ILi192EEEEEENS_6half_tEfNS_4arch4Sm90ELb0ELb0ELb0ELb0ELb0ELb0ELb1ELb0ELi3ELi1ELi1ELi1ELb0EEENS1_24CollectiveEpilogueBwdGQAISD_fSG_Li384ELb0ELb0EEENS1_19SingleTileSchedulerILb0ELb0ELb0ELi96EEEEEEEEEvNT_6ParamsE,@"STO_CUDA_ENTRY STV_DEFAULT"
_ZN7cutlass13device_kernelIN5flash11enable_sm90INS1_16FlashAttnBwdSm90INS1_25CollectiveMainloopBwdSm90ILi2ELi1ELi1EN4cute5tupleIJNS5_1CILi1EEES8_S8_EEENS6_IJNS7_ILi64EEENS7_ILi96EEENS7_ILi192EEEEEENS_6half_tEfNS_4arch4Sm90ELb0ELb0ELb0ELb0ELb0ELb0ELb1ELb0ELi3ELi1ELi1ELi1ELb0EEENS1_24CollectiveEpilogueBwdGQAISD_fSG_Li384ELb0ELb0EEENS1_19SingleTileSchedulerILb0ELb0ELb0ELi96EEEEEEEEEvNT_6ParamsE:
        /* <DEDUP_REMOVED lines=13> */
[----:B------:R-:W-:-:S02]  /*00d0*/  UIADD3.X UR7, URZ, UR5, URZ, UP0, !UPT ;  /* 0x000000053f077290 */ /* 0x000fc400087fe43f */
[----:B------:R-:W-:Y:S02]  /*00e0*/  UIADD3.X UR9, URZ, UR5, URZ, UP1, !UPT ;  /* 0x000000053f097290 */ /* 0x000fe40008ffe43f */
[----:B------:R-:W-:Y:S02]  /*00f0*/  UIADD3.X UR11, URZ, UR5, URZ, UP2, !UPT ;  /* 0x000000053f0b7290 */ /* 0x000fe400097fe43f */
[----:B------:R-:W-:-:S03]  /*0100*/  UIADD3.X UR5, URZ, UR5, URZ, UP3, !UPT ;  /* 0x000000053f057290 */ /* 0x000fc60009ffe43f */
[----:B------:R1:W-:Y:S02]  /*0110*/  UTMACCTL.PF [UR6] ;  /* 0x00000000060079b9 */ /* 0x0003e40008040000 */
[----:B------:R1:W-:Y:S02]  /*0120*/  UTMACCTL.PF [UR8] ;  /* 0x00000000080079b9 */ /* 0x0003e40008040000 */
[----:B------:R1:W-:Y:S02]  /*0130*/  UTMACCTL.PF [UR10] ;  /* 0x000000000a0079b9 */ /* 0x0003e40008040000 */
[----:B------:R1:W-:Y:S02]  /*0140*/  UTMACCTL.PF [UR4] ;  /* 0x00000000040079b9 */ /* 0x0003e40008040000 */
[----:B-1----:R-:W-:Y:S01]  /*0150*/  NOP ;  /* 0x0000000000007918 */ /* 0x002fe20000000000 */
.L_x_248:
[----:B------:R-:W-:Y:S05]  /*0160*/  BSYNC B0 ;  /* 0x0000000000007941 */ /* 0x000fea0003800000 */
.L_x_247:
        /* <DEDUP_REMOVED lines=34> */
.L_x_249:
        /* <DEDUP_REMOVED lines=20> */
.L_x_250:
[----:B------:R-:W-:Y:S01]  /*04d0*/  ISETP.NE.AND P0, PT, R2, RZ, PT ;  /* 0x000000ff0200720c */ /* 0x000fe20003f05270 */
[----:B------:R-:W-:Y:S01]  /*04e0*/  IMAD.MOV.U32 R18, RZ, RZ, 0x1 ;  /* 0x00000001ff127424 */ /* 0x000fe200078e00ff */
[----:B------:R-:W-:Y:S01]  /*04f0*/  NOP ;  /* 0x0000000000007918 */ /* 0x000fe20000000000 */
[----:B------:R-:W-:Y:S03]  /*0500*/  BSSY B6, `(.L_x_251) ;  /* 0x00006b4000067945 */ /* 0x000fe60003800000 */
[----:B------:R-:W-:Y:S01]  /*0510*/  SEL R18, R18, 0x2, !P0 ;  /* 0x0000000212127807 */ /* 0x000fe20004000000 */
[----:B-12-45:R-:W-:Y:S06]  /*0520*/  BAR.SYNC.DEFER_BLOCKING 0x0 ;  /* 0x0000000000007b1d */ /* 0x036fec0000010000 */
[----:B------:R-:W-:Y:S05]  /*0530*/  @!P0 BRA `(.L_x_252) ;  /* 0x00000038009c8947 */ /* 0x000fea0003800000 */
.L_x_253:
[----:B------:R-:W-:-:S08]  /*0540*/  NOP ;  /* 0x0000000000007918 */ /* 0x000fd00000000000 */
[----:B------:R-:W1:Y:S02]  /*0550*/  USETMAXREG.TRY_ALLOC.CTAPOOL UP0, 0xa0 ;  /* 0x000000a0000079c8 */ /* 0x000e640008000600 */
[----:B-1----:R-:W-:-:S13]  /*0560*/  PLOP3.LUT P0, PT, PT, PT, UP0, 0x80, 0x0 ;  /* 0x000000000000781c */ /* 0x002fda0003f0f008 */
[----:B------:R-:W-:Y:S05]  /*0570*/  @!P0 BRA `(.L_x_253) ;  /* 0xfffffffc00f08947 */ /* 0x000fea000383ffff */
[----:B------:R-:W-:Y:S01]  /*0580*/  LOP3.LUT R0, R0, 0x3, RZ, 0xc0, !PT ;  /* 0x0000000300007812 */ /* 0x000fe200078ec0ff */
[----:B------:R-:W1:Y:S05]  /*0590*/  S2UR UR4, SR_CTAID.Z ;  /* 0x00000000000479c3 */ /* 0x000e6a0000002700 */
[----:B------:R-:W2:Y:S02]  /*05a0*/  SHFL.IDX PT, R0, R0, RZ, 0x1f ;  /* 0x00001fff00007589 */ /* 0x000ea400000e0000 */
[----:B--2---:R-:W-:-:S13]  /*05b0*/  ISETP.NE.AND P0, PT, R0, RZ, PT ;  /* 0x000000ff0000720c */ /* 0x004fda0003f05270 */
[----:B------:R-:W-:-:S05]  /*05c0*/  @!P0 VIADD R2, R19, 0x9 ;  /* 0x0000000913028836 */ /* 0x000fca0000000000 */
[----:B------:R4:W-:Y:S06]  /*05d0*/  @!P0 BAR.ARV R2, 0xa0 ;  /* 0x000280020000851d */ /* 0x0009ec0000002000 */
[----:B-1----:R-:W-:-:S13]  /*05e0*/  ISETP.LE.AND P0, PT, RZ, UR4, PT ;  /* 0x00000004ff007c0c */ /* 0x002fda000bf03270 */
[----:B----4-:R-:W-:Y:S05]  /*05f0*/  @!P0 BRA `(.L_x_254) ;  /* 0x0000006800908947 */ /* 0x010fea0003800000 */
        /* <DEDUP_REMOVED lines=23> */
.L_x_256:
        /* <DEDUP_REMOVED lines=15> */
.L_x_255:
        /* <DEDUP_REMOVED lines=20> */
.L_x_258:
        /* <DEDUP_REMOVED lines=15> */
.L_x_257:
        /* <DEDUP_REMOVED lines=8> */
.L_x_339:
[----:B------:R-:W-:Y:S02]  /*0b10*/  SHF.L.U32 R10, RZ, 0x1f, RZ ;  /* 0x0000001fff0a7819 */ /* 0x000fe400000006ff */
[----:B------:R-:W-:Y:S01]  /*0b20*/  LOP3.LUT R5, R2, 0xffffff80, RZ, 0xc0, !PT ;  /* 0xffffff8002057812 */ /* 0x000fe200078ec0ff */
[----:B--2---:R-:W-:Y:S01]  /*0b30*/  IMAD.HI R2, R14, 0x55555556, RZ ;  /* 0x555555560e027827 */ /* 0x004fe200078e02ff */
[----:B------:R-:W2:Y:S03]  /*0b40*/  SYNCS.PHASECHK.TRANS64.TRYWAIT P0, [UR36+0x36400], R10 ;  /* 0x0364000aff0075a7 */ /* 0x000ea60008000164 */
[----:B------:R-:W-:Y:S01]  /*0b50*/  IMAD.IADD R6, R0, 0x1, -R5 ;  /* 0x0000000100067824 */ /* 0x000fe200078e0a05 */
[----:B------:R-:W-:-:S04]  /*0b60*/  LEA.HI R5, R2, R2, RZ, 0x1 ;  /* 0x0000000202057211 */ /* 0x000fc800078f08ff */
[----:B------:R-:W-:-:S04]  /*0b70*/  SHF.R.S32.HI R7, RZ, 0x1f, R6 ;  /* 0x0000001fff077819 */ /* 0x000fc80000011406 */
[CC--:B------:R-:W-:Y:S02]  /*0b80*/  LEA.HI R8, R7.reuse, R6.reuse, RZ, 0x2 ;  /* 0x0000000607087211 */ /* 0x0c0fe400078f10ff */
[----:B------:R-:W-:Y:S02]  /*0b90*/  LEA.HI R7, R7, R6, RZ, 0x5 ;  /* 0x0000000607077211 */ /* 0x000fe400078f28ff */
[--C-:B------:R-:W-:Y:S02]  /*0ba0*/  SHF.R.S32.HI R9, RZ, 0x2, R8.reuse ;  /* 0x00000002ff097819 */ /* 0x100fe40000011408 */
[----:B------:R-:W-:Y:S02]  /*0bb0*/  SHF.R.S32.HI R4, RZ, 0x1f, R8 ;  /* 0x0000001fff047819 */ /* 0x000fe40000011408 */
[----:B------:R-:W-:Y:S02]  /*0bc0*/  SHF.R.S32.HI R7, RZ, 0x5, R7 ;  /* 0x00000005ff077819 */ /* 0x000fe40000011407 */
[----:B------:R-:W-:-:S04]  /*0bd0*/  LEA.HI R4, R4, R9, RZ, 0x3 ;  /* 0x0000000904047211 */ /* 0x000fc800078f18ff */
[----:B------:R-:W-:Y:S01]  /*0be0*/  LOP3.LUT R2, R4, 0xfffffff8, RZ, 0xc0, !PT ;  /* 0xfffffff804027812 */ /* 0x000fe200078ec0ff */
[----:B------:R-:W-:-:S04]  /*0bf0*/  IMAD R4, R5, -0x3, R14 ;  /* 0xfffffffd05047824 */ /* 0x000fc800078e020e */
[----:B------:R-:W-:Y:S01]  /*0c00*/  IMAD.IADD R2, R9, 0x1, -R2 ;  /* 0x0000000109027824 */ /* 0x000fe200078e0a02 */
[----:B--2---:R-:W-:Y:S06]  /*0c10*/  @P0 BRA `(.L_x_260) ;  /* 0x0000000000080947 */ /* 0x004fec0003800000 */
[----:B------:R-:W2:Y:S02]  /*0c20*/  SYNCS.PHASECHK.TRANS64.TRYWAIT P0, [UR36+0x36400], R10 ;  /* 0x0364000aff0075a7 */ /* 0x000ea40008000164 */
[----:B--2---:R-:W-:Y:S05]  /*0c30*/  @!P0 BRA `(.L_x_261) ;  /* 0x0000006400288947 */ /* 0x004fea0003800000 */
.L_x_260:
[----:B------:R-:W3:Y:S01]  /*0c40*/  LDC R14, c[0x0][0x280] ;  /* 0x0000a000ff0e7b82 */ /* 0x000ee20000000800 */
        /* <DEDUP_REMOVED lines=23> */
[----:B---3--:R-:W-:-:S02]  /*0dc0*/  ISETP.GE.AND P0, PT, R14, 0x1, PT ;  /* 0x000000010e00780c */ /* 0x008fc40003f06270 */
        /* <DEDUP_REMOVED lines=26> */
[----:B------:R-:W-:Y:S01]  /*0f70*/  IMAD.SHL.U32 R17, R6, 0x4, RZ ;  /* 0x0000000406117824 */ /* 0x000fe200078e00ff */
[----:B------:R-:W-:Y:S06]  /*0f80*/  @!P0 BRA `(.L_x_262) ;  /* 0x0000002400608947 */ /* 0x000fec0003800000 */
[CC--:B------:R-:W-:Y:S01]  /*0f90*/  LEA.HI R2, R3.reuse, R0.reuse, RZ, 0x4 ;  /* 0x0000000003027211 */ /* 0x0c0fe200078f20ff */
[----:B------:R-:W3:Y:S01]  /*0fa0*/  S2R R13, SR_CTAID.X ;  /* 0x00000000000d7919 */ /* 0x000ee20000002500 */
[----:B------:R-:W-:Y:S01]  /*0fb0*/  LEA.HI R7, R3, R0, RZ, 0x5 ;  /* 0x0000000003077211 */ /* 0x000fe200078f28ff */
[----:B------:R-:W3:Y:S01]  /*0fc0*/  LDC R20, c[0x0][0x290] ;  /* 0x0000a400ff147b82 */ /* 0x000ee20000000800 */
[----:B------:R-:W-:Y:S01]  /*0fd0*/  LOP3.LUT R5, R2, 0xfffffff0, RZ, 0xc0, !PT ;  /* 0xfffffff002057812 */ /* 0x000fe200078ec0ff */
[----:B------:R-:W-:Y:S01]  /*0fe0*/  IMAD.HI R12, R16, 0x55555556, RZ ;  /* 0x55555556100c7827 */ /* 0x000fe200078e02ff */
[----:B------:R-:W-:Y:S02]  /*0ff0*/  LOP3.LUT R9, R8, 0xfffffffc, RZ, 0xc0, !PT ;  /* 0xfffffffc08097812 */ /* 0x000fe400078ec0ff */
[----:B------:R-:W-:Y:S02]  /*1000*/  CS2R R118, SRZ ;  /* 0x0000000000767805 */ /* 0x000fe4000001ff00 */
[----:B------:R-:W-:Y:S01]  /*1010*/  SHF.R.S32.HI R2, RZ, 0x4, R2 ;  /* 0x00000004ff027819 */ /* 0x000fe20000011402 */
[----:B------:R-:W-:Y:S01]  /*1020*/  IMAD.IADD R5, R0, 0x1, -R5 ;  /* 0x0000000100057824 */ /* 0x000fe200078e0a05 */
[----:B------:R-:W-:Y:S01]  /*1030*/  CS2R R116, SRZ ;  /* 0x0000000000747805 */ /* 0x000fe2000001ff00 */
[----:B------:R-:W-:Y:S01]  /*1040*/  IMAD.IADD R11, R6, 0x1, -R9 ;  /* 0x00000001060b7824 */ /* 0x000fe200078e0a09 */
[----:B------:R-:W-:-:S02]  /*1050*/  SHF.R.S32.HI R6, RZ, 0x5, R7 ;  /* 0x00000005ff067819 */ /* 0x000fc40000011407 */
[----:B------:R-:W-:Y:S02]  /*1060*/  CS2R R114, SRZ ;  /* 0x0000000000727805 */ /* 0x000fe4000001ff00 */
[----:B------:R-:W-:Y:S02]  /*1070*/  LEA.HI R0, R5, R5, RZ, 0x1 ;  /* 0x0000000505007211 */ /* 0x000fe400078f08ff */
[----:B------:R-:W-:Y:S02]  /*1080*/  CS2R R112, SRZ ;  /* 0x0000000000707805 */ /* 0x000fe4000001ff00 */
[----:B--2---:R-:W-:Y:S02]  /*1090*/  SHF.R.S32.HI R10, RZ, 0x1f, R5 ;  /* 0x0000001fff0a7819 */ /* 0x004fe40000011405 */
[----:B------:R-:W-:Y:S02]  /*10a0*/  CS2R R110, SRZ ;  /* 0x00000000006e7805 */ /* 0x000fe4000001ff00 */
[----:B------:R-:W-:-:S02]  /*10b0*/  SHF.R.S32.HI R3, RZ, 0x1, R0 ;  /* 0x00000001ff037819 */ /* 0x000fc40000011400 */
[----:B------:R-:W-:Y:S02]  /*10c0*/  CS2R R108, SRZ ;  /* 0x00000000006c7805 */ /* 0x000fe4000001ff00 */
[----:B------:R-:W-:Y:S02]  /*10d0*/  SHF.R.S32.HI R8, RZ, 0x1f, R0 ;  /* 0x0000001fff087819 */ /* 0x000fe40000011400 */
[----:B------:R-:W-:Y:S02]  /*10e0*/  CS2R R106, SRZ ;  /* 0x00000000006a7805 */ /* 0x000fe4000001ff00 */
[----:B------:R-:W-:Y:S02]  /*10f0*/  LEA.HI R10, R10, R5, RZ, 0x3 ;  /* 0x000000050a0a7211 */ /* 0x000fe400078f18ff */
[----:B------:R-:W-:Y:S02]  /*1100*/  CS2R R104, SRZ ;  /* 0x0000000000687805 */ /* 0x000fe4000001ff00 */
[----:B------:R-:W-:-:S02]  /*1110*/  LEA.HI R8, R8, R3, RZ, 0x2 ;  /* 0x0000000308087211 */ /* 0x000fc400078f10ff */
[----:B------:R-:W-:Y:S02]  /*1120*/  CS2R R102, SRZ ;  /* 0x0000000000667805 */ /* 0x000fe4000001ff00 */
[----:B------:R-:W-:Y:S01]  /*1130*/  LOP3.LUT R0, R0, 0x7fffffe, RZ, 0xc0, !PT ;  /* 0x07fffffe00007812 */ /* 0x000fe200078ec0ff */
[----:B------:R-:W-:Y:S01]  /*1140*/  IMAD.SHL.U32 R10, R10, 0x20, RZ ;  /* 0x000000200a0a7824 */ /* 0x000fe200078e00ff */
[----:B------:R-:W-:Y:S02]  /*1150*/  LOP3.LUT R8, R8, 0xfffffffc, RZ, 0xc0, !PT ;  /* 0xfffffffc08087812 */ /* 0x000fe400078ec0ff */
[----:B------:R-:W-:Y:S02]  /*1160*/  CS2R R100, SRZ ;  /* 0x0000000000647805 */ /* 0x000fe4000001ff00 */
[----:B------:R-:W-:Y:S01]  /*1170*/  SHF.R.S32.HI R7, RZ, 0x1f, R7 ;  /* 0x0000001fff077819 */ /* 0x000fe20000011407 */
[----:B------:R-:W-:Y:S01]  /*1180*/  IMAD.IADD R5, R5, 0x1, -R0 ;  /* 0x0000000105057824 */ /* 0x000fe200078e0a00 */
[----:B------:R-:W-:Y:S01]  /*1190*/  LOP3.LUT R9, R10, 0x7fffff00, RZ, 0xc0, !PT ;  /* 0x7fffff000a097812 */ /* 0x000fe200078ec0ff */
[----:B------:R-:W-:Y:S01]  /*11a0*/  IMAD.IADD R8, R3, 0x1, -R8 ;  /* 0x0000000103087824 */ /* 0x000fe200078e0a08 */
[----:B------:R-:W-:Y:S01]  /*11b0*/  LEA.HI R7, R7, R6, RZ, 0x2 ;  /* 0x0000000607077211 */ /* 0x000fe200078f10ff */
[----:B------:R-:W-:Y:S01]  /*11c0*/  IMAD.SHL.U32 R3, R2, 0x8, RZ ;  /* 0x0000000802037824 */ /* 0x000fe200078e00ff */
[----:B------:R-:W-:Y:S01]  /*11d0*/  CS2R R98, SRZ ;  /* 0x0000000000627805 */ /* 0x000fe2000001ff00 */
[----:B------:R-:W-:Y:S01]  /*11e0*/  IMAD.SHL.U32 R0, R8, 0x40, RZ ;  /* 0x0000004008007824 */ /* 0x000fe200078e00ff */
[----:B------:R-:W-:Y:S01]  /*11f0*/  LOP3.LUT R7, R7, 0x3ffffc, RZ, 0xc0, !PT ;  /* 0x003ffffc07077812 */ /* 0x000fe200078ec0ff */
[----:B------:R-:W-:Y:S01]  /*1200*/  IMAD R10, R16, 0x800, R9 ;  /* 0x00000800100a7824 */ /* 0x000fe200078e0209 */
[----:B------:R-:W-:Y:S01]  /*1210*/  LOP3.LUT P0, RZ, R8, 0x2, RZ, 0xc0, !PT ;  /* 0x0000000208ff7812 */ /* 0x000fe2000780c0ff */
[----:B---3--:R-:W-:Y:S01]  /*1220*/  IMAD R2, R13, -0x60, R20 ;  /* 0xffffffa00d027824 */ /* 0x008fe200078e0214 */
[----:B------:R-:W-:Y:S01]  /*1230*/  LOP3.LUT R0, R0, 0xc0, RZ, 0xc0, !PT ;  /* 0x000000c000007812 */ /* 0x000fe200078ec0ff */
[----:B------:R-:W-:Y:S01]  /*1240*/  IMAD.IADD R7, R6, 0x1, -R7 ;  /* 0x0000000106077824 */ /* 0x000fe200078e0a07 */
[----:B------:R-:W-:Y:S01]  /*1250*/  CS2R R96, SRZ ;  /* 0x0000000000607805 */ /* 0x000fe2000001ff00 */
[----:B------:R-:W-:Y:S01]  /*1260*/  IMAD R10, R5, 0x20, R10 ;  /* 0x00000020050a7824 */ /* 0x000fe200078e020a */
[----:B------:R-:W-:Y:S01]  /*1270*/  LOP3.LUT R3, R0, 0x8, R3, 0xf8, !PT ;  /* 0x0000000800037812 */ /* 0x000fe200078ef803 */
[----:B------:R-:W-:Y:S01]  /*1280*/  VIADD R6, R14, 0x3f ;  /* 0x0000003f0e067836 */ /* 0x000fe20000000000 */
[----:B------:R-:W-:Y:S01]  /*1290*/  SHF.R.U32.HI R0, RZ, 0x3, R0 ;  /* 0x00000003ff007819 */ /* 0x000fe20000011600 */
[----:B------:R-:W-:Y:S01]  /*12a0*/  IMAD R7, R7, 0x200, R10 ;  /* 0x0000020007077824 */ /* 0x000fe200078e020a */
[----:B------:R-:W-:Y:S01]  /*12b0*/  LEA.HI R5, R12, R12, RZ, 0x1 ;  /* 0x0000000c0c057211 */ /* 0x000fe200078f08ff */
[----:B------:R-:W-:Y:S01]  /*12c0*/  IMAD.MOV.U32 R14, RZ, RZ, 0x20 ;  /* 0x00000020ff0e7424 */ /* 0x000fe200078e00ff */
[----:B------:R-:W-:-:S02]  /*12d0*/  LOP3.LUT R0, R3, R0, RZ, 0x3c, !PT ;  /* 0x0000000003007212 */ /* 0x000fc400078e3cff */
[----:B------:R-:W-:Y:S02]  /*12e0*/  CS2R R94, SRZ ;  /* 0x00000000005e7805 */ /* 0x000fe4000001ff00 */
[----:B------:R-:W-:Y:S01]  /*12f0*/  SHF.R.S32.HI R9, RZ, 0x1f, R6 ;  /* 0x0000001fff097819 */ /* 0x000fe20000011406 */
[----:B------:R-:W-:Y:S01]  /*1300*/  IMAD R5, R5, -0x3, R16 ;  /* 0xfffffffd05057824 */ /* 0x000fe200078e0210 */
[----:B------:R-:W-:Y:S01]  /*1310*/  SEL R14, R14, 0xffffffe0, !P0 ;  /* 0xffffffe00e0e7807 */ /* 0x000fe20004000000 */
[----:B------:R-:W-:Y:S01]  /*1320*/  IMAD.IADD R13, R0, 0x1, R7 ;  /* 0x00000001000d7824 */ /* 0x000fe200078e0207 */
[----:B------:R-:W-:Y:S01]  /*1330*/  LEA.HI R9, R9, R6, RZ, 0x6 ;  /* 0x0000000609097211 */ /* 0x000fe200078f30ff */
[----:B------:R-:W-:Y:S01]  /*1340*/  IMAD R2, R5, -0x20, R2 ;  /* 0xffffffe005027824 */ /* 0x000fe200078e0202 */
[----:B------:R-:W-:Y:S01]  /*1350*/  LOP3.LUT R12, R18, 0x1, RZ, 0xfc, !PT ;  /* 0x00000001120c7812 */ /* 0x000fe200078efcff */
[----:B------:R-:W-:Y:S01]  /*1360*/  IMAD.MOV.U32 R5, RZ, RZ, RZ ;  /* 0x000000ffff057224 */ /* 0x000fe200078e00ff */
[----:B------:R-:W-:Y:S01]  /*1370*/  LEA R13, R13, UR36, 0x1 ;  /* 0x000000240d0d7c11 */ /* 0x000fe2000f8e08ff */
[----:B------:R-:W-:Y:S01]  /*1380*/  IMAD R0, R11, -0x2, R2 ;  /* 0xfffffffe0b007824 */ /* 0x000fe200078e0202 */
[----:B------:R-:W-:Y:S01]  /*1390*/  CS2R R6, SRZ ;  /* 0x0000000000067805 */ /* 0x000fe2000001ff00 */
[----:B------:R-:W-:Y:S01]  /*13a0*/  IMAD.MOV.U32 R2, RZ, RZ, RZ ;  /* 0x000000ffff027224 */ /* 0x000fe200078e00ff */
        /* <DEDUP_REMOVED lines=35> */
[----:B------:R-:W-:Y:S02]  /*15e0*/  SHF.R.S32.HI R18, RZ, 0x6, R9 ;  /* 0x00000006ff127819 */ /* 0x000fe40000011409 */
[----:B------:R-:W-:-:S07]  /*15f0*/  IADD3 R14, R14, 0x30400, R13 ;  /* 0x000304000e0e7810 */ /* 0x000fce0007ffe00d */
.L_x_273:
[----:B------:R-:W-:-:S13]  /*1600*/  ISETP.NE.AND P0, PT, R12, 0x3, PT ;  /* 0x000000030c00780c */ /* 0x000fda0003f05270 */
[----:B---3--:R-:W-:Y:S05]  /*1610*/  @!P0 BRA `(.L_x_263) ;  /* 0x0000000000048947 */ /* 0x008fea0003800000 */
[----:B------:R-:W-:Y:S01]  /*1620*/  BPT.TRAP 0x1 ;  /* 0x000000040000795c */ /* 0x000fe20000300000 */
.L_x_263:
[----:B------:R-:W-:Y:S02]  /*1630*/  LEA R3, R2, UR36, 0x3 ;  /* 0x0000002402037c11 */ /* 0x000fe4000f8e18ff */
[----:B------:R-:W-:-:S04]  /*1640*/  SHF.L.U32 R8, R7, 0x1f, RZ ;  /* 0x0000001f07087819 */ /* 0x000fc800000006ff */
[----:B------:R2:W3:Y:S01]  /*1650*/  SYNCS.PHASECHK.TRANS64.TRYWAIT P1, [R3+URZ+0x36410], R8 ;  /* 0x03641008030075a7 */ /* 0x0004e2000802017f */
[----:B------:R-:W-:Y:S05]  /*1660*/  @!P0 BRA `(.L_x_264) ;  /* 0x0000000000048947 */ /* 0x000fea0003800000 */
[----:B------:R-:W-:Y:S01]  /*1670*/  BPT.TRAP 0x1 ;  /* 0x000000040000795c */ /* 0x000fe20000300000 */
.L_x_264:
[----:B---3--:R-:W-:Y:S05]  /*1680*/  @P1 BRA `(.L_x_265) ;  /* 0x0000000000081947 */ /* 0x008fea0003800000 */
[----:B------:R-:W3:Y:S02]  /*1690*/  SYNCS.PHASECHK.TRANS64.TRYWAIT P1, [R3+URZ+0x36410], R8 ;  /* 0x03641008030075a7 */ /* 0x000ee4000802017f */
[----:B---3--:R-:W-:Y:S05]  /*16a0*/  @!P1 BRA `(.L_x_266) ;  /* 0x0000005800a09947 */ /* 0x008fea0003800000 */
.L_x_265:
[----:B------:R-:W-:Y:S05]  /*16b0*/  WARPSYNC.ALL ;  /* 0x0000000000007948 */ /* 0x000fea0003800000 */
[----:B------:R-:W-:Y:S01]  /*16c0*/  R2UR UR6, R4 ;  /* 0x00000000040672ca */ /* 0x000fe200000e0000 */
[----:B------:R-:W-:Y:S01]  /*16d0*/  UIADD3 UR4, UR36, 0x1e000, URZ ;  /* 0x0001e00024047890 */ /* 0x000fe2000fffe03f */
[C---:B------:R-:W-:Y:S01]  /*16e0*/  R2UR UR7, R2.reuse ;  /* 0x00000000020772ca */ /* 0x040fe200000e0000 */
[----:B------:R-:W-:Y:S01]  /*16f0*/  WARPGROUP.ARRIVE ;  /* 0x00000000000079c5 */ /* 0x000fe20000000000 */
[----:B------:R-:W-:Y:S01]  /*1700*/  UMOV UR13, 0x40000040 ;  /* 0x40000040000d7882 */ /* 0x000fe20000000000 */
[----:B------:R-:W-:Y:S01]  /*1710*/  USHF.R.U32.HI UR5, URZ, 0x4, UR4 ;  /* 0x000000043f057899 */ /* 0x000fe20008011604 */
[----:B--23--:R-:W-:Y:S01]  /*1720*/  IMAD R8, R2, 0x40, R15 ;  /* 0x0000004002087824 */ /* 0x00cfe200078e020f */
        /* <DEDUP_REMOVED lines=91> */
[----:B------:R2:W3:Y:S04]  /*1ce0*/  LDS R21, [R8+0x30000] ;  /* 0x0300000008157984 */ /* 0x0004e80000000800 */
[----:B------:R2:W4:Y:S01]  /*1cf0*/  LDS R20, [R8+0x30020] ;  /* 0x0300200008147984 */ /* 0x0005220000000800 */
[----:B------:R-:W-:Y:S05]  /*1d00*/  @!P0 BRA `(.L_x_267) ;  /* 0x0000000000048947 */ /* 0x000fea0003800000 */
[----:B------:R-:W-:Y:S01]  /*1d10*/  BPT.TRAP 0x1 ;  /* 0x000000040000795c */ /* 0x000fe20000300000 */
.L_x_267:
[----:B--2---:R-:W-:-:S04]  /*1d20*/  SHF.L.U32 R8, R6, 0x1f, RZ ;  /* 0x0000001f06087819 */ /* 0x004fc800000006ff */
[----:B------:R2:W5:Y:S01]  /*1d30*/  SYNCS.PHASECHK.TRANS64.TRYWAIT P1, [UR36+0x36430], R8 ;  /* 0x03643008ff0075a7 */ /* 0x0005620008020164 */
[----:B------:R-:W-:Y:S05]  /*1d40*/  @!P0 BRA `(.L_x_268) ;  /* 0x0000000000048947 */ /* 0x000fea0003800000 */
[----:B------:R-:W-:Y:S01]  /*1d50*/  BPT.TRAP 0x1 ;  /* 0x000000040000795c */ /* 0x000fe20000300000 */
.L_x_268:
[----:B-----5:R-:W-:Y:S05]  /*1d60*/  @P1 BRA `(.L_x_269) ;  /* 0x0000000000081947 */ /* 0x020fea0003800000 */
[----:B------:R-:W5:Y:S02]  /*1d70*/  SYNCS.PHASECHK.TRANS64.TRYWAIT P1, [UR36+0x36430], R8 ;  /* 0x03643008ff0075a7 */ /* 0x000f640008020164 */
[----:B-----5:R-:W-:Y:S05]  /*1d80*/  @!P1 BRA `(.L_x_270) ;  /* 0x0000005000fc9947 */ /* 0x020fea0003800000 */
.L_x_269:
[----:B------:R-:W-:Y:S01]  /*1d90*/  UIADD3 UR5, UR36, 0x2a000, URZ ;  /* 0x0002a00024057890 */ /* 0x000fe2000fffe03f */
[----:B------:R-:W-:Y:S01]  /*1da0*/  WARPGROUP.ARRIVE ;  /* 0x00000000000079c5 */ /* 0x000fe20000000000 */
[----:B------:R-:W-:Y:S01]  /*1db0*/  UIADD3 UR4, UR4, 0x9000, URZ ;  /* 0x0000900004047890 */ /* 0x000fe2000fffe03f */
[C---:B------:R-:W-:Y:S01]  /*1dc0*/  ISETP.GT.AND P1, PT, R0.reuse, RZ, PT ;  /* 0x000000ff0000720c */ /* 0x040fe20003f24270 */
[----:B------:R-:W-:Y:S01]  /*1dd0*/  USHF.R.U32.HI UR6, URZ, 0x4, UR5 ;  /* 0x000000043f067899 */ /* 0x000fe20008011605 */
[----:B------:R-:W-:Y:S01]  /*1de0*/  ISETP.GT.AND P2, PT, R0, 0x1, PT ;  /* 0x000000010000780c */ /* 0x000fe20003f44270 */
[----:B------:R-:W-:Y:S01]  /*1df0*/  USHF.R.U32.HI UR4, URZ, 0x4, UR4 ;  /* 0x000000043f047899 */ /* 0x000fe20008011604 */
[----:B------:R-:W-:Y:S01]  /*1e00*/  FSEL R9, R138, -INF , P1 ;  /* 0xff8000008a097808 */ /* 0x000fe20000800000 */
[----:B------:R-:W-:Y:S01]  /*1e10*/  ULOP3.LUT UR7, UR6, 0x3fff, URZ, 0xc0, !UPT ;  /* 0x00003fff06077892 */ /* 0x000fe2000f8ec03f */
[----:B--2--5:R-:W-:Y:S01]  /*1e20*/  FSEL R8, R137, -INF , P2 ;  /* 0xff80000089087808 */ /* 0x024fe20001000000 */
        /* <DEDUP_REMOVED lines=10> */
[--C-:B----4-:R-:W-:Y:S01]  /*1ed0*/  FFMA.FTZ R138, R9, UR7, -R20.reuse ;  /* 0x00000007098a7c23 */ /* 0x110fe20008010814 */
        /* <DEDUP_REMOVED lines=10> */
[--C-:B---3--:R-:W-:Y:S01]  /*1f80*/  FFMA.FTZ R23, R8, UR7, -R21.reuse ;  /* 0x0000000708177c23 */ /* 0x108fe20008010815 */
        /* <DEDUP_REMOVED lines=13> */
[----:B------:R-:W2:Y:S01]  /*2060*/  MUFU.EX2 R23, R23 ;  /* 0x0000001700177308 */ /* 0x000ea20000000800 */
        /* <DEDUP_REMOVED lines=9> */
[----:B------:R2:W3:Y:S08]  /*2100*/  MUFU.EX2 R137, R8 ;  /* 0x0000000800897308 */ /* 0x0004f00000000800 */
[----:B------:R-:W-:Y:S01]  /*2110*/  MUFU.EX2 R138, R138 ;  /* 0x0000008a008a7308 */ /* 0x000fe20000000800 */
[----:B--2---:R-:W-:-:S07]  /*2120*/  F2FP.F16.F32.PACK_AB R8, R23, R22 ;  /* 0x000000161708723e */ /* 0x004fce00000000ff */
[----:B------:R-:W2:Y:S01]  /*2130*/  MUFU.EX2 R139, R139 ;  /* 0x0000008b008b7308 */ /* 0x000ea20000000800 */
[----:B---3--:R-:W-:Y:S01]  /*2140*/  F2FP.F16.F32.PACK_AB R10, R137, R136 ;  /* 0x00000088890a723e */ /* 0x008fe200000000ff */
        /* <DEDUP_REMOVED lines=8> */
[----:B------:R-:W3:Y:S01]  /*21d0*/  MUFU.EX2 R142, R142 ;  /* 0x0000008e008e7308 */ /* 0x000ee20000000800 */
[----:B--2---:R-:W-:-:S07]  /*21e0*/  F2FP.F16.F32.PACK_AB R9, R139, R138 ;  /* 0x0000008a8b09723e */ /* 0x004fce00000000ff */
[----:B------:R-:W-:Y:S01]  /*21f0*/  MUFU.EX2 R144, R144 ;  /* 0x0000009000907308 */ /* 0x000fe20000000800 */
[----:B---3--:R-:W-:Y:S01]  /*2200*/  F2FP.F16.F32.PACK_AB R11, R142, R143 ;  /* 0x0000008f8e0b723e */ /* 0x008fe200000000ff */
        /* <DEDUP_REMOVED lines=83> */
[----:B------:R-:W-:Y:S01]  /*2740*/  FADD.FTZ R125, R128, -R141 ;  /* 0x8000008d807d7221 */ /* 0x000fe20000010000 */
[--C-:B---3--:R-:W-:Y:S01]  /*2750*/  FADD.FTZ R126, R126, -R140.reuse ;  /* 0x8000008c7e7e7221 */ /* 0x108fe20000010000 */
[--C-:B------:R-:W-:Y:S01]  /*2760*/  FADD.FTZ R128, R131, -R140.reuse ;  /* 0x8000008c83807221 */ /* 0x100fe20000010000 */
[--C-:B------:R-:W-:Y:S01]  /*2770*/  FADD.FTZ R127, R127, -R140.reuse ;  /* 0x8000008c7f7f7221 */ /* 0x100fe20000010000 */
[----:B------:R-:W-:Y:S01]  /*2780*/  FADD.FTZ R131, R134, -R140 ;  /* 0x8000008c86837221 */ /* 0x000fe20000010000 */
        /* <DEDUP_REMOVED lines=13> */
[--C-:B------:R-:W-:Y:S01]  /*2860*/  FADD.FTZ R121, R132, -R141.reuse ;  /* 0x8000008d84797221 */ /* 0x100fe20000010000 */
[----:B------:R-:W3:Y:S01]  /*2870*/  MUFU.EX2 R10, R10 ;  /* 0x0000000a000a7308 */ /* 0x000ee20000000800 */
[--C-:B------:R-:W-:Y:S01]  /*2880*/  FADD.FTZ R122, R123, -R140.reuse ;  /* 0x8000008c7b7a7221 */ /* 0x100fe20000010000 */
[----:B------:R-:W-:Y:S01]  /*2890*/  FMUL.FTZ R143, R143, R126 ;  /* 0x0000007e8f8f7220 */ /* 0x000fe20000410000 */
[--C-:B------:R-:W-:Y:S01]  /*28a0*/  FADD.FTZ R149, R124, -R141.reuse ;  /* 0x8000008d7c957221 */ /* 0x100fe20000010000 */
[----:B------:R-:W-:Y:S01]  /*28b0*/  FADD.FTZ R124, R133, -R141 ;  /* 0x8000008d857c7221 */ /* 0x000fe20000010000 */
[----:B------:R-:W-:Y:S01]  /*28c0*/  FMUL.FTZ R139, R139, R122 ;  /* 0x0000007a8b8b7220 */ /* 0x000fe20000410000 */
[--C-:B------:R-:W-:Y:S01]  /*28d0*/  FADD.FTZ R133, R130, -R140.reuse ;  /* 0x8000008c82857221 */ /* 0x100fe20000010000 */
[----:B------:R-:W-:Y:S01]  /*28e0*/  FADD.FTZ R140, R135, -R140 ;  /* 0x8000008c878c7221 */ /* 0x000fe20000010000 */
[----:B------:R-:W4:Y:S01]  /*28f0*/  MUFU.EX2 R21, R21 ;  /* 0x0000001500157308 */ /* 0x000f220000000800 */
[C---:B--2---:R-:W-:Y:S01]  /*2900*/  FMUL.FTZ R126, R9.reuse, R120 ;  /* 0x00000078097e7220 */ /* 0x044fe20000410000 */
[----:B------:R-:W-:Y:S01]  /*2910*/  F2FP.F16.F32.PACK_AB R120, R9, R144 ;  /* 0x000000900978723e */ /* 0x000fe200000000ff */
[----:B------:R-:W-:Y:S01]  /*2920*/  FMUL.FTZ R22, R22, R147 ;  /* 0x0000009316167220 */ /* 0x000fe20000410000 */
[----:B------:R-:W-:Y:S01]  /*2930*/  FMUL.FTZ R23, R23, R148 ;  /* 0x0000009417177220 */ /* 0x000fe20000410000 */
[----:B------:R-:W-:Y:S01]  /*2940*/  FMUL.FTZ R136, R136, R149 ;  /* 0x0000009588887220 */ /* 0x000fe20000410000 */
[----:B------:R-:W-:Y:S01]  /*2950*/  FMUL.FTZ R137, R137, R150 ;  /* 0x0000009689897220 */ /* 0x000fe20000410000 */
[----:B------:R-:W-:Y:S01]  /*2960*/  FMUL.FTZ R138, R138, R129 ;  /* 0x000000818a8a7220 */ /* 0x000fe20000410000 */
[----:B------:R-:W2:Y:S01]  /*2970*/  MUFU.EX2 R8, R8 ;  /* 0x0000000800087308 */ /* 0x000ea20000000800 */
[----:B---3--:R-:W-:Y:S01]  /*2980*/  FMUL.FTZ R9, R10, R121 ;  /* 0x000000790a097220 */ /* 0x008fe20000410000 */
[----:B------:R-:W-:Y:S01]  /*2990*/  FMUL.FTZ R142, R142, R127 ;  /* 0x0000007f8e8e7220 */ /* 0x000fe20000410000 */
[----:B------:R-:W-:Y:S01]  /*29a0*/  FMUL.FTZ R125, R144, R125 ;  /* 0x0000007d907d7220 */ /* 0x000fe20000410000 */
[----:B------:R-:W-:-:S04]  /*29b0*/  UMOV UR7, 0x80000020 ;  /* 0x8000002000077882 */ /* 0x000fc80000000000 */
[----:B------:R-:W3:Y:S01]  /*29c0*/  MUFU.EX2 R11, R11 ;  /* 0x0000000b000b7308 */ /* 0x000ee20000000800 */
[C---:B----4-:R-:W-:Y:S01]  /*29d0*/  F2FP.F16.F32.PACK_AB R122, R21.reuse, R10 ;  /* 0x0000000a157a723e */ /* 0x050fe200000000ff */
[----:B------:R-:W-:Y:S01]  /*29e0*/  FMUL.FTZ R124, R21, R124 ;  /* 0x0000007c157c7220 */ /* 0x000fe20000410000 */
[----:B------:R-:W-:-:S05]  /*29f0*/  F2FP.F16.F32.PACK_AB R10, R137, R136 ;  /* 0x00000088890a723e */ /* 0x000fca00000000ff */
[----:B------:R-:W4:Y:S01]  /*2a00*/  MUFU.EX2 R20, R146 ;  /* 0x0000009200147308 */ /* 0x000f220000000800 */
[----:B--2---:R-:W-:-:S07]  /*2a10*/  FMUL.FTZ R21, R8, R133 ;  /* 0x0000008508157220 */ /* 0x004fce0000410000 */
[----:B------:R-:W2:Y:S01]  /*2a20*/  MUFU.EX2 R145, R145 ;  /* 0x0000009100917308 */ /* 0x000ea20000000800 */
[C---:B---3--:R-:W-:Y:S01]  /*2a30*/  F2FP.F16.F32.PACK_AB R121, R11.reuse, R8 ;  /* 0x000000080b79723e */ /* 0x048fe200000000ff */
[----:B------:R-:W-:Y:S01]  /*2a40*/  FMUL.FTZ R128, R11, R128 ;  /* 0x000000800b807220 */ /* 0x000fe20000410000 */
[----:B------:R-:W-:Y:S02]  /*2a50*/  F2FP.F16.F32.PACK_AB R8, R23, R22 ;  /* 0x000000161708723e */ /* 0x000fe400000000ff */
[----:B------:R-:W-:Y:S02]  /*2a60*/  F2FP.F16.F32.PACK_AB R22, R124, R9 ;  /* 0x000000097c16723e */ /* 0x000fe400000000ff */
[----:B------:R-:W-:Y:S01]  /*2a70*/  F2FP.F16.F32.PACK_AB R9, R139, R138 ;  /* 0x0000008a8b09723e */ /* 0x000fe200000000ff */
[----:B----4-:R-:W-:Y:S01]  /*2a80*/  FMUL.FTZ R131, R20, R131 ;  /* 0x0000008314837220 */ /* 0x010fe20000410000 */
[----:B------:R-:W-:Y:S02]  /*2a90*/  F2FP.F16.F32.PACK_AB R11, R142, R143 ;  /* 0x0000008f8e0b723e */ /* 0x000fe400000000ff */
[----:B------:R-:W-:-:S02]  /*2aa0*/  F2FP.F16.F32.PACK_AB R21, R128, R21 ;  /* 0x000000158015723e */ /* 0x000fc400000000ff */
[C---:B--2---:R-:W-:Y:S01]  /*2ab0*/  F2FP.F16.F32.PACK_AB R123, R145.reuse, R20 ;  /* 0x00000014917b723e */ /* 0x044fe200000000ff */
        /* <DEDUP_REMOVED lines=9> */
[----:B---3--:R-:W3:Y:S02]  /*2b50*/  FENCE.VIEW.ASYNC.S ;  /* 0x00000000000073c6 */ /* 0x008ee40000000000 */
[----:B---3--:R-:W-:Y:S06]  /*2b60*/  BAR.SYNC.DEFER_BLOCKING 0x9, 0x180 ;  /* 0x0246000000007b1d */ /* 0x008fec0000010000 */
        /* <DEDUP_REMOVED lines=44> */
[----:B----4-:R-:W4:Y:S02]  /*2e30*/  FENCE.VIEW.ASYNC.S ;  /* 0x00000000000073c6 */ /* 0x010f240000000000 */
[----:B----4-:R-:W-:Y:S06]  /*2e40*/  BAR.SYNC.DEFER_BLOCKING 0x9, 0x180 ;  /* 0x0246000000007b1d */ /* 0x010fec0000010000 */
[----:B--2---:R-:W-:-:S06]  /*2e50*/  WARPGROUP.ARRIVE ;  /* 0x00000000000079c5 */ /* 0x004fcc0000000000 */
        /* <DEDUP_REMOVED lines=33> */
[----:B---3--:R-:W-:Y:S05]  /*3070*/  @!P0 BRA `(.L_x_271) ;  /* 0x0000000000048947 */ /* 0x008fea0003800000 */
[----:B------:R-:W-:Y:S01]  /*3080*/  BPT.TRAP 0x1 ;  /* 0x000000040000795c */ /* 0x000fe20000300000 */
.L_x_271:
[----:B------:R-:W-:Y:S01]  /*3090*/  LEA R8, R4, UR36, 0xd ;  /* 0x0000002404087c11 */ /* 0x000fe2000f8e68ff */
[----:B------:R-:W-:Y:S01]  /*30a0*/  UIADD3 UR4, UR36, 0x36438, URZ ;  /* 0x0003643824047890 */ /* 0x000fe2000fffe03f */
[----:B------:R-:W-:Y:S01]  /*30b0*/  VIADD R10, R19, 0x9 ;  /* 0x00000009130a7836 */ /* 0x000fe20000000000 */
        /* <DEDUP_REMOVED lines=9> */
[----:B------:R-:W-:Y:S01]  /*3150*/  WARPGROUP.ARRIVE ;  /* 0x00000000000079c5 */ /* 0x000fe20000000000 */
[----:B------:R-:W-:Y:S02]  /*3160*/  IMAD R8, R16, 0x1000, R17 ;  /* 0x0000100010087824 */ /* 0x000fe400078e0211 */
[----:B------:R-:W-:-:S03]  /*3170*/  IMAD R9, R2, 0x600, R9 ;  /* 0x0000060002097824 */ /* 0x000fc600078e0209 */
[----:B------:R-:W-:Y:S02]  /*3180*/  LEA R8, R8, UR36, 0x2 ;  /* 0x0000002408087c11 */ /* 0x000fe4000f8e10ff */
[----:B------:R-:W-:Y:S01]  /*3190*/  R2UR UR8, R9 ;  /* 0x00000000090872ca */ /* 0x000fe200000e0000 */
[----:B------:R-:W-:-:S12]  /*31a0*/  VIADD R9, R19, 0xc ;  /* 0x0000000c13097836 */ /* 0x000fd80000000000 */
[----:B------:R-:W-:Y:S02]  /*31b0*/  UMOV UR4, UR8 ;  /* 0x0000000800047c82 */ /* 0x000fe40008000000 */
        /* <DEDUP_REMOVED lines=37> */
[----:B---3--:R-:W3:Y:S02]  /*3410*/  FENCE.VIEW.ASYNC.S ;  /* 0x00000000000073c6 */ /* 0x008ee40000000000 */
[----:B---3--:R2:W-:Y:S06]  /*3420*/  BAR.ARV R9, 0xa0 ;  /* 0x000280090000751d */ /* 0x0085ec0000002000 */
[----:B------:R-:W-:Y:S05]  /*3430*/  @!P0 BRA `(.L_x_272) ;  /* 0x0000000000048947 */ /* 0x000fea0003800000 */
[----:B------:R-:W-:Y:S01]  /*3440*/  BPT.TRAP 0x1 ;  /* 0x000000040000795c */ /* 0x000fe20000300000 */
.L_x_272:
[----:B------:R-:W-:Y:S01]  /*3450*/  VIADD R5, R5, 0x1 ;  /* 0x0000000105057836 */ /* 0x000fe20000000000 */
[----:B------:R-:W-:Y:S01]  /*3460*/  LOP3.LUT R6, R6, 0x1, RZ, 0x3c, !PT ;  /* 0x0000000106067812 */ /* 0x000fe200078e3cff */
[----:B------:R-:W-:Y:S02]  /*3470*/  VIADD R2, R2, 0x1 ;  /* 0x0000000102027836 */ /* 0x000fe40000000000 */
[----:B------:R-:W-:Y:S01]  /*3480*/  VIADD R3, R3, 0x36420 ;  /* 0x0003642003037836 */ /* 0x000fe20000000000 */
[----:B------:R-:W-:Y:S02]  /*3490*/  ISETP.GE.AND P1, PT, R5, R18, PT ;  /* 0x000000120500720c */ /* 0x000fe40003f26270 */
[----:B------:R-:W-:Y:S02]  /*34a0*/  ISETP.NE.AND P0, PT, R2, 0x2, PT ;  /* 0x000000020200780c */ /* 0x000fe40003f05270 */
[----:B------:R-:W-:Y:S02]  /*34b0*/  PRMT R3, RZ, 0x654, R3 ;  /* 0x00000654ff037816 */ /* 0x000fe40000000003 */
[----:B--2---:R-:W-:-:S02]  /*34c0*/  SEL R8, RZ, 0x1, P0 ;  /* 0x00000001ff087807 */ /* 0x004fc40000000000 */
[----:B------:R3:W-:Y:S01]  /*34d0*/  SYNCS.ARRIVE.TRANS64.RED.A1T0 RZ, [R3+URZ], RZ ;  /* 0x000000ff03ff79a7 */ /* 0x0007e2000810043f */
[----:B------:R-:W-:Y:S02]  /*34e0*/  SEL R2, R2, RZ, P0 ;  /* 0x000000ff02027207 */ /* 0x000fe40000000000 */
[----:B------:R-:W-:Y:S02]  /*34f0*/  LOP3.LUT R7, R7, R8, RZ, 0x3c, !PT ;  /* 0x0000000807077212 */ /* 0x000fe400078e3cff */
[----:B------:R-:W-:Y:S05]  /*3500*/  @!P1 BRA `(.L_x_273) ;  /* 0xffffffe0003c9947 */ /* 0x000fea000383ffff */
.L_x_262:
[----:B------:R-:W4:Y:S01]  /*3510*/  S2UR UR8, SR_CTAID.Y ;  /* 0x00000000000879c3 */ /* 0x000f220000002600 */
[----:B------:R-:W-:Y:S01]  /*3520*/  ULDC UR5, c[0x0][0x850] ;  /* 0x0002140000057ab9 */ /* 0x000fe20000000800 */
[----:B------:R-:W-:Y:S01]  /*3530*/  ULDC.64 UR10, c[0x0][0x818] ;  /* 0x00020600000a7ab9 */ /* 0x000fe20000000a00 */
[----:B------:R-:W-:Y:S01]  /*3540*/  UISETP.NE.AND UP0, UPT, UR5, 0x1, UPT ;  /* 0x000000010500788c */ /* 0x000fe2000bf05270 */
[----:B-1----:R-:W-:Y:S01]  /*3550*/  IMAD R16, R16, 0x1800, R17 ;  /* 0x0000180010107824 */ /* 0x002fe200078e0211 */
[----:B------:R-:W-:-:S03]  /*3560*/  ULDC.64 UR12, c[0x0][0x840] ;  /* 0x00021000000c7ab9 */ /* 0x000fc60000000a00 */
[----:B------:R-:W1:Y:S01]  /*3570*/  S2UR UR4, SR_CTAID.X ;  /* 0x00000000000479c3 */ /* 0x000e620000002500 */
[----:B------:R-:W-:-:S05]  /*3580*/  LEA R16, R16, UR36, 0x2 ;  /* 0x0000002410107c11 */ /* 0x000fca000f8e10ff */
[----:B------:R-:W-:Y:S01]  /*3590*/  @UP0 ULDC UR6, c[0x0][0x854] ;  /* 0x0002150000060ab9 */ /* 0x000fe20000000800 */
[----:B------:R-:W-:Y:S01]  /*35a0*/  @UP0 ULDC UR9, c[0x0][0x858] ;  /* 0x0002160000090ab9 */ /* 0x000fe20000000800 */
[----:B------:R-:W5:Y:S01]  /*35b0*/  S2UR UR16, SR_CTAID.Z ;  /* 0x00000000001079c3 */ /* 0x000f620000002700 */
[----:B----4-:R-:W-:-:S07]  /*35c0*/  UIMAD.WIDE.U32 UR6, UR8, UR6, URZ ;  /* 0x00000006080672a5 */ /* 0x010fce000f8e003f */
[----:B------:R-:W4:Y:S01]  /*35d0*/  LDC.64 R8, c[0x0][0x820] ;  /* 0x00020800ff087b82 */ /* 0x000f220000000a00 */
[----:B------:R-:W-:Y:S02]  /*35e0*/  @UP0 USHF.R.U32.HI UR8, URZ, UR9, UR7 ;  /* 0x000000093f080299 */ /* 0x000fe40008011607 */
[----:B-1----:R-:W-:-:S05]  /*35f0*/  UIMAD UR4, UR4, 0x4800, URZ ;  /* 0x00004800040478a4 */ /* 0x002fca000f8e023f */
[----:B--2---:R-:W1:Y:S01]  /*3600*/  LDC.64 R10, c[0x0][0x848] ;  /* 0x00021200ff0a7b82 */ /* 0x004e620000000a00 */
[----:B------:R-:W-:Y:S02]  /*3610*/  USHF.R.S32.HI UR6, URZ, 0x1f, UR8 ;  /* 0x0000001f3f067899 */ /* 0x000fe40008011408 */
[----:B------:R-:W-:Y:S02]  /*3620*/  USHF.R.S32.HI UR5, URZ, 0x1f, UR4 ;  /* 0x0000001f3f057899 */ /* 0x000fe40008011404 */
[----:B------:R-:W-:Y:S02]  /*3630*/  UIMAD UR7, UR6, UR10, URZ ;  /* 0x0000000a060772a4 */ /* 0x000fe4000f8e023f */
[----:B------:R-:W-:Y:S02]  /*3640*/  UIMAD UR6, UR6, UR12, URZ ;  /* 0x0000000c060672a4 */ /* 0x000fe4000f8e023f */
[----:B------:R-:W-:Y:S02]  /*3650*/  UIMAD.WIDE.U32 UR14, UR8, UR10, UR4 ;  /* 0x0000000a080e72a5 */ /* 0x000fe4000f8e0004 */
[----:B------:R-:W-:-:S02]  /*3660*/  UIMAD UR7, UR8, UR11, UR7 ;  /* 0x0000000b080772a4 */ /* 0x000fc4000f8e0207 */
[----:B------:R-:W-:Y:S02]  /*3670*/  UIMAD.WIDE.U32 UR4, UR8, UR12, UR4 ;  /* 0x0000000c080472a5 */ /* 0x000fe4000f8e0004 */
[----:B------:R-:W-:Y:S01]  /*3680*/  UIMAD UR6, UR8, UR13, UR6 ;  /* 0x0000000d080672a4 */ /* 0x000fe2000f8e0206 */
[----:B---3--:R-:W-:Y:S01]  /*3690*/  IMAD.U32 R3, RZ, RZ, UR15 ;  /* 0x0000000fff037e24 */ /* 0x008fe2000f8e00ff */
[----:B-----5:R-:W-:Y:S01]  /*36a0*/  USHF.R.S32.HI UR8, URZ, 0x1f, UR16 ;  /* 0x0000001f3f087899 */ /* 0x020fe20008011410 */
[----:B------:R-:W-:Y:S01]  /*36b0*/  IMAD.U32 R2, RZ, RZ, UR14 ;  /* 0x0000000eff027e24 */ /* 0x000fe2000f8e00ff */
[----:B------:R-:W-:Y:S01]  /*36c0*/  UIADD3 UR7, UR15, UR7, URZ ;  /* 0x000000070f077290 */ /* 0x000fe2000fffe03f */
[----:B------:R-:W-:Y:S01]  /*36d0*/  IMAD.U32 R5, RZ, RZ, UR5 ;  /* 0x00000005ff057e24 */ /* 0x000fe2000f8e00ff */
[----:B------:R-:W-:Y:S01]  /*36e0*/  UIADD3 UR6, UR5, UR6, URZ ;  /* 0x0000000605067290 */ /* 0x000fe2000fffe03f */
[----:B------:R-:W-:Y:S01]  /*36f0*/  IMAD.U32 R4, RZ, RZ, UR4 ;  /* 0x00000004ff047e24 */ /* 0x000fe2000f8e00ff */
[----:B------:R-:W-:Y:S01]  /*3700*/  ULDC UR4, c[0x0][0x740] ;  /* 0x0001d00000047ab9 */ /* 0x000fe20000000800 */
[----:B----4-:R-:W-:-:S02]  /*3710*/  IMAD R0, R8, UR8, RZ ;  /* 0x0000000808007c24 */ /* 0x010fc4000f8e02ff */
[----:B------:R-:W-:Y:S01]  /*3720*/  FMUL.FTZ R72, R72, UR4 ;  /* 0x0000000448487c20 */ /* 0x000fe20008410000 */
[----:B-1----:R-:W-:Y:S02]  /*3730*/  IMAD R6, R10, UR8, RZ ;  /* 0x000000080a067c24 */ /* 0x002fe4000f8e02ff */
[----:B------:R-:W-:Y:S01]  /*3740*/  FMUL.FTZ R73, R73, UR4 ;  /* 0x0000000449497c20 */ /* 0x000fe20008410000 */
[----:B------:R-:W-:Y:S02]  /*3750*/  IMAD R7, R9, UR16, R0 ;  /* 0x0000001009077c24 */ /* 0x000fe4000f8e0200 */
[----:B------:R-:W-:Y:S01]  /*3760*/  FMUL.FTZ R74, R74, UR4 ;  /* 0x000000044a4a7c20 */ /* 0x000fe20008410000 */
[----:B------:R-:W-:Y:S02]  /*3770*/  IMAD R9, R11, UR16, R6 ;  /* 0x000000100b097c24 */ /* 0x000fe4000f8e0206 */
[----:B------:R-:W-:Y:S01]  /*3780*/  FMUL.FTZ R75, R75, UR4 ;  /* 0x000000044b4b7c20 */ /* 0x000fe20008410000 */
[----:B------:R-:W1:Y:S01]  /*3790*/  S2R R6, SR_TID.X ;  /* 0x0000000000067919 */ /* 0x000e620000002100 */
[----:B------:R-:W-:-:S02]  /*37a0*/  IMAD.U32 R3, RZ, RZ, UR7 ;  /* 0x00000007ff037e24 */ /* 0x000fc4000f8e00ff */
[----:B------:R-:W-:Y:S01]  /*37b0*/  FMUL.FTZ R76, R76, UR4 ;  /* 0x000000044c4c7c20 */ /* 0x000fe20008410000 */
[----:B------:R-:W-:Y:S02]  /*37c0*/  IMAD.U32 R5, RZ, RZ, UR6 ;  /* 0x00000006ff057e24 */ /* 0x000fe4000f8e00ff */
[----:B------:R-:W-:Y:S01]  /*37d0*/  FMUL.FTZ R77, R77, UR4 ;  /* 0x000000044d4d7c20 */ /* 0x000fe20008410000 */
[----:B------:R-:W-:-:S04]  /*37e0*/  IMAD.WIDE.U32 R2, R8, UR16, R2 ;  /* 0x0000001008027c25 */ /* 0x000fc8000f8e0002 */
[----:B------:R-:W-:Y:S01]  /*37f0*/  FMUL.FTZ R78, R78, UR4 ;  /* 0x000000044e4e7c20 */ /* 0x000fe20008410000 */
[----:B------:R-:W-:Y:S01]  /*3800*/  FMUL.FTZ R79, R79, UR4 ;  /* 0x000000044f4f7c20 */ /* 0x000fe20008410000 */
[----:B------:R-:W-:Y:S01]  /*3810*/  FMUL.FTZ R80, R80, UR4 ;  /* 0x0000000450507c20 */ /* 0x000fe20008410000 */
[----:B------:R-:W-:-:S04]  /*3820*/  IMAD.WIDE.U32 R4, R10, UR16, R4 ;  /* 0x000000100a047c25 */ /* 0x000fc8000f8e0004 */
        /* <DEDUP_REMOVED lines=39> */
[----:B------:R-:W-:Y:S05]  /*3aa0*/  WARPSYNC.ALL ;  /* 0x0000000000007948 */ /* 0x000fea0003800000 */
[----:B------:R-:W-:-:S02]  /*3ab0*/  IMAD.IADD R7, R3, 0x1, R7 ;  /* 0x0000000103077824 */ /* 0x000fc400078e0207 */
[----:B------:R-:W-:Y:S01]  /*3ac0*/  IMAD.IADD R0, R5, 0x1, R9 ;  /* 0x0000000105007824 */ /* 0x000fe200078e0209 */
[----:B------:R-:W-:Y:S01]  /*3ad0*/  BAR.SYNC.DEFER_BLOCKING 0x1, 0x180 ;  /* 0x0046000000007b1d */ /* 0x000fe20000010000 */
[----:B-1----:R-:W-:-:S07]  /*3ae0*/  ISETP.NE.AND P1, PT, R6, 0x80, PT ;  /* 0x000000800600780c */ /* 0x002fce0003f25270 */
[----:B------:R-:W1:Y:S01]  /*3af0*/  LDC.64 R8, c[0x0][0x800] ;  /* 0x00020000ff087b82 */ /* 0x000e620000000a00 */
[----:B------:R-:W-:Y:S07]  /*3b00*/  BSSY B0, `(.L_x_274) ;  /* 0x0000027000007945 */ /* 0x000fee0003800000 */
[----:B------:R-:W2:Y:S01]  /*3b10*/  LDC.64 R10, c[0x0][0x828] ;  /* 0x00020a00ff0a7b82 */ /* 0x000ea20000000a00 */
[----:B------:R3:W-:Y:S04]  /*3b20*/  STS.128 [R16], R24 ;  /* 0x0000001810007388 */ /* 0x0007e80000000c00 */
[----:B------:R3:W-:Y:S01]  /*3b30*/  STS.128 [R16+0x800], R28 ;  /* 0x0008001c10007388 */ /* 0x0007e20000000c00 */
[----:B-1----:R-:W-:-:S03]  /*3b40*/  LEA R8, P0, R2, R8, 0x2 ;  /* 0x0000000802087211 */ /* 0x002fc600078010ff */
[----:B------:R3:W-:Y:S01]  /*3b50*/  STS.128 [R16+0x1000], R32 ;  /* 0x0010002010007388 */ /* 0x0007e20000000c00 */
[----:B------:R-:W-:-:S03]  /*3b60*/  LEA.HI.X R7, R2, R9, R7, 0x2, P0 ;  /* 0x0000000902077211 */ /* 0x000fc600000f1407 */
[----:B------:R3:W-:Y:S01]  /*3b70*/  STS.128 [R16+0x1800], R36 ;  /* 0x0018002410007388 */ /* 0x0007e20000000c00 */
[----:B--2---:R-:W-:-:S03]  /*3b80*/  LEA R10, P2, R4, R10, 0x2 ;  /* 0x0000000a040a7211 */ /* 0x004fc600078410ff */
[----:B------:R3:W-:Y:S01]  /*3b90*/  STS.128 [R16+0x2000], R40 ;  /* 0x0020002810007388 */ /* 0x0007e20000000c00 */
[----:B------:R-:W-:-:S03]  /*3ba0*/  LEA.HI.X R0, R4, R11, R0, 0x2, P2 ;  /* 0x0000000b04007211 */ /* 0x000fc600010f1400 */
        /* <DEDUP_REMOVED lines=12> */
[----:B-1----:R-:W1:Y:S02]  /*3c70*/  FENCE.VIEW.ASYNC.S ;  /* 0x00000000000073c6 */ /* 0x002e640000000000 */
[----:B-1----:R-:W-:Y:S06]  /*3c80*/  BAR.SYNC.DEFER_BLOCKING 0x1, 0x180 ;  /* 0x0046000000007b1d */ /* 0x002fec0000010000 */
[----:B------:R-:W-:Y:S05]  /*3c90*/  @P1 BRA `(.L_x_275) ;  /* 0x0000000000341947 */ /* 0x000fea0003800000 */
[----:B------:R-:W-:Y:S01]  /*3ca0*/  R2UR UR4, R10 ;  /* 0x000000000a0472ca */ /* 0x000fe200000e0000 */
[----:B------:R-:W-:Y:S01]  /*3cb0*/  UMOV UR6, 0x1200 ;  /* 0x0000120000067882 */ /* 0x000fe20000000000 */
[----:B------:R-:W-:Y:S01]  /*3cc0*/  R2UR UR5, R0 ;  /* 0x00000000000572ca */ /* 0x000fe200000e0000 */
[----:B------:R-:W-:Y:S01]  /*3cd0*/  UMOV UR8, 0x0 ;  /* 0x0000000000087882 */ /* 0x000fe20000000000 */
[----:B------:R-:W-:Y:S01]  /*3ce0*/  PLOP3.LUT P0, PT, PT, PT, PT, 0x80, 0x0 ;  /* 0x000000000000781c */ /* 0x000fe20003f0f070 */
[----:B------:R-:W-:-:S12]  /*3cf0*/  UMOV UR9, 0x14f00000 ;  /* 0x14f0000000097882 */ /* 0x000fd80000000000 */
.L_x_276:
[----:B------:R-:W-:Y:S01]  /*3d00*/  @P0 ELECT P2, URZ, PT ;  /* 0x00000000003f082f */ /* 0x000fe20003840000 */
[----:B------:R1:W-:-:S12]  /*3d10*/  UBLKRED.G.S.ADD.F32.RN [UR4], [UR36], UR6, desc[UR8] ;  /* 0x00000804240073bb */ /* 0x0003d800080a1406 */
[----:B------:R-:W-:Y:S02]  /*3d20*/  @P2 PLOP3.LUT P0, PT, P2, PT, PT, 0x8, 0x0 ;  /* 0x000000000000281c */ /* 0x000fe4000170e170 */
[----:B------:R-:W-:-:S11]  /*3d30*/  PLOP3.LUT P2, PT, PT, PT, PT, 0x8, 0x0 ;  /* 0x000000000000781c */ /* 0x000fd60003f4e170 */
[----:B-1----:R-:W-:Y:S05]  /*3d40*/  @P0 BRA.U.ANY `(.L_x_276) ;  /* 0xfffffffd00ec0947 */ /* 0x002fea000393ffff */
[----:B------:R0:W-:Y:S01]  /*3d50*/  UTMACMDFLUSH ;  /* 0x00000000000079b7 */ /* 0x0001e20000000000 */
[----:B------:R-:W-:-:S04]  /*3d60*/  DEPBAR.LE SB0, 0x0 ;  /* 0x000080000000791a */ /* 0x000fc80000000000 */
.L_x_275:
[----:B------:R-:W-:Y:S05]  /*3d70*/  BSYNC B0 ;  /* 0x0000000000007941 */ /* 0x000fea0003800000 */
.L_x_274:
[----:B------:R-:W-:Y:S06]  /*3d80*/  BAR.SYNC.DEFER_BLOCKING 0x1, 0x180 ;  /* 0x0046000000007b1d */ /* 0x000fec0000010000 */
[----:B------:R4:W-:Y:S04]  /*3d90*/  STS.128 [R16], R72 ;  /* 0x0000004810007388 */ /* 0x0009e80000000c00 */
[----:B------:R4:W-:Y:S04]  /*3da0*/  STS.128 [R16+0x800], R76 ;  /* 0x0008004c10007388 */ /* 0x0009e80000000c00 */
        /* <DEDUP_REMOVED lines=24> */
.L_x_277:
[----:B------:R-:W-:Y:S01]  /*3f30*/  @P0 ELECT P1, URZ, PT ;  /* 0x00000000003f082f */ /* 0x000fe20003820000 */
[----:B------:R1:W-:-:S12]  /*3f40*/  UBLKRED.G.S.ADD.F32.RN [UR4], [UR36], UR6, desc[UR8] ;  /* 0x00000804240073bb */ /* 0x0003d800080a1406 */
[----:B------:R-:W-:Y:S02]  /*3f50*/  @P1 PLOP3.LUT P0, PT, P1, PT, PT, 0x8, 0x0 ;  /* 0x000000000000181c */ /* 0x000fe40000f0e170 */
[----:B------:R-:W-:-:S11]  /*3f60*/  PLOP3.LUT P1, PT, PT, PT, PT, 0x8, 0x0 ;  /* 0x000000000000781c */ /* 0x000fd60003f2e170 */
[----:B-1----:R-:W-:Y:S05]  /*3f70*/  @P0 BRA.U.ANY `(.L_x_277) ;  /* 0xfffffffd00ec0947 */ /* 0x002fea000393ffff */
[----:B------:R0:W-:Y:S01]  /*3f80*/  UTMACMDFLUSH ;  /* 0x00000000000079b7 */ /* 0x0001e20000000000 */
[----:B------:R-:W-:-:S04]  /*3f90*/  DEPBAR.LE SB0, 0x0 ;  /* 0x000080000000791a */ /* 0x000fc80000000000 */
[----:B------:R-:W-:Y:S05]  /*3fa0*/  BRA `(.L_x_254) ;  /* 0x0000003000247947 */ /* 0x000fea0003800000 */
.L_x_252:
        /* <DEDUP_REMOVED lines=8> */
[----:B------:R-:W-:Y:S05]  /*4030*/  @P0 BRA `(.L_x_254) ;  /* 0x0000003000000947 */ /* 0x000fea0003800000 */
[----:B------:R-:W1:Y:S02]  /*4040*/  S2UR UR7, SR_CTAID.Z ;  /* 0x00000000000779c3 */ /* 0x000e640000002700 */
[----:B-1----:R-:W-:-:S13]  /*4050*/  ISETP.LE.AND P0, PT, RZ, UR7, PT ;  /* 0x00000007ff007c0c */ /* 0x002fda000bf03270 */
[----:B------:R-:W-:Y:S05]  /*4060*/  @!P0 BRA `(.L_x_254) ;  /* 0x0000002c00f48947 */ /* 0x000fea0003800000 */
[----:B------:R-:W1:Y:S01]  /*4070*/  S2UR UR10, SR_CTAID.Y ;  /* 0x00000000000a79c3 */ /* 0x000e620000002600 */
[----:B------:R-:W-:Y:S01]  /*4080*/  ULDC.64 UR8, c[0x0][0x2d8] ;  /* 0x0000b60000087ab9 */ /* 0x000fe20000000a00 */
[----:B------:R-:W-:-:S06]  /*4090*/  ELECT P0, URZ, PT ;  /* 0x00000000003f782f */ /* 0x000fcc0003800000 */
[----:B------:R-:W2:Y:S01]  /*40a0*/  LDC R2, c[0x0][0x280] ;  /* 0x0000a000ff027b82 */ /* 0x000ea20000000800 */
[----:B-1----:R-:W-:-:S04]  /*40b0*/  USHF.R.S32.HI UR4, URZ, 0x1f, UR10 ;  /* 0x0000001f3f047899 */ /* 0x002fc8000801140a */
[----:B------:R-:W-:Y:S02]  /*40c0*/  UIMAD UR6, UR4, UR8, URZ ;  /* 0x00000008040672a4 */ /* 0x000fe4000f8e023f */
[----:B------:R-:W-:Y:S01]  /*40d0*/  UIMAD.WIDE.U32 UR4, UR10, UR8, URZ ;  /* 0x000000080a0472a5 */ /* 0x000fe2000f8e003f */
[----:B--2---:R-:W-:Y:S01]  /*40e0*/  ISETP.GE.AND P1, PT, R2, 0x1, PT ;  /* 0x000000010200780c */ /* 0x004fe20003f26270 */
[----:B------:R-:W-:Y:S02]  /*40f0*/  UIMAD UR6, UR10, UR9, UR6 ;  /* 0x000000090a0672a4 */ /* 0x000fe4000f8e0206 */
[----:B------:R-:W-:Y:S01]  /*4100*/  USHF.R.S32.HI UR8, URZ, 0x1f, UR7 ;  /* 0x0000001f3f087899 */ /* 0x000fe20008011407 */
[----:B------:R-:W-:Y:S01]  /*4110*/  ULDC.64 UR10, c[0x0][0x2e0] ;  /* 0x0000b800000a7ab9 */ /* 0x000fe20000000a00 */
[----:B------:R-:W-:Y:S02]  /*4120*/  UIADD3 UR5, UR5, UR6, URZ ;  /* 0x0000000605057290 */ /* 0x000fe4000fffe03f */
[----:B------:R-:W-:-:S04]  /*4130*/  UIMAD UR6, UR8, UR10, URZ ;  /* 0x0000000a080672a4 */ /* 0x000fc8000f8e023f */
[----:B------:R-:W-:Y:S02]  /*4140*/  UIMAD UR8, UR7, UR11, UR6 ;  /* 0x0000000b070872a4 */ /* 0x000fe4000f8e0206 */
[----:B------:R-:W-:Y:S01]  /*4150*/  UIMAD.WIDE.U32 UR6, UR7, UR10, UR4 ;  /* 0x0000000a070672a5 */ /* 0x000fe2000f8e0004 */
[----:B------:R-:W-:Y:S11]  /*4160*/  @!P1 BRA `(.L_x_254) ;  /* 0x0000002c00b49947 */ /* 0x000ff60003800000 */
        /* <DEDUP_REMOVED lines=27> */
.L_x_300:
        /* <DEDUP_REMOVED lines=23> */
.L_x_281:
[----:B------:R-:W-:Y:S05]  /*4490*/  BSYNC B0 ;  /* 0x0000000000007941 */ /* 0x000fea0003800000 */
.L_x_280:
        /* <DEDUP_REMOVED lines=12> */
.L_x_283:
[----:B------:R-:W-:Y:S05]  /*4560*/  BSYNC B0 ;  /* 0x0000000000007941 */ /* 0x000fea0003800000 */
.L_x_282:
        /* <DEDUP_REMOVED lines=13> */
.L_x_285:
[----:B------:R-:W-:Y:S05]  /*4640*/  BSYNC B0 ;  /* 0x0000000000007941 */ /* 0x000fea0003800000 */
.L_x_284:
[----:B------:R-:W-:Y:S06]  /*4650*/  BAR.ARV 0xa, 0xa0 ;  /* 0x0282800000007b1d */ /* 0x000fec0000002000 */
[----:B------:R-:W-:Y:S04]  /*4660*/  BSSY B0, `(.L_x_286) ;  /* 0x0000003000007945 */ /* 0x000fe80003800000 */
[----:B------:R-:W-:Y:S05]  /*4670*/  @!P0 BRA `(.L_x_287) ;  /* 0x0000000000048947 */ /* 0x000fea0003800000 */
[----:B------:R-:W-:-:S04]  /*4680*/  DEPBAR.LE SB0, 0x1 ;  /* 0x000080400000791a */ /* 0x000fc80000000000 */
.L_x_287:
[----:B------:R-:W-:Y:S05]  /*4690*/  BSYNC B0 ;  /* 0x0000000000007941 */ /* 0x000fea0003800000 */
.L_x_286:
[----:B------:R-:W-:Y:S06]  /*46a0*/  BAR.ARV 0xb, 0xa0 ;  /* 0x02c2800000007b1d */ /* 0x000fec0000002000 */
[----:B------:R-:W-:Y:S04]  /*46b0*/  BSSY B0, `(.L_x_288) ;  /* 0x0000003000007945 */ /* 0x000fe80003800000 */
[----:B------:R-:W-:Y:S05]  /*46c0*/  @!P0 BRA `(.L_x_289) ;  /* 0x0000000000048947 */ /* 0x000fea0003800000 */
[----:B------:R-:W-:-:S04]  /*46d0*/  DEPBAR.LE SB0, 0x0 ;  /* 0x000080000000791a */ /* 0x000fc80000000000 */
.L_x_289:
[----:B------:R-:W-:Y:S05]  /*46e0*/  BSYNC B0 ;  /* 0x0000000000007941 */ /* 0x000fea0003800000 */
.L_x_288:
        /* <DEDUP_REMOVED lines=13> */
.L_x_291:
[----:B------:R-:W-:Y:S05]  /*47c0*/  BSYNC B0 ;  /* 0x0000000000007941 */ /* 0x000fea0003800000 */
.L_x_290:
        /* <DEDUP_REMOVED lines=12> */
.L_x_293:
[----:B------:R-:W-:Y:S05]  /*4890*/  BSYNC B0 ;  /* 0x0000000000007941 */ /* 0x000fea0003800000 */
.L_x_292:
        /* <DEDUP_REMOVED lines=13> */
.L_x_295:
[----:B------:R-:W-:Y:S05]  /*4970*/  BSYNC B0 ;  /* 0x0000000000007941 */ /* 0x000fea0003800000 */
.L_x_294:
[----:B------:R-:W-:Y:S06]  /*4980*/  BAR.ARV 0xa, 0xa0 ;  /* 0x0282800000007b1d */ /* 0x000fec0000002000 */
[----:B------:R-:W-:Y:S04]  /*4990*/  BSSY B0, `(.L_x_296) ;  /* 0x0000003000007945 */ /* 0x000fe80003800000 */
[----:B------:R-:W-:Y:S05]  /*49a0*/  @!P0 BRA `(.L_x_297) ;  /* 0x0000000000048947 */ /* 0x000fea0003800000 */
[----:B------:R-:W-:-:S04]  /*49b0*/  DEPBAR.LE SB0, 0x1 ;  /* 0x000080400000791a */ /* 0x000fc80000000000 */
.L_x_297:
[----:B------:R-:W-:Y:S05]  /*49c0*/  BSYNC B0 ;  /* 0x0000000000007941 */ /* 0x000fea0003800000 */
.L_x_296:
[----:B------:R-:W-:Y:S01]  /*49d0*/  VIADD R0, R0, 0xfffffffe ;  /* 0xfffffffe00007836 */ /* 0x000fe20000000000 */
[----:B------:R-:W-:Y:S06]  /*49e0*/  BAR.ARV 0xb, 0xa0 ;  /* 0x02c2800000007b1d */ /* 0x000fec0000002000 */
[----:B------:R-:W-:Y:S01]  /*49f0*/  BSSY B0, `(.L_x_298) ;  /* 0x0000004000007945 */ /* 0x000fe20003800000 */
[----:B------:R-:W-:-:S03]  /*4a00*/  ISETP.NE.AND P1, PT, R0, RZ, PT ;  /* 0x000000ff0000720c */ /* 0x000fc60003f25270 */
[----:B------:R-:W-:Y:S10]  /*4a10*/  @!P0 BRA `(.L_x_299) ;  /* 0x0000000000048947 */ /* 0x000ff40003800000 */
[----:B------:R-:W-:-:S04]  /*4a20*/  DEPBAR.LE SB0, 0x0 ;  /* 0x000080000000791a */ /* 0x000fc80000000000 */
.L_x_299:
[----:B------:R-:W-:Y:S05]  /*4a30*/  BSYNC B0 ;  /* 0x0000000000007941 */ /* 0x000fea0003800000 */
.L_x_298:
[----:B------:R-:W-:Y:S06]  /*4a40*/  BAR.ARV 0xc, 0xa0 ;  /* 0x0302800000007b1d */ /* 0x000fec0000002000 */
[----:B------:R-:W-:Y:S02]  /*4a50*/  UIADD3 UR5, UR5, 0x2, URZ ;  /* 0x0000000205057890 */ /* 0x000fe4000fffe03f */
[----:B------:R-:W-:Y:S01]  /*4a60*/  UIADD3 UR4, UR4, 0x1, URZ ;  /* 0x0000000104047890 */ /* 0x000fe2000fffe03f */
[----:B------:R-:W-:Y:S11]  /*4a70*/  @P1 BRA `(.L_x_300) ;  /* 0xfffffff800281947 */ /* 0x000ff6000383ffff */
[----:B------:R-:W-:-:S12]  /*4a80*/  UIADD3 UR4, UR9, 0x6000, URZ ;  /* 0x0000600009047890 */ /* 0x000fd8000fffe03f */
.L_x_279:
[----:B------:R-:W-:-:S13]  /*4a90*/  ISETP.NE.AND P1, PT, R3, RZ, PT ;  /* 0x000000ff0300720c */ /* 0x000fda0003f25270 */
[----:B------:R-:W-:Y:S05]  /*4aa0*/  @!P1 BRA `(.L_x_254) ;  /* 0x0000002400649947 */ /* 0x000fea0003800000 */
        /* <DEDUP_REMOVED lines=17> */
.L_x_302:
[----:B------:R-:W-:Y:S05]  /*4bc0*/  BSYNC B0 ;  /* 0x0000000000007941 */ /* 0x000fea0003800000 */
.L_x_301:
        /* <DEDUP_REMOVED lines=18> */
.L_x_304:
[----:B------:R-:W-:Y:S05]  /*4cf0*/  BSYNC B0 ;  /* 0x0000000000007941 */ /* 0x000fea0003800000 */
.L_x_303:
        /* <DEDUP_REMOVED lines=19> */
.L_x_306:
[----:B------:R-:W-:Y:S05]  /*4e30*/  BSYNC B0 ;  /* 0x0000000000007941 */ /* 0x000fea0003800000 */
.L_x_305:
[----:B------:R-:W-:Y:S06]  /*4e40*/  BAR.ARV 0xa, 0xa0 ;  /* 0x0282800000007b1d */ /* 0x000fec0000002000 */
[----:B------:R-:W-:Y:S04]  /*4e50*/  BSSY B0, `(.L_x_307) ;  /* 0x0000003000007945 */ /* 0x000fe80003800000 */
[----:B------:R-:W-:Y:S05]  /*4e60*/  @!P0 BRA `(.L_x_308) ;  /* 0x0000000000048947 */ /* 0x000fea0003800000 */
[----:B------:R-:W-:-:S04]  /*4e70*/  DEPBAR.LE SB0, 0x1 ;  /* 0x000080400000791a */ /* 0x000fc80000000000 */
.L_x_308:
[----:B------:R-:W-:Y:S05]  /*4e80*/  BSYNC B0 ;  /* 0x0000000000007941 */ /* 0x000fea0003800000 */
.L_x_307:
[----:B------:R-:W-:Y:S06]  /*4e90*/  BAR.ARV 0xb, 0xa0 ;  /* 0x02c2800000007b1d */ /* 0x000fec0000002000 */
[----:B------:R-:W-:Y:S04]  /*4ea0*/  BSSY B0, `(.L_x_309) ;  /* 0x0000003000007945 */ /* 0x000fe80003800000 */
[----:B------:R-:W-:Y:S05]  /*4eb0*/  @!P0 BRA `(.L_x_310) ;  /* 0x0000000000048947 */ /* 0x000fea0003800000 */
[----:B------:R-:W-:-:S04]  /*4ec0*/  DEPBAR.LE SB0, 0x0 ;  /* 0x000080000000791a */ /* 0x000fc80000000000 */
.L_x_310:
[----:B------:R-:W-:Y:S05]  /*4ed0*/  BSYNC B0 ;  /* 0x0000000000007941 */ /* 0x000fea0003800000 */
.L_x_309:
[----:B------:R-:W-:Y:S06]  /*4ee0*/  BAR.ARV 0xc, 0xa0 ;  /* 0x0302800000007b1d */ /* 0x000fec0000002000 */
[----:B------:R-:W-:Y:S05]  /*4ef0*/  BRA `(.L_x_254) ;  /* 0x0000002000507947 */ /* 0x000fea0003800000 */
.L_x_278:
        /* <DEDUP_REMOVED lines=57> */
.L_x_340:
        /* <DEDUP_REMOVED lines=9> */
.L_x_314:
        /* <DEDUP_REMOVED lines=89> */
[----:B------:R-:W-:Y:S01]  /*58b0*/  IMAD.MOV.U32 R12, RZ, RZ, 0x1 ;  /* 0x00000001ff0c7424 */ /* 0x000fe200078e00ff */
[----:B------:R-:W-:-:S04]  /*58c0*/  SHF.R.S32.HI R5, RZ, 0x1f, R4 ;  /* 0x0000001fff057819 */ /* 0x000fc80000011404 */
[----:B------:R-:W-:Y:S01]  /*58d0*/  LEA.HI R4, R5, R4, RZ, 0x6 ;  /* 0x0000000405047211 */ /* 0x000fe200078f30ff */
[----:B------:R-:W-:-:S03]  /*58e0*/  IMAD.MOV.U32 R5, RZ, RZ, RZ ;  /* 0x000000ffff057224 */ /* 0x000fc600078e00ff */
[----:B------:R-:W-:-:S04]  /*58f0*/  LEA.HI.SX32 R4, R4, 0xffffffff, 0x1a ;  /* 0xffffffff04047811 */ /* 0x000fc800078fd2ff */
[----:B------:R-:W-:-:S04]  /*5900*/  VIMNMX R4, R4, 0x1, !PT ;  /* 0x0000000104047848 */ /* 0x000fc80007fe0100 */
[----:B------:R-:W-:Y:S02]  /*5910*/  LOP3.LUT R19, R4, 0x1, RZ, 0xc0, !PT ;  /* 0x0000000104137812 */ /* 0x000fe400078ec0ff */
[----:B--2---:R-:W-:Y:S01]  /*5920*/  LOP3.LUT R16, R17, 0x1f, RZ, 0xc0, !PT ;  /* 0x0000001f11107812 */ /* 0x004fe200078ec0ff */
[----:B------:R-:W-:Y:S01]  /*5930*/  IMAD.MOV.U32 R17, RZ, RZ, RZ ;  /* 0x000000ffff117224 */ /* 0x000fe200078e00ff */
[----:B------:R-:W-:Y:S06]  /*5940*/  @!P1 BRA `(.L_x_316) ;  /* 0x0000000800f49947 */ /* 0x000fec0003800000 */
[----:B------:R-:W-:Y:S02]  /*5950*/  IMAD.IADD R22, R4, 0x1, -R19 ;  /* 0x0000000104167824 */ /* 0x000fe400078e0a13 */
[----:B------:R-:W-:Y:S02]  /*5960*/  IMAD.MOV.U32 R17, RZ, RZ, RZ ;  /* 0x000000ffff117224 */ /* 0x000fe400078e00ff */
[----:B------:R-:W-:-:S07]  /*5970*/  IMAD.MOV.U32 R12, RZ, RZ, 0x1 ;  /* 0x00000001ff0c7424 */ /* 0x000fce00078e00ff */
.L_x_325:
[----:B-1----:R-:W-:-:S05]  /*5980*/  IMAD.MOV.U32 R10, RZ, RZ, 0x1 ;  /* 0x00000001ff0a7424 */ /* 0x002fca00078e00ff */
[----:B------:R-:W-:-:S04]  /*5990*/  SHF.L.U32 R10, R10, 0x1f, RZ ;  /* 0x0000001f0a0a7819 */ /* 0x000fc800000006ff */
[----:B------:R-:W1:Y:S02]  /*59a0*/  SYNCS.PHASECHK.TRANS64.TRYWAIT P1, [R0+URZ+0x36438], R10 ;  /* 0x0364380a000075a7 */ /* 0x000e64000802017f */
[----:B-123--:R-:W-:Y:S05]  /*59b0*/  @!P1 BRA `(.L_x_317) ;  /* 0x0000001800189947 */ /* 0x00efea0003800000 */
.L_x_341:
[----:B------:R-:W-:Y:S05]  /*59c0*/  @P0 BRA `(.L_x_318) ;  /* 0x0000000000140947 */ /* 0x000fea0003800000 */
[----:B------:R-:W-:Y:S01]  /*59d0*/  ISETP.NE.AND P1, PT, R16, RZ, PT ;  /* 0x000000ff1000720c */ /* 0x000fe20003f25270 */
[----:B------:R-:W-:-:S04]  /*59e0*/  IMAD.MOV.U32 R3, RZ, RZ, 0x6100 ;  /* 0x00006100ff037424 */ /* 0x000fc800078e00ff */
[----:B------:R2:W-:Y:S08]  /*59f0*/  SYNCS.ARRIVE.TRANS64 RZ, [R0+URZ+0x36430], R3 ;  /* 0x0364300300ff79a7 */ /* 0x0005f0000800003f */
[----:B------:R-:W-:Y:S05]  /*5a00*/  @!P1 BRA `(.L_x_318) ;  /* 0x0000000000049947 */ /* 0x000fea0003800000 */
[----:B------:R-:W-:Y:S01]  /*5a10*/  BPT.TRAP 0x1 ;  /* 0x000000040000795c */ /* 0x000fe20000300000 */
.L_x_318:
        /* <DEDUP_REMOVED lines=47> */
.L_x_342:
[----:B------:R-:W-:Y:S05]  /*5d10*/  @P0 BRA `(.L_x_320) ;  /* 0x0000000000140947 */ /* 0x000fea0003800000 */
[----:B------:R-:W-:Y:S01]  /*5d20*/  ISETP.NE.AND P1, PT, R16, RZ, PT ;  /* 0x000000ff1000720c */ /* 0x000fe20003f25270 */
[----:B--2---:R-:W-:-:S04]  /*5d30*/  IMAD.MOV.U32 R3, RZ, RZ, 0x6100 ;  /* 0x00006100ff037424 */ /* 0x004fc800078e00ff */
[----:B------:R3:W-:Y:S08]  /*5d40*/  SYNCS.ARRIVE.TRANS64 RZ, [R0+URZ+0x36418], R3 ;  /* 0x0364180300ff79a7 */ /* 0x0007f0000800003f */
[----:B------:R-:W-:Y:S05]  /*5d50*/  @!P1 BRA `(.L_x_320) ;  /* 0x0000000000049947 */ /* 0x000fea0003800000 */
[----:B------:R-:W-:Y:S01]  /*5d60*/  BPT.TRAP 0x1 ;  /* 0x000000040000795c */ /* 0x000fe20000300000 */
.L_x_320:
        /* <DEDUP_REMOVED lines=35> */
.L_x_343:
        /* <DEDUP_REMOVED lines=9> */
.L_x_322:
        /* <DEDUP_REMOVED lines=37> */
.L_x_345:
[----:B------:R-:W-:Y:S05]  /*6280*/  @P0 BRA `(.L_x_324) ;  /* 0x0000000000140947 */ /* 0x000fea0003800000 */
[----:B------:R-:W-:Y:S01]  /*6290*/  ISETP.NE.AND P1, PT, R16, RZ, PT ;  /* 0x000000ff1000720c */ /* 0x000fe20003f25270 */
[----:B--2---:R-:W-:-:S04]  /*62a0*/  IMAD.MOV.U32 R5, RZ, RZ, 0x6100 ;  /* 0x00006100ff057424 */ /* 0x004fc800078e00ff */
[----:B------:R3:W-:Y:S08]  /*62b0*/  SYNCS.ARRIVE.TRANS64 RZ, [R0+URZ+0x36410], R5 ;  /* 0x0364100500ff79a7 */ /* 0x0007f0000800003f */
[----:B------:R-:W-:Y:S05]  /*62c0*/  @!P1 BRA `(.L_x_324) ;  /* 0x0000000000049947 */ /* 0x000fea0003800000 */
[----:B------:R-:W-:Y:S01]  /*62d0*/  BPT.TRAP 0x1 ;  /* 0x000000040000795c */ /* 0x000fe20000300000 */
.L_x_324:
        /* <DEDUP_REMOVED lines=36> */
.L_x_316:
[----:B------:R-:W-:Y:S01]  /*6520*/  ISETP.NE.AND P1, PT, R19, RZ, PT ;  /* 0x000000ff1300720c */ /* 0x000fe20003f25270 */
[----:B------:R-:W-:-:S12]  /*6530*/  IMAD.MOV.U32 R4, RZ, RZ, 0x1 ;  /* 0x00000001ff047424 */ /* 0x000fd800078e00ff */
[----:B------:R-:W-:Y:S05]  /*6540*/  @!P1 BRA `(.L_x_315) ;  /* 0x0000000400649947 */ /* 0x000fea0003800000 */
[----:B------:R-:W2:Y:S02]  /*6550*/  SYNCS.PHASECHK.TRANS64.TRYWAIT P1, [R0+URZ+0x36438], R10 ;  /* 0x0364380a000075a7 */ /* 0x000ea4000802017f */
[----:B--2---:R-:W-:Y:S05]  /*6560*/  @!P1 BRA `(.L_x_326) ;  /* 0x0000000c00809947 */ /* 0x004fea0003800000 */
.L_x_346:
[----:B------:R-:W-:Y:S05]  /*6570*/  @P0 BRA `(.L_x_327) ;  /* 0x0000000000140947 */ /* 0x000fea0003800000 */
[----:B------:R-:W-:Y:S01]  /*6580*/  ISETP.NE.AND P1, PT, R16, RZ, PT ;  /* 0x000000ff1000720c */ /* 0x000fe20003f25270 */
[----:B------:R-:W-:-:S04]  /*6590*/  IMAD.MOV.U32 R5, RZ, RZ, 0x6100 ;  /* 0x00006100ff057424 */ /* 0x000fc800078e00ff */
[----:B------:R3:W-:Y:S08]  /*65a0*/  SYNCS.ARRIVE.TRANS64 RZ, [R0+URZ+0x36430], R5 ;  /* 0x0364300500ff79a7 */ /* 0x0007f0000800003f */
[----:B------:R-:W-:Y:S05]  /*65b0*/  @!P1 BRA `(.L_x_327) ;  /* 0x0000000000049947 */ /* 0x000fea0003800000 */
[----:B------:R-:W-:Y:S01]  /*65c0*/  BPT.TRAP 0x1 ;  /* 0x000000040000795c */ /* 0x000fe20000300000 */
.L_x_327:
        /* <DEDUP_REMOVED lines=41> */
.L_x_347:
[----:B------:R-:W-:Y:S01]  /*6860*/  IMAD.MOV.U32 R4, RZ, RZ, RZ ;  /* 0x000000ffff047224 */ /* 0x000fe200078e00ff */
[----:B------:R-:W-:Y:S06]  /*6870*/  @P0 BRA `(.L_x_329) ;  /* 0x0000000000140947 */ /* 0x000fec0003800000 */
[----:B------:R-:W-:Y:S01]  /*6880*/  ISETP.NE.AND P1, PT, R16, RZ, PT ;  /* 0x000000ff1000720c */ /* 0x000fe20003f25270 */
[----:B---3--:R-:W-:-:S04]  /*6890*/  IMAD.MOV.U32 R5, RZ, RZ, 0x6100 ;  /* 0x00006100ff057424 */ /* 0x008fc800078e00ff */
[----:B------:R4:W-:Y:S08]  /*68a0*/  SYNCS.ARRIVE.TRANS64 RZ, [R0+URZ+0x36418], R5 ;  /* 0x0364180500ff79a7 */ /* 0x0009f0000800003f */
[----:B------:R-:W-:Y:S05]  /*68b0*/  @!P1 BRA `(.L_x_329) ;  /* 0x0000000000049947 */ /* 0x000fea0003800000 */
[----:B------:R-:W-:Y:S01]  /*68c0*/  BPT.TRAP 0x1 ;  /* 0x000000040000795c */ /* 0x000fe20000300000 */
.L_x_329:
        /* <DEDUP_REMOVED lines=33> */
.L_x_315:
[----:B------:R-:W-:-:S04]  /*6ae0*/  SHF.L.U32 R3, R4, 0x1f, RZ ;  /* 0x0000001f04037819 */ /* 0x000fc800000006ff */
[----:B------:R-:W3:Y:S02]  /*6af0*/  SYNCS.PHASECHK.TRANS64.TRYWAIT P1, [R0+URZ+0x36438], R3 ;  /* 0x03643803000075a7 */ /* 0x000ee4000802017f */
[----:B---3--:R-:W-:Y:S05]  /*6b00*/  @!P1 BRA `(.L_x_330) ;  /* 0x0000000800409947 */ /* 0x008fea0003800000 */
.L_x_348:
[----:B------:R-:W-:Y:S05]  /*6b10*/  @P0 BRA `(.L_x_331) ;  /* 0x0000000000180947 */ /* 0x000fea0003800000 */
[----:B------:R-:W4:Y:S01]  /*6b20*/  S2R R2, SR_TID.X ;  /* 0x0000000000027919 */ /* 0x000f220000002100 */
[----:B---3--:R-:W-:-:S04]  /*6b30*/  IMAD.MOV.U32 R3, RZ, RZ, 0x6100 ;  /* 0x00006100ff037424 */ /* 0x008fc800078e00ff */
[----:B------:R5:W-:Y:S01]  /*6b40*/  SYNCS.ARRIVE.TRANS64 RZ, [R0+URZ+0x36430], R3 ;  /* 0x0364300300ff79a7 */ /* 0x000be2000800003f */
[----:B----4-:R-:W-:-:S13]  /*6b50*/  LOP3.LUT P0, RZ, R2, 0x1f, RZ, 0xc0, !PT ;  /* 0x0000001f02ff7812 */ /* 0x010fda000780c0ff */
[----:B-----5:R-:W-:Y:S05]  /*6b60*/  @!P0 BRA `(.L_x_331) ;  /* 0x0000000000048947 */ /* 0x020fea0003800000 */
[----:B------:R-:W-:Y:S01]  /*6b70*/  BPT.TRAP 0x1 ;  /* 0x000000040000795c */ /* 0x000fe20000300000 */
.L_x_331:
        /* <DEDUP_REMOVED lines=43> */
.L_x_312:
[----:B------:R-:W-:Y:S05]  /*6e30*/  BSYNC B0 ;  /* 0x0000000000007941 */ /* 0x000fea0003800000 */
.L_x_311:
[----:B------:R-:W-:-:S03]  /*6e40*/  UMOV UR6, 0xffffffff ;  /* 0xffffffff00067882 */ /* 0x000fc60000000000 */
[----:B------:R-:W-:Y:S05]  /*6e50*/  BRA.DIV UR6, `(.L_x_332) ;  /* 0x0000000606807947 */ /* 0x000fea000b800000 */
[----:B------:R-:W-:-:S13]  /*6e60*/  ELECT P0, URZ, PT ;  /* 0x00000000003f782f */ /* 0x000fda0003800000 */
.L_x_351:
[----:B------:R-:W-:Y:S05]  /*6e70*/  @!P0 BRA `(.L_x_254) ;  /* 0x0000000000708947 */ /* 0x000fea0003800000 */
[----:B------:R-:W-:-:S04]  /*6e80*/  LOP3.LUT R18, R18, 0x2, RZ, 0xfc, !PT ;  /* 0x0000000212127812 */ /* 0x000fc800078efcff */
[----:B------:R-:W-:-:S13]  /*6e90*/  ISETP.NE.AND P0, PT, R18, 0x3, PT ;  /* 0x000000031200780c */ /* 0x000fda0003f05270 */
[----:B------:R-:W-:Y:S05]  /*6ea0*/  @!P0 BRA `(.L_x_333) ;  /* 0x0000000000048947 */ /* 0x000fea0003800000 */
[----:B------:R-:W-:Y:S01]  /*6eb0*/  BPT.TRAP 0x1 ;  /* 0x000000040000795c */ /* 0x000fe20000300000 */
.L_x_333:
        /* <DEDUP_REMOVED lines=15> */
.L_x_352:
[----:B------:R-:W2:Y:S02]  /*6fb0*/  SYNCS.PHASECHK.TRANS64.TRYWAIT P1, [R3+URZ], R2 ;  /* 0x00000002030075a7 */ /* 0x000ea4000802017f */
[----:B--2---:R-:W-:Y:S05]  /*6fc0*/  @!P1 BRA `(.L_x_335) ;  /* 0x00000004005c9947 */ /* 0x004fea0003800000 */
.L_x_353:
[----:B------:R-:W-:Y:S05]  /*6fd0*/  @!P0 BRA `(.L_x_336) ;  /* 0x0000000000048947 */ /* 0x000fea0003800000 */
[----:B------:R-:W-:Y:S01]  /*6fe0*/  BPT.TRAP 0x1 ;  /* 0x000000040000795c */ /* 0x000fe20000300000 */
.L_x_336:
[----:B------:R-:W-:-:S07]  /*6ff0*/  SHF.L.U32 R4, R4, 0x1f, RZ ;  /* 0x0000001f04047819 */ /* 0x000fce00000006ff */
.L_x_337:
[----:B---3--:R3:W4:Y:S02]  /*7000*/  SYNCS.PHASECHK.TRANS64.TRYWAIT P0, [R9+URZ+0x36438], R4 ;  /* 0x03643804090075a7 */ /* 0x008724000800017f */
[----:B----4-:R-:W-:Y:S05]  /*7010*/  @!P0 NANOSLEEP.SYNCS 0x989680 ;  /* 0x009896800000895d */ /* 0x010fea0003900000 */
[----:B------:R-:W4:Y:S02]  /*7020*/  @!P0 SYNCS.PHASECHK.TRANS64 P0, [R9+URZ+0x36438], R4 ;  /* 0x03643804090085a7 */ /* 0x000f24000800007f */
[----:B----4-:R-:W-:Y:S05]  /*7030*/  @!P0 BRA `(.L_x_337) ;  /* 0xfffffffc00f08947 */ /* 0x010fea000383ffff */
.L_x_254:
[----:B------:R-:W-:Y:S05]  /*7040*/  BSYNC B6 ;  /* 0x0000000000067941 */ /* 0x000fea0003800000 */
.L_x_251:
[----:B------:R-:W-:Y:S05]  /*7050*/  EXIT ;  /* 0x000000000000794d */ /* 0x000fea0003800000 */
.L_x_259:
[----:B------:R-:W-:Y:S02]  /*7060*/  IMAD.MOV.U32 R13, RZ, RZ, R16 ;  /* 0x000000ffff0d7224 */ /* 0x000fe400078e0010 */
[----:B------:R-:W-:Y:S02]  /*7070*/  IMAD.MOV.U32 R12, RZ, RZ, RZ ;  /* 0x000000ffff0c7224 */ /* 0x000fe400078e00ff */
[----:B------:R-:W-:Y:S02]  /*7080*/  IMAD.MOV.U32 R11, RZ, RZ, 0x1f ;  /* 0x0000001fff0b7424 */ /* 0x000fe400078e00ff */
[----:B------:R-:W-:-:S07]  /*7090*/  IMAD.MOV.U32 R15, RZ, RZ, -0x1 ;  /* 0xffffffffff0f7424 */ /* 0x000fce00078e00ff */
[----:B------:R-:W-:Y:S05]  /*70a0*/  WARPSYNC.COLLECTIVE R15, `(.L_x_338) ;  /* 0x000000000f087348 */ /* 0x000fea0003c00000 */
[----:B------:R1:W2:Y:S02]  /*70b0*/  SHFL.IDX P6, R14, R13, R12, R11 ;  /* 0x0000000c0d0e7389 */ /* 0x0002a400000c000b */
[----:B-12---:R-:W-:Y:S01]  /*70c0*/  ENDCOLLECTIVE ;  /* 0x000000000000791b */ /* 0x006fe20003800000 */
.L_x_338:
[----:B------:R-:W-:Y:S05]  /*70d0*/  BRA `(.L_x_339) ;  /* 0xffffff98008c7947 */ /* 0x000fea000383ffff */
.L_x_261:
[----:B--2---:R2:W3:Y:S02]  /*70e0*/  SYNCS.PHASECHK.TRANS64.TRYWAIT P0, [R153+URZ+0x36400], R10 ;  /* 0x0364000a990075a7 */ /* 0x0044e4000800017f */
[----:B---3--:R-:W-:Y:S05]  /*70f0*/  @!P0 NANOSLEEP.SYNCS 0x989680 ;  /* 0x009896800000895d */ /* 0x008fea0003900000 */
[----:B------:R-:W3:Y:S02]  /*7100*/  @!P0 SYNCS.PHASECHK.TRANS64 P0, [R153+URZ+0x36400], R10 ;  /* 0x0364000a990085a7 */ /* 0x000ee4000800007f */
[----:B---3--:R-:W-:Y:S05]  /*7110*/  @!P0 BRA `(.L_x_261) ;  /* 0xfffffffc00f08947 */ /* 0x008fea000383ffff */
[----:B------:R-:W-:Y:S05]  /*7120*/  BRA `(.L_x_260) ;  /* 0xffffff9800c47947 */ /* 0x000fea000383ffff */
.L_x_266:
[----:B---3--:R3:W4:Y:S02]  /*7130*/  SYNCS.PHASECHK.TRANS64.TRYWAIT P1, [R3+URZ+0x36410], R8 ;  /* 0x03641008030075a7 */ /* 0x008724000802017f */
[----:B----4-:R-:W-:Y:S05]  /*7140*/  @!P1 NANOSLEEP.SYNCS 0x989680 ;  /* 0x009896800000995d */ /* 0x010fea0003900000 */
[----:B------:R-:W4:Y:S02]  /*7150*/  @!P1 SYNCS.PHASECHK.TRANS64 P1, [R3+URZ+0x36410], R8 ;  /* 0x03641008030095a7 */ /* 0x000f24000802007f */
[----:B----4-:R-:W-:Y:S05]  /*7160*/  @!P1 BRA `(.L_x_266) ;  /* 0xfffffffc00f09947 */ /* 0x010fea000383ffff */
[----:B------:R-:W-:Y:S05]  /*7170*/  BRA `(.L_x_265) ;  /* 0xffffffa4004c7947 */ /* 0x000fea000383ffff */
.L_x_270:
[----:B-----5:R5:W1:Y:S02]  /*7180*/  SYNCS.PHASECHK.TRANS64.TRYWAIT P1, [R153+URZ+0x36430], R8 ;  /* 0x03643008990075a7 */ /* 0x020a64000802017f */
[----:B-1----:R-:W-:Y:S05]  /*7190*/  @!P1 NANOSLEEP.SYNCS 0x989680 ;  /* 0x009896800000995d */ /* 0x002fea0003900000 */
[----:B------:R-:W1:Y:S02]  /*71a0*/  @!P1 SYNCS.PHASECHK.TRANS64 P1, [R153+URZ+0x36430], R8 ;  /* 0x03643008990095a7 */ /* 0x000e64000802007f */
[----:B-1----:R-:W-:Y:S05]  /*71b0*/  @!P1 BRA `(.L_x_270) ;  /* 0xfffffffc00f09947 */ /* 0x002fea000383ffff */
[----:B------:R-:W-:Y:S05]  /*71c0*/  BRA `(.L_x_269) ;  /* 0xffffffa800f07947 */ /* 0x000fea000383ffff */
.L_x_313:
[----:B-1----:R1:W2:Y:S02]  /*71d0*/  SYNCS.PHASECHK.TRANS64.TRYWAIT P1, [R0+URZ+0x36420], R10 ;  /* 0x0364200a000075a7 */ /* 0x0022a4000802017f */
[----:B--2---:R-:W-:Y:S05]  /*71e0*/  @!P1 NANOSLEEP.SYNCS 0x989680 ;  /* 0x009896800000995d */ /* 0x004fea0003900000 */
[----:B------:R-:W2:Y:S02]  /*71f0*/  @!P1 SYNCS.PHASECHK.TRANS64 P1, [R0+URZ+0x36420], R10 ;  /* 0x0364200a000095a7 */ /* 0x000ea4000802007f */
[----:B--2---:R-:W-:Y:S05]  /*7200*/  @!P1 BRA `(.L_x_313) ;  /* 0xfffffffc00f09947 */ /* 0x004fea000383ffff */
[----:B------:R-:W-:Y:S05]  /*7210*/  BRA `(.L_x_340) ;  /* 0xffffffe0001c7947 */ /* 0x000fea000383ffff */
.L_x_317:
[----:B-1----:R1:W2:Y:S02]  /*7220*/  SYNCS.PHASECHK.TRANS64.TRYWAIT P1, [R0+URZ+0x36438], R10 ;  /* 0x0364380a000075a7 */ /* 0x0022a4000802017f */
[----:B--2---:R-:W-:Y:S05]  /*7230*/  @!P1 NANOSLEEP.SYNCS 0x989680 ;  /* 0x009896800000995d */ /* 0x004fea0003900000 */
[----:B------:R-:W2:Y:S02]  /*7240*/  @!P1 SYNCS.PHASECHK.TRANS64 P1, [R0+URZ+0x36438], R10 ;  /* 0x0364380a000095a7 */ /* 0x000ea4000802007f */
[----:B--2---:R-:W-:Y:S05]  /*7250*/  @!P1 BRA `(.L_x_317) ;  /* 0xfffffffc00f09947 */ /* 0x004fea000383ffff */
[----:B------:R-:W-:Y:S05]  /*7260*/  BRA `(.L_x_341) ;  /* 0xffffffe400d47947 */ /* 0x000fea000383ffff */
.L_x_319:
[----:B--2---:R2:W3:Y:S02]  /*7270*/  SYNCS.PHASECHK.TRANS64.TRYWAIT P1, [R0+URZ+0x36428], R3 ;  /* 0x03642803000075a7 */ /* 0x0044e4000802017f */
[----:B---3--:R-:W-:Y:S05]  /*7280*/  @!P1 NANOSLEEP.SYNCS 0x989680 ;  /* 0x009896800000995d */ /* 0x008fea0003900000 */
[----:B------:R-:W3:Y:S02]  /*7290*/  @!P1 SYNCS.PHASECHK.TRANS64 P1, [R0+URZ+0x36428], R3 ;  /* 0x03642803000095a7 */ /* 0x000ee4000802007f */
[----:B---3--:R-:W-:Y:S05]  /*72a0*/  @!P1 BRA `(.L_x_319) ;  /* 0xfffffffc00f09947 */ /* 0x008fea000383ffff */
[----:B------:R-:W-:Y:S05]  /*72b0*/  BRA `(.L_x_342) ;  /* 0xffffffe800947947 */ /* 0x000fea000383ffff */
.L_x_321:
[----:B--2---:R2:W3:Y:S02]  /*72c0*/  SYNCS.PHASECHK.TRANS64.TRYWAIT P1, [R0+URZ+0x36438], R29 ;  /* 0x0364381d000075a7 */ /* 0x0044e4000802017f */
[----:B---3--:R-:W-:Y:S05]  /*72d0*/  @!P1 NANOSLEEP.SYNCS 0x989680 ;  /* 0x009896800000995d */ /* 0x008fea0003900000 */
[----:B------:R-:W3:Y:S02]  /*72e0*/  @!P1 SYNCS.PHASECHK.TRANS64 P1, [R0+URZ+0x36438], R29 ;  /* 0x0364381d000095a7 */ /* 0x000ee4000802007f */
[----:B---3--:R-:W-:Y:S05]  /*72f0*/  @!P1 BRA `(.L_x_321) ;  /* 0xfffffffc00f09947 */ /* 0x008fea000383ffff */
[----:B------:R-:W-:Y:S05]  /*7300*/  BRA `(.L_x_343) ;  /* 0xffffffec00247947 */ /* 0x000fea000383ffff */
.L_x_323:
[----:B------:R-:W-:-:S07]  /*7310*/  SHF.L.U32 R5, R12, 0x1f, RZ ;  /* 0x0000001f0c057819 */ /* 0x000fce00000006ff */
.L_x_344:
[----:B--2---:R2:W3:Y:S02]  /*7320*/  SYNCS.PHASECHK.TRANS64.TRYWAIT P1, [R0+URZ+0x36420], R5 ;  /* 0x03642005000075a7 */ /* 0x0044e4000802017f */
[----:B---3--:R-:W-:Y:S05]  /*7330*/  @!P1 NANOSLEEP.SYNCS 0x989680 ;  /* 0x009896800000995d */ /* 0x008fea0003900000 */
[----:B------:R-:W3:Y:S02]  /*7340*/  @!P1 SYNCS.PHASECHK.TRANS64 P1, [R0+URZ+0x36420], R5 ;  /* 0x03642005000095a7 */ /* 0x000ee4000802007f */
[----:B---3--:R-:W-:Y:S05]  /*7350*/  @!P1 BRA `(.L_x_344) ;  /* 0xfffffffc00f09947 */ /* 0x008fea000383ffff */
[----:B------:R-:W-:Y:S05]  /*7360*/  BRA `(.L_x_345) ;  /* 0xffffffec00c47947 */ /* 0x000fea000383ffff */
.L_x_326:
[----:B--2---:R2:W3:Y:S02]  /*7370*/  SYNCS.PHASECHK.TRANS64.TRYWAIT P1, [R0+URZ+0x36438], R10 ;  /* 0x0364380a000075a7 */ /* 0x0044e4000802017f */
[----:B---3--:R-:W-:Y:S05]  /*7380*/  @!P1 NANOSLEEP.SYNCS 0x989680 ;  /* 0x009896800000995d */ /* 0x008fea0003900000 */
[----:B------:R-:W3:Y:S02]  /*7390*/  @!P1 SYNCS.PHASECHK.TRANS64 P1, [R0+URZ+0x36438], R10 ;  /* 0x0364380a000095a7 */ /* 0x000ee4000802007f */
[----:B---3--:R-:W-:Y:S05]  /*73a0*/  @!P1 BRA `(.L_x_326) ;  /* 0xfffffffc00f09947 */ /* 0x008fea000383ffff */
[----:B------:R-:W-:Y:S05]  /*73b0*/  BRA `(.L_x_346) ;  /* 0xfffffff0006c7947 */ /* 0x000fea000383ffff */
.L_x_328:
[----:B---3--:R3:W4:Y:S02]  /*73c0*/  SYNCS.PHASECHK.TRANS64.TRYWAIT P1, [R0+URZ+0x36428], R5 ;  /* 0x03642805000075a7 */ /* 0x008724000802017f */
[----:B----4-:R-:W-:Y:S05]  /*73d0*/  @!P1 NANOSLEEP.SYNCS 0x989680 ;  /* 0x009896800000995d */ /* 0x010fea0003900000 */
[----:B------:R-:W4:Y:S02]  /*73e0*/  @!P1 SYNCS.PHASECHK.TRANS64 P1, [R0+URZ+0x36428], R5 ;  /* 0x03642805000095a7 */ /* 0x000f24000802007f */
[----:B----4-:R-:W-:Y:S05]  /*73f0*/  @!P1 BRA `(.L_x_328) ;  /* 0xfffffffc00f09947 */ /* 0x010fea000383ffff */
[----:B------:R-:W-:Y:S05]  /*7400*/  BRA `(.L_x_347) ;  /* 0xfffffff400147947 */ /* 0x000fea000383ffff */
.L_x_330:
[----:B---3--:R3:W4:Y:S02]  /*7410*/  SYNCS.PHASECHK.TRANS64.TRYWAIT P1, [R0+URZ+0x36438], R3 ;  /* 0x03643803000075a7 */ /* 0x008724000802017f */
[----:B----4-:R-:W-:Y:S05]  /*7420*/  @!P1 NANOSLEEP.SYNCS 0x989680 ;  /* 0x009896800000995d */ /* 0x010fea0003900000 */
[----:B------:R-:W4:Y:S02]  /*7430*/  @!P1 SYNCS.PHASECHK.TRANS64 P1, [R0+URZ+0x36438], R3 ;  /* 0x03643803000095a7 */ /* 0x000f24000802007f */
[----:B----4-:R-:W-:Y:S05]  /*7440*/  @!P1 BRA `(.L_x_330) ;  /* 0xfffffffc00f09947 */ /* 0x010fea000383ffff */
[----:B------:R-:W-:Y:S05]  /*7450*/  BRA `(.L_x_348) ;  /* 0xfffffff400ac7947 */ /* 0x000fea000383ffff */
.L_x_332:
[----:B------:R-:W-:Y:S01]  /*7460*/  BSSY B0, `(.L_x_349) ;  /* 0x0000006000007945 */ /* 0x000fe20003800000 */
[----:B------:R-:W-:-:S07]  /*7470*/  IMAD.MOV.U32 R15, RZ, RZ, -0x1 ;  /* 0xffffffffff0f7424 */ /* 0x000fce00078e00ff */
[----:B-12---:R-:W-:Y:S05]  /*7480*/  WARPSYNC.COLLECTIVE R15, `(.L_x_350) ;  /* 0x000000000f0c7348 */ /* 0x006fea0003c00000 */
[----:B------:R-:W-:Y:S02]  /*7490*/  ELECT P6, UR62, PT ;  /* 0x00000000003e782f */ /* 0x000fe400038c0000 */
[----:B------:R-:W-:Y:S01]  /*74a0*/  MOV R14, UR62 ;  /* 0x0000003e000e7c02 */ /* 0x000fe20008000f00 */
[----:B-12---:R-:W-:Y:S10]  /*74b0*/  ENDCOLLECTIVE ;  /* 0x000000000000791b */ /* 0x006ff40003800000 */
.L_x_350:
[----:B------:R-:W-:Y:S05]  /*74c0*/  BSYNC B0 ;  /* 0x0000000000007941 */ /* 0x000fea0003800000 */
.L_x_349:
[----:B------:R-:W-:Y:S01]  /*74d0*/  PLOP3.LUT P0, PT, P6, PT, PT, 0x80, 0x0 ;  /* 0x000000000000781c */ /* 0x000fe2000370f070 */
[----:B------:R-:W-:-:S12]  /*74e0*/  BRA `(.L_x_351) ;  /* 0xfffffff800607947 */ /* 0x000fd8000383ffff */
.L_x_334:
[----:B-1----:R1:W2:Y:S02]  /*74f0*/  SYNCS.PHASECHK.TRANS64.TRYWAIT P1, [R7+URZ], R0 ;  /* 0x00000000070075a7 */ /* 0x0022a4000802017f */
[----:B--2---:R-:W-:Y:S05]  /*7500*/  @!P1 NANOSLEEP.SYNCS 0x989680 ;  /* 0x009896800000995d */ /* 0x004fea0003900000 */
[----:B------:R-:W2:Y:S02]  /*7510*/  @!P1 SYNCS.PHASECHK.TRANS64 P1, [R7+URZ], R0 ;  /* 0x00000000070095a7 */ /* 0x000ea4000802007f */
[----:B--2---:R-:W-:Y:S05]  /*7520*/  @!P1 BRA `(.L_x_334) ;  /* 0xfffffffc00f09947 */ /* 0x004fea000383ffff */
[----:B------:R-:W-:Y:S05]  /*7530*/  BRA `(.L_x_352) ;  /* 0xfffffff8009c7947 */ /* 0x000fea000383ffff */
.L_x_335:
[----:B--2---:R2:W3:Y:S02]  /*7540*/  SYNCS.PHASECHK.TRANS64.TRYWAIT P1, [R3+URZ], R2 ;  /* 0x00000002030075a7 */ /* 0x0044e4000802017f */
[----:B---3--:R-:W-:Y:S05]  /*7550*/  @!P1 NANOSLEEP.SYNCS 0x989680 ;  /* 0x009896800000995d */ /* 0x008fea0003900000 */
[----:B------:R-:W3:Y:S02]  /*7560*/  @!P1 SYNCS.PHASECHK.TRANS64 P1, [R3+URZ], R2 ;  /* 0x00000002030095a7 */ /* 0x000ee4000802007f */
[----:B---3--:R-:W-:Y:S05]  /*7570*/  @!P1 BRA `(.L_x_335) ;  /* 0xfffffffc00f09947 */ /* 0x008fea000383ffff */
[----:B------:R-:W-:Y:S05]  /*7580*/  BRA `(.L_x_353) ;  /* 0xfffffff800907947 */ /* 0x000fea000383ffff */
.L_x_354:
        /* <DEDUP_REMOVED lines=15> */
.L_x_3857:


//--------------------- .text._ZN7cutlass13device_kernelIN5flash11enable_sm90INS1_16FlashAttnBwdSm90INS1_25CollectiveMainloopBwdSm90ILi2ELi1ELi1EN4cute5tupleIJNS5_1CILi1EEES8_S8_EEENS6_IJNS7_ILi64EEENS7_ILi96EEENS7_ILi192EEEEEENS_6half_tEfNS_4arch4Sm90ELb0ELb0ELb0ELb0ELb1ELb0ELb1ELb0ELi3ELi1ELi1ELi1ELb0EEENS1_24CollectiveEpilogueBwdGQAISD_fSG_Li384ELb0ELb1EEENS1_19SingleTileSchedulerILb0ELb0ELb0ELi96EEEEEEEEEvNT_6ParamsE --------------------------
	.section	.text._ZN7cutlass13device_kernelIN5flash11enable_sm90INS1_16FlashAttnBwdSm90INS1_25CollectiveMainloopBwdSm90ILi2ELi1ELi1EN4cute5tupleIJNS5_1CILi1EEES8_S8_EEENS6_IJNS7_ILi64EEENS7_ILi96EEENS7_ILi192EEEEEENS_6half_tEfNS_4arch4Sm90ELb0ELb0ELb0ELb0ELb1ELb0ELb1ELb0ELi3ELi1ELi1ELi1ELb0EEENS1_24CollectiveEpilogueBwdGQAISD_fSG_Li384ELb0ELb1EEENS1_19SingleTileSchedulerILb0ELb0ELb0ELi96EEEEEEEEEvNT_6ParamsE,"ax",@progbits
	.align	128
.text._ZN7cutlass13device_kernelIN5flash11enable_sm90INS1_16FlashAttnBwdSm90INS1_25CollectiveMainloopBwdSm90ILi2ELi1ELi1EN4cute5tupleIJNS5_1CILi1EEES8_S8_EEENS6_IJNS7_ILi64EEENS7_ILi96EEENS7_ILi192EEEEEENS_6half_tEfNS_4arch4Sm90ELb0ELb0ELb0ELb0ELb1ELb0ELb1ELb0ELi3ELi1ELi1ELi1ELb0EEENS1_24CollectiveEpilogueBwdGQAISD_fSG_Li384ELb0ELb1EEENS1_19SingleTileSchedulerILb0ELb0ELb0ELi96EEEEEEEEEvNT_6ParamsE:
        .type           _ZN7cutlass13device_kernelIN5flash11enable_sm90INS1_16FlashAttnBwdSm90INS1_25CollectiveMainloopBwdSm90ILi2ELi1ELi1EN4cute5tupleIJNS5_1CILi1EEES8_S8_EEENS6_IJNS7_ILi64EEENS7_ILi96EEENS7_ILi192EEEEEENS_6half_tEfNS_4arch4Sm90ELb0ELb0ELb0ELb0ELb1ELb0ELb1ELb0ELi3ELi1ELi1ELi1ELb0EEENS1_24CollectiveEpilogueBwdGQAISD_fSG_Li384ELb0ELb1EEENS1_19SingleTileSchedulerILb0ELb0ELb0ELi96EEEEEEEEEvNT_6ParamsE,@function
        .size           _ZN7cutlass13device_kernelIN5flash11enable_sm90INS1_16FlashAttnBwdSm90INS1_25CollectiveMainloopBwdSm90ILi2ELi1ELi1EN4cute5tupleIJNS5_1CILi1EEES8_S8_EEENS6_IJNS7_ILi64EEENS7_ILi96EEENS7_ILi192EEEEEENS_6half_tEfNS_4arch4Sm90ELb0ELb0ELb0ELb0ELb1ELb0ELb1ELb0ELi3ELi1ELi1ELi1ELb0EEENS1_24CollectiveEpilogueBwdGQAISD_fSG_Li384ELb0ELb1EEENS1_19SingleTileSchedulerILb0ELb0ELb0ELi96EEEEEEEEEvNT_6ParamsE,(.L_x_3858 - _ZN7cutlass13device_kernelIN5flash11enable_sm90INS1_16FlashAttnBwdSm90INS1_25CollectiveMainloopBwdSm90ILi2ELi1ELi1EN4cute5tupleIJNS5_1CILi1EEES8_S8_EEENS6_IJNS7_ILi64EEENS7_ILi96EEENS7_ILi192EEEEEENS_6half_tEfNS_4arch4Sm90ELb0ELb0ELb0ELb0ELb1ELb0ELb1ELb0ELi3ELi1ELi1ELi1ELb0EEENS1_24CollectiveEpilogueBwdGQAISD_fSG_Li384ELb0ELb1EEENS1_19SingleTileSchedulerILb0ELb0ELb0ELi96EEEEEEEEEvNT_6ParamsE)
        .other          _ZN7cutlass13device_kernelIN5flash11enable_sm90INS1_16FlashAttnBwdSm90INS1_25CollectiveMainloopBwdSm90ILi2ELi1ELi1EN4cute5tupleIJNS5_1CILi1EEES8_S8_EEENS6_IJNS7_ILi64EEENS7_ILi96EEENS7_ILi192EEEEEENS_6half_tEfNS_4arch4Sm90ELb0ELb0ELb0ELb0ELb1ELb0ELb1ELb0ELi3ELi1ELi1ELi1ELb0EEENS1_24CollectiveEpilogueBwdGQAISD_fSG_Li384ELb0ELb1EEENS1_19SingleTileSchedulerILb0ELb0ELb0ELi96EEEEEEEEEvNT_6ParamsE,@"STO_CUDA_ENTRY STV_DEFAULT"
_ZN7cutlass13device_kernelIN5flash11enable_sm90INS1_16FlashAttnBwdSm90INS1_25CollectiveMainloopBwdSm90ILi2ELi1ELi1EN4cute5tupleIJNS5_1CILi1EEES8_S8_EEENS6_IJNS7_ILi64EEENS7_ILi96EEENS7_ILi192EEEEEENS_6half_tEfNS_4arch4Sm90ELb0ELb0ELb0ELb0ELb1ELb0ELb1ELb0ELi3ELi1ELi1ELi1ELb0EEENS1_24CollectiveEpilogueBwdGQAISD_fSG_Li384ELb0ELb1EEENS1_19SingleTileSchedulerILb0ELb0ELb0ELi96EEEEEEEEEvNT_6ParamsE:
        /* <DEDUP_REMOVED lines=22> */
.L_x_356:
[----:B------:R-:W-:Y:S05]  /*0160*/  BSYNC B0 ;  /* 0x0000000000007941 */ /* 0x000fea0003800000 */
.L_x_355:
        /* <DEDUP_REMOVED lines=34> */
.L_x_357:
        /* <DEDUP_REMOVED lines=20> */
.L_x_358:
[----:B---3--:R-:W-:Y:S01]  /*04d0*/  ISETP.NE.AND P0, PT, R2, RZ, PT ;  /* 0x000000ff0200720c */ /* 0x008fe20003f05270 */
[----:B------:R-:W-:Y:S01]  /*04e0*/  IMAD.MOV.U32 R18, RZ, RZ, 0x1 ;  /* 0x00000001ff127424 */ /* 0x000fe200078e00ff */
[----:B------:R-:W-:Y:S01]  /*04f0*/  NOP ;  /* 0x0000000000007918 */ /* 0x000fe20000000000 */
[----:B------:R-:W-:Y:S01]  /*0500*/  ULDC.64 UR38, c[0x0][0x208] ;  /* 0x0000820000267ab9 */ /* 0x000fe20000000a00 */
[----:B------:R-:W-:Y:S02]  /*0510*/  BSSY B6, `(.L_x_359) ;  /* 0x000077b000067945 */ /* 0x000fe40003800000 */
[----:B------:R-:W-:Y:S01]  /*0520*/  SEL R18, R18, 0x2, !P0 ;  /* 0x0000000212127807 */ /* 0x000fe20004000000 */
[----:B-12-4-:R-:W-:Y:S06]  /*0530*/  BAR.SYNC.DEFER_BLOCKING 0x0 ;  /* 0x0000000000007b1d */ /* 0x016fec0000010000 */
[----:B------:R-:W-:Y:S05]  /*0540*/  @!P0 BRA `(.L_x_360) ;  /* 0x0000003c00c08947 */ /* 0x000fea0003800000 */
.L_x_361:
        /* <DEDUP_REMOVED lines=37> */
.L_x_364:
        /* <DEDUP_REMOVED lines=15> */
.L_x_363:
        /* <DEDUP_REMOVED lines=20> */
.L_x_366:
        /* <DEDUP_REMOVED lines=15> */
.L_x_365:
        /* <DEDUP_REMOVED lines=8> */
.L_x_475:
        /* <DEDUP_REMOVED lines=19> */
.L_x_368:
        /* <DEDUP_REMOVED lines=64> */
[----:B--2---:R-:W-:Y:S01]  /*1070*/  IMAD.IADD R11, R6, 0x1, -R9 ;  /* 0x00000001060b7824 */ /* 0x004fe200078e0a09 */
[----:B------:R-:W-:-:S02]  /*1080*/  SHF.R.S32.HI R6, RZ, 0x5, R7 ;  /* 0x00000005ff067819 */ /* 0x000fc40000011407 */
[----:B------:R-:W-:Y:S02]  /*1090*/  CS2R R114, SRZ ;  /* 0x0000000000727805 */ /* 0x000fe4000001ff00 */
[----:B------:R-:W-:Y:S02]  /*10a0*/  LEA.HI R0, R5, R5, RZ, 0x1 ;  /* 0x0000000505007211 */ /* 0x000fe400078f08ff */
[----:B------:R-:W-:Y:S02]  /*10b0*/  CS2R R112, SRZ ;  /* 0x0000000000707805 */ /* 0x000fe4000001ff00 */
[----:B------:R-:W-:Y:S02]  /*10c0*/  SHF.R.S32.HI R10, RZ, 0x1f, R5 ;  /* 0x0000001fff0a7819 */ /* 0x000fe40000011405 */
        /* <DEDUP_REMOVED lines=86> */
.L_x_381:
[----:B------:R-:W-:-:S13]  /*1630*/  ISETP.NE.AND P0, PT, R12, 0x3, PT ;  /* 0x000000030c00780c */ /* 0x000fda0003f05270 */
[----:B---3--:R-:W-:Y:S05]  /*1640*/  @!P0 BRA `(.L_x_371) ;  /* 0x0000000000048947 */ /* 0x008fea0003800000 */
[----:B------:R-:W-:Y:S01]  /*1650*/  BPT.TRAP 0x1 ;  /* 0x000000040000795c */ /* 0x000fe20000300000 */
.L_x_371:
[----:B------:R-:W-:Y:S02]  /*1660*/  LEA R3, R2, UR36, 0x3 ;  /* 0x0000002402037c11 */ /* 0x000fe4000f8e18ff */
[----:B------:R-:W-:-:S04]  /*1670*/  SHF.L.U32 R8, R7, 0x1f, RZ ;  /* 0x0000001f07087819 */ /* 0x000fc800000006ff */
[----:B------:R2:W3:Y:S01]  /*1680*/  SYNCS.PHASECHK.TRANS64.TRYWAIT P1, [R3+URZ+0x36410], R8 ;  /* 0x03641008030075a7 */ /* 0x0004e2000802017f */
[----:B------:R-:W-:Y:S05]  /*1690*/  @!P0 BRA `(.L_x_372) ;  /* 0x0000000000048947 */ /* 0x000fea0003800000 */
[----:B------:R-:W-:Y:S01]  /*16a0*/  BPT.TRAP 0x1 ;  /* 0x000000040000795c */ /* 0x000fe20000300000 */
.L_x_372:
[----:B---3--:R-:W-:Y:S05]  /*16b0*/  @P1 BRA `(.L_x_373) ;  /* 0x0000000000081947 */ /* 0x008fea0003800000 */
[----:B------:R-:W3:Y:S02]  /*16c0*/  SYNCS.PHASECHK.TRANS64.TRYWAIT P1, [R3+URZ+0x36410], R8 ;  /* 0x03641008030075a7 */ /* 0x000ee4000802017f */
[----:B---3--:R-:W-:Y:S05]  /*16d0*/  @!P1 BRA `(.L_x_374) ;  /* 0x0000006400b49947 */ /* 0x008fea0003800000 */
.L_x_373:
        /* <DEDUP_REMOVED lines=103> */
.L_x_375:
[----:B------:R-:W-:-:S04]  /*1d50*/  SHF.L.U32 R9, R6, 0x1f, RZ ;  /* 0x0000001f06097819 */ /* 0x000fc800000006ff */
[----:B------:R1:W1:Y:S01]  /*1d60*/  SYNCS.PHASECHK.TRANS64.TRYWAIT P1, [UR36+0x36430], R9 ;  /* 0x03643009ff0075a7 */ /* 0x0002620008020164 */
[----:B------:R-:W-:Y:S05]  /*1d70*/  @!P0 BRA `(.L_x_376) ;  /* 0x0000000000048947 */ /* 0x000fea0003800000 */
[----:B------:R-:W-:Y:S01]  /*1d80*/  BPT.TRAP 0x1 ;  /* 0x000000040000795c */ /* 0x000fe20000300000 */
.L_x_376:
[----:B-1----:R-:W-:Y:S05]  /*1d90*/  @P1 BRA `(.L_x_377) ;  /* 0x0000000000081947 */ /* 0x002fea0003800000 */
[----:B------:R-:W1:Y:S02]  /*1da0*/  SYNCS.PHASECHK.TRANS64.TRYWAIT P1, [UR36+0x36430], R9 ;  /* 0x03643009ff0075a7 */ /* 0x000e640008020164 */
[----:B-1----:R-:W-:Y:S05]  /*1db0*/  @!P1 BRA `(.L_x_378) ;  /* 0x0000006000109947 */ /* 0x002fea0003800000 */
.L_x_377:
        /* <DEDUP_REMOVED lines=9> */
[----:B--2---:R-:W-:Y:S01]  /*1e50*/  FSEL R8, R137, -INF , P2 ;  /* 0xff80000089087808 */ /* 0x004fe20001000000 */
        /* <DEDUP_REMOVED lines=60> */
[----:B------:R-:W-:Y:S01]  /*2220*/  MUFU.EX2 R144, R144 ;  /* 0x0000009000907308 */ /* 0x000fe20000000800 */
        /* <DEDUP_REMOVED lines=79> */
[----:B------:R-:W1:Y:S04]  /*2720*/  LDS R141, [R153+0x30200] ;  /* 0x03020000998d7984 */ /* 0x000e680000000800 */
[----:B------:R-:W2:Y:S01]  /*2730*/  LDS R140, [R153+0x30220] ;  /* 0x03022000998c7984 */ /* 0x000ea20000000800 */
[----:B------:R-:W-:Y:S06]  /*2740*/  BAR.SYNC.DEFER_BLOCKING 0x9, 0x180 ;  /* 0x0246000000007b1d */ /* 0x000fec0000010000 */
[----:B------:R3:W-:Y:S01]  /*2750*/  STSM.16.M88.4 [R13+0x30400], R8 ;  /* 0x030400080d007844 */ /* 0x0007e20000000200 */
[--C-:B-1----:R-:W-:Y:S01]  /*2760*/  FADD.FTZ R150, R125, -R141.reuse ;  /* 0x8000008d7d967221 */ /* 0x102fe20000010000 */
[----:B------:R-:W-:Y:S01]  /*2770*/  FADD.FTZ R125, R128, -R141 ;  /* 0x8000008d807d7221 */ /* 0x000fe20000010000 */
[--C-:B--2---:R-:W-:Y:S01]  /*2780*/  FADD.FTZ R126, R126, -R140.reuse ;  /* 0x8000008c7e7e7221 */ /* 0x104fe20000010000 */
[--C-:B------:R-:W-:Y:S01]  /*2790*/  FADD.FTZ R128, R131, -R140.reuse ;  /* 0x8000008c83807221 */ /* 0x100fe20000010000 */
[--C-:B------:R-:W-:Y:S01]  /*27a0*/  FADD.FTZ R127, R127, -R140.reuse ;  /* 0x8000008c7f7f7221 */ /* 0x100fe20000010000 */
[----:B------:R-:W-:Y:S01]  /*27b0*/  FADD.FTZ R131, R134, -R140 ;  /* 0x8000008c86837221 */ /* 0x000fe20000010000 */
[----:B---3--:R-:W-:Y:S01]  /*27c0*/  FSEL R8, R149, -INF , P4 ;  /* 0xff80000095087808 */ /* 0x008fe20002000000 */
[--C-:B------:R-:W-:Y:S01]  /*27d0*/  FFMA.FTZ R10, R148, UR7, -R21.reuse ;  /* 0x00000007940a7c23 */ /* 0x100fe20008010815 */
[----:B------:R-:W-:Y:S01]  /*27e0*/  FSEL R11, R146, -INF , P1 ;  /* 0xff800000920b7808 */ /* 0x000fe20000800000 */
[--C-:B------:R-:W-:Y:S01]  /*27f0*/  FFMA.FTZ R146, R145, UR7, -R20.reuse ;  /* 0x0000000791927c23 */ /* 0x100fe20008010814 */
[--C-:B------:R-:W-:Y:S01]  /*2800*/  FFMA.FTZ R145, R151, UR7, -R20.reuse ;  /* 0x0000000797917c23 */ /* 0x100fe20008010814 */
[----:B------:R-:W-:Y:S01]  /*2810*/  FFMA.FTZ R21, R8, UR7, -R21 ;  /* 0x0000000708157c23 */ /* 0x000fe20008010815 */
[----:B------:R-:W1:Y:S01]  /*2820*/  MUFU.EX2 R9, R154 ;  /* 0x0000009a00097308 */ /* 0x000e620000000800 */
[--C-:B------:R-:W-:Y:S01]  /*2830*/  FFMA.FTZ R8, R11, UR7, -R20.reuse ;  /* 0x000000070b087c23 */ /* 0x100fe20008010814 */
[----:B------:R-:W-:Y:S01]  /*2840*/  FFMA.FTZ R11, R147, UR7, -R20 ;  /* 0x00000007930b7c23 */ /* 0x000fe20008010814 */
[--C-:B------:R-:W-:Y:S01]  /*2850*/  FADD.FTZ R147, R120, -R141.reuse ;  /* 0x8000008d78937221 */ /* 0x100fe20000010000 */
[--C-:B------:R-:W-:Y:S01]  /*2860*/  FADD.FTZ R120, R129, -R141.reuse ;  /* 0x8000008d81787221 */ /* 0x100fe20000010000 */
[--C-:B------:R-:W-:Y:S01]  /*2870*/  FADD.FTZ R148, R121, -R141.reuse ;  /* 0x8000008d79947221 */ /* 0x100fe20000010000 */
[--C-:B------:R-:W-:Y:S01]  /*2880*/  FADD.FTZ R129, R122, -R140.reuse ;  /* 0x8000008c7a817221 */ /* 0x100fe20000010000 */
[--C-:B------:R-:W-:Y:S01]  /*2890*/  FADD.FTZ R121, R132, -R141.reuse ;  /* 0x8000008d84797221 */ /* 0x100fe20000010000 */
[----:B------:R-:W2:Y:S01]  /*28a0*/  MUFU.EX2 R10, R10 ;  /* 0x0000000a000a7308 */ /* 0x000ea20000000800 */
[--C-:B------:R-:W-:Y:S01]  /*28b0*/  FADD.FTZ R122, R123, -R140.reuse ;  /* 0x8000008c7b7a7221 */ /* 0x100fe20000010000 */
[----:B------:R-:W-:Y:S01]  /*28c0*/  FMUL.FTZ R143, R143, R126 ;  /* 0x0000007e8f8f7220 */ /* 0x000fe20000410000 */
[--C-:B------:R-:W-:Y:S01]  /*28d0*/  FADD.FTZ R149, R124, -R141.reuse ;  /* 0x8000008d7c957221 */ /* 0x100fe20000010000 */
[----:B------:R-:W-:Y:S01]  /*28e0*/  FADD.FTZ R124, R133, -R141 ;  /* 0x8000008d857c7221 */ /* 0x000fe20000010000 */
[----:B------:R-:W-:Y:S01]  /*28f0*/  FMUL.FTZ R139, R139, R122 ;  /* 0x0000007a8b8b7220 */ /* 0x000fe20000410000 */
[--C-:B------:R-:W-:Y:S01]  /*2900*/  FADD.FTZ R133, R130, -R140.reuse ;  /* 0x8000008c82857221 */ /* 0x100fe20000010000 */
[----:B------:R-:W-:Y:S01]  /*2910*/  FADD.FTZ R140, R135, -R140 ;  /* 0x8000008c878c7221 */ /* 0x000fe20000010000 */
[----:B------:R-:W3:Y:S01]  /*2920*/  MUFU.EX2 R21, R21 ;  /* 0x0000001500157308 */ /* 0x000ee20000000800 */
[C---:B-1----:R-:W-:Y:S01]  /*2930*/  FMUL.FTZ R126, R9.reuse, R120 ;  /* 0x00000078097e7220 */ /* 0x042fe20000410000 */
[----:B------:R-:W-:Y:S01]  /*2940*/  F2FP.F16.F32.PACK_AB R120, R9, R144 ;  /* 0x000000900978723e */ /* 0x000fe200000000ff */
[----:B------:R-:W-:Y:S01]  /*2950*/  FMUL.FTZ R22, R22, R147 ;  /* 0x0000009316167220 */ /* 0x000fe20000410000 */
[----:B------:R-:W-:Y:S01]  /*2960*/  FMUL.FTZ R23, R23, R148 ;  /* 0x0000009417177220 */ /* 0x000fe20000410000 */
[----:B------:R-:W-:Y:S01]  /*2970*/  FMUL.FTZ R136, R136, R149 ;  /* 0x0000009588887220 */ /* 0x000fe20000410000 */
[----:B------:R-:W-:Y:S01]  /*2980*/  FMUL.FTZ R137, R137, R150 ;  /* 0x0000009689897220 */ /* 0x000fe20000410000 */
[----:B------:R-:W-:Y:S01]  /*2990*/  FMUL.FTZ R138, R138, R129 ;  /* 0x000000818a8a7220 */ /* 0x000fe20000410000 */
[----:B------:R-:W1:Y:S01]  /*29a0*/  MUFU.EX2 R8, R8 ;  /* 0x0000000800087308 */ /* 0x000e620000000800 */
[----:B--2---:R-:W-:Y:S01]  /*29b0*/  FMUL.FTZ R9, R10, R121 ;  /* 0x000000790a097220 */ /* 0x004fe20000410000 */
[----:B------:R-:W-:Y:S01]  /*29c0*/  FMUL.FTZ R142, R142, R127 ;  /* 0x0000007f8e8e7220 */ /* 0x000fe20000410000 */
[----:B------:R-:W-:Y:S01]  /*29d0*/  FMUL.FTZ R125, R144, R125 ;  /* 0x0000007d907d7220 */ /* 0x000fe20000410000 */
[----:B------:R-:W-:-:S04]  /*29e0*/  UMOV UR7, 0x80000020 ;  /* 0x8000002000077882 */ /* 0x000fc80000000000 */
[----:B------:R-:W2:Y:S01]  /*29f0*/  MUFU.EX2 R11, R11 ;  /* 0x0000000b000b7308 */ /* 0x000ea20000000800 */
[C---:B---3--:R-:W-:Y:S01]  /*2a00*/  F2FP.F16.F32.PACK_AB R122, R21.reuse, R10 ;  /* 0x0000000a157a723e */ /* 0x048fe200000000ff */
[----:B------:R-:W-:Y:S01]  /*2a10*/  FMUL.FTZ R124, R21, R124 ;  /* 0x0000007c157c7220 */ /* 0x000fe20000410000 */
[----:B------:R-:W-:-:S05]  /*2a20*/  F2FP.F16.F32.PACK_AB R10, R137, R136 ;  /* 0x00000088890a723e */ /* 0x000fca00000000ff */
        /* <DEDUP_REMOVED lines=10> */
[----:B------:R-:W-:-:S02]  /*2ad0*/  F2FP.F16.F32.PACK_AB R21, R128, R21 ;  /* 0x000000158015723e */ /* 0x000fc400000000ff */
        /* <DEDUP_REMOVED lines=94> */
.L_x_379:
        /* <DEDUP_REMOVED lines=62> */
.L_x_380:
        /* <DEDUP_REMOVED lines=12> */
.L_x_370:
[----:B------:R-:W4:Y:S01]  /*3560*/  LDC R10, c[0x0][0x850] ;  /* 0x00021400ff0a7b82 */ /* 0x000f220000000800 */
[----:B------:R-:W5:Y:S01]  /*3570*/  S2R R9, SR_CTAID.Y ;  /* 0x0000000000097919 */ /* 0x000f620000002600 */
[----:B------:R-:W-:Y:S01]  /*3580*/  ULDC.64 UR4, c[0x0][0x818] ;  /* 0x0002060000047ab9 */ /* 0x000fe20000000a00 */
[----:B------:R-:W-:Y:S01]  /*3590*/  ULDC.64 UR6, c[0x0][0x840] ;  /* 0x0002100000067ab9 */ /* 0x000fe20000000a00 */
[----:B-1----:R-:W-:Y:S01]  /*35a0*/  IMAD R16, R16, 0x1800, R17 ;  /* 0x0000180010107824 */ /* 0x002fe200078e0211 */
[----:B------:R-:W1:Y:S01]  /*35b0*/  S2R R8, SR_CTAID.X ;  /* 0x0000000000087919 */ /* 0x000e620000002500 */
[----:B------:R-:W2:Y:S03]  /*35c0*/  S2R R7, SR_CTAID.Z ;  /* 0x0000000000077919 */ /* 0x000ea60000002700 */
[----:B------:R-:W-:Y:S02]  /*35d0*/  LEA R16, R16, UR36, 0x2 ;  /* 0x0000002410107c11 */ /* 0x000fe4000f8e10ff */
[----:B----4-:R-:W-:Y:S01]  /*35e0*/  ISETP.NE.AND P0, PT, R10, 0x1, PT ;  /* 0x000000010a00780c */ /* 0x010fe20003f05270 */
[----:B-----5:R-:W-:-:S12]  /*35f0*/  IMAD.MOV.U32 R6, RZ, RZ, R9 ;  /* 0x000000ffff067224 */ /* 0x020fd800078e0009 */
[----:B------:R-:W4:Y:S01]  /*3600*/  @P0 LDC R0, c[0x0][0x854] ;  /* 0x00021500ff000b82 */ /* 0x000f220000000800 */
[----:B-1----:R-:W-:-:S05]  /*3610*/  IMAD R4, R8, 0x4800, RZ ;  /* 0x0000480008047824 */ /* 0x002fca00078e02ff */
[----:B------:R-:W-:Y:S02]  /*3620*/  SHF.R.S32.HI R5, RZ, 0x1f, R4 ;  /* 0x0000001fff057819 */ /* 0x000fe40000011404 */
[----:B---3--:R-:W1:Y:S01]  /*3630*/  @P0 LDC R3, c[0x0][0x858] ;  /* 0x00021600ff030b82 */ /* 0x008e620000000800 */
[----:B----4-:R-:W-:-:S05]  /*3640*/  @P0 IMAD.HI.U32 R0, R9, R0, RZ ;  /* 0x0000000009000227 */ /* 0x010fca00078e00ff */
[----:B-1----:R-:W-:-:S04]  /*3650*/  @P0 SHF.R.U32.HI R6, RZ, R3, R0 ;  /* 0x00000003ff060219 */ /* 0x002fc80000011600 */
[----:B------:R-:W-:Y:S01]  /*3660*/  SHF.R.S32.HI R0, RZ, 0x1f, R6 ;  /* 0x0000001fff007819 */ /* 0x000fe20000011406 */
[----:B------:R-:W-:-:S04]  /*3670*/  IMAD.WIDE.U32 R2, R6, UR4, R4 ;  /* 0x0000000406027c25 */ /* 0x000fc8000f8e0004 */
[C---:B--2---:R-:W-:Y:S02]  /*3680*/  IMAD R11, R0.reuse, UR4, RZ ;  /* 0x00000004000b7c24 */ /* 0x044fe4000f8e02ff */
[----:B------:R-:W-:Y:S02]  /*3690*/  IMAD R15, R0, UR6, RZ ;  /* 0x00000006000f7c24 */ /* 0x000fe4000f8e02ff */
[C---:B------:R-:W-:Y:S01]  /*36a0*/  IMAD R13, R6.reuse, UR5, R11 ;  /* 0x00000005060d7c24 */ /* 0x040fe2000f8e020b */
[----:B------:R-:W-:Y:S01]  /*36b0*/  SHF.R.S32.HI R11, RZ, 0x1f, R7 ;  /* 0x0000001fff0b7819 */ /* 0x000fe20000011407 */
[----:B------:R-:W-:Y:S01]  /*36c0*/  ULDC.64 UR4, c[0x0][0x820] ;  /* 0x0002080000047ab9 */ /* 0x000fe20000000a00 */
[----:B------:R-:W-:-:S04]  /*36d0*/  IMAD.WIDE.U32 R4, R6, UR6, R4 ;  /* 0x0000000606047c25 */ /* 0x000fc8000f8e0004 */
[----:B------:R-:W-:Y:S02]  /*36e0*/  IMAD R12, R11, UR4, RZ ;  /* 0x000000040b0c7c24 */ /* 0x000fe4000f8e02ff */
[----:B------:R-:W-:Y:S01]  /*36f0*/  IMAD R15, R6, UR7, R15 ;  /* 0x00000007060f7c24 */ /* 0x000fe2000f8e020f */
[----:B------:R-:W-:Y:S01]  /*3700*/  ULDC.64 UR6, c[0x0][0x848] ;  /* 0x0002120000067ab9 */ /* 0x000fe20000000a00 */
[----:B------:R-:W-:Y:S02]  /*3710*/  IMAD.IADD R3, R3, 0x1, R13 ;  /* 0x0000000103037824 */ /* 0x000fe400078e020d */
[----:B------:R-:W-:Y:S02]  /*3720*/  IMAD R18, R11, UR6, RZ ;  /* 0x000000060b127c24 */ /* 0x000fe4000f8e02ff */
[----:B------:R-:W-:Y:S02]  /*3730*/  IMAD R11, R7, UR5, R12 ;  /* 0x00000005070b7c24 */ /* 0x000fe4000f8e020c */
[----:B------:R-:W1:Y:S01]  /*3740*/  S2R R12, SR_TID.X ;  /* 0x00000000000c7919 */ /* 0x000e620000002100 */
[----:B------:R-:W-:-:S02]  /*3750*/  IMAD.IADD R15, R5, 0x1, R15 ;  /* 0x00000001050f7824 */ /* 0x000fc400078e020f */
[----:B------:R-:W-:Y:S02]  /*3760*/  IMAD.MOV.U32 R14, RZ, RZ, R4 ;  /* 0x000000ffff0e7224 */ /* 0x000fe400078e0004 */
[----:B------:R-:W-:Y:S01]  /*3770*/  IMAD.WIDE.U32 R4, R7, UR4, R2 ;  /* 0x0000000407047c25 */ /* 0x000fe2000f8e0002 */
[----:B------:R-:W-:-:S03]  /*3780*/  ULDC UR4, c[0x0][0x740] ;  /* 0x0001d00000047ab9 */ /* 0x000fc60000000800 */
[----:B------:R-:W-:Y:S01]  /*3790*/  FMUL.FTZ R72, R72, UR4 ;  /* 0x0000000448487c20 */ /* 0x000fe20008410000 */
[----:B------:R-:W-:Y:S02]  /*37a0*/  IMAD R13, R7, UR7, R18 ;  /* 0x00000007070d7c24 */ /* 0x000fe4000f8e0212 */
        /* <DEDUP_REMOVED lines=52> */
[----:B-1----:R-:W-:-:S05]  /*3af0*/  ISETP.NE.AND P1, PT, R12, 0x80, PT ;  /* 0x000000800c00780c */ /* 0x002fca0003f25270 */
[----:B------:R-:W-:Y:S02]  /*3b00*/  ULDC UR4, c[0x0][0x870] ;  /* 0x00021c0000047ab9 */ /* 0x000fe40000000800 */
[----:B------:R-:W1:Y:S01]  /*3b10*/  LDC.64 R18, c[0x0][0x800] ;  /* 0x00020000ff127b82 */ /* 0x000e620000000a00 */
[----:B------:R-:W-:Y:S01]  /*3b20*/  IMAD R8, R8, UR4, RZ ;  /* 0x0000000408087c24 */ /* 0x000fe2000f8e02ff */
[----:B------:R-:W-:Y:S01]  /*3b30*/  ULDC UR4, c[0x0][0x80c] ;  /* 0x0002030000047ab9 */ /* 0x000fe20000000800 */
[----:B------:R-:W-:Y:S01]  /*3b40*/  BSSY B0, `(.L_x_382) ;  /* 0x0000023000007945 */ /* 0x000fe20003800000 */
[----:B------:R-:W-:Y:S02]  /*3b50*/  IMAD R7, R7, UR4, RZ ;  /* 0x0000000407077c24 */ /* 0x000fe4000f8e02ff */
[----:B------:R-:W-:Y:S01]  /*3b60*/  IMAD R8, R8, UR4, RZ ;  /* 0x0000000408087c24 */ /* 0x000fe2000f8e02ff */
[----:B------:R-:W-:Y:S01]  /*3b70*/  ULDC.64 UR4, c[0x0][0x868] ;  /* 0x00021a0000047ab9 */ /* 0x000fe20000000a00 */
[----:B------:R-:W2:Y:S01]  /*3b80*/  LDC.64 R20, c[0x0][0x828] ;  /* 0x00020a00ff147b82 */ /* 0x000ea20000000a00 */
[----:B------:R-:W-:-:S02]  /*3b90*/  SHF.R.S32.HI R11, RZ, 0x1f, R7 ;  /* 0x0000001fff0b7819 */ /* 0x000fc40000011407 */
[----:B------:R-:W-:Y:S02]  /*3ba0*/  IADD3 R7, P0, P2, R8, R7, R6 ;  /* 0x0000000708077210 */ /* 0x000fe40007a1e006 */
[----:B------:R-:W-:Y:S01]  /*3bb0*/  SHF.R.S32.HI R8, RZ, 0x1f, R8 ;  /* 0x0000001fff087819 */ /* 0x000fe20000011408 */
[----:B------:R3:W-:Y:S03]  /*3bc0*/  STS.128 [R16], R24 ;  /* 0x0000001810007388 */ /* 0x0007e60000000c00 */
[----:B------:R-:W-:Y:S01]  /*3bd0*/  IADD3.X R8, R8, R11, R0, P0, P2 ;  /* 0x0000000b08087210 */ /* 0x000fe200007e4400 */
[C---:B------:R-:W-:Y:S01]  /*3be0*/  IMAD.SHL.U32 R11, R7.reuse, 0x4, RZ ;  /* 0x00000004070b7824 */ /* 0x040fe200078e00ff */
[----:B------:R3:W-:Y:S02]  /*3bf0*/  STS.128 [R16+0x800], R28 ;  /* 0x0008001c10007388 */ /* 0x0007e40000000c00 */
[----:B------:R-:W-:Y:S01]  /*3c00*/  SHF.L.U64.HI R8, R7, 0x2, R8 ;  /* 0x0000000207087819 */ /* 0x000fe20000010208 */
[----:B------:R-:W-:Y:S01]  /*3c10*/  IMAD.MOV R0, RZ, RZ, -R6 ;  /* 0x000000ffff007224 */ /* 0x000fe200078e0a06 */
[----:B------:R-:W-:Y:S01]  /*3c20*/  IADD3 R12, P0, R11, UR4, RZ ;  /* 0x000000040b0c7c10 */ /* 0x000fe2000ff1e0ff */
[----:B------:R3:W-:Y:S01]  /*3c30*/  STS.128 [R16+0x1000], R32 ;  /* 0x0010002010007388 */ /* 0x0007e20000000c00 */
[----:B-1----:R-:W-:Y:S01]  /*3c40*/  LEA R18, P2, R4, R18, 0x2 ;  /* 0x0000001204127211 */ /* 0x002fe200078410ff */
[----:B------:R-:W-:Y:S01]  /*3c50*/  IMAD R9, R10, R0, R9 ;  /* 0x000000000a097224 */ /* 0x000fe200078e0209 */
[----:B------:R-:W-:Y:S01]  /*3c60*/  IADD3.X R13, R8, UR5, RZ, P0, !PT ;  /* 0x00000005080d7c10 */ /* 0x000fe200087fe4ff */
[----:B------:R3:W-:Y:S01]  /*3c70*/  STS.128 [R16+0x1800], R36 ;  /* 0x0018002410007388 */ /* 0x0007e20000000c00 */
[----:B--2---:R-:W-:-:S03]  /*3c80*/  LEA R20, P3, R2, R20, 0x2 ;  /* 0x0000001402147211 */ /* 0x004fc600078610ff */
        /* <DEDUP_REMOVED lines=8> */
[----:B------:R-:W-:Y:S05]  /*3d10*/  @P1 BRA `(.L_x_383) ;  /* 0x0000000000141947 */ /* 0x000fea0003800000 */
.L_x_384:
[----:B------:R-:W2:Y:S04]  /*3d20*/  LDG.E.STRONG.GPU R0, desc[UR38][R12.64] ;  /* 0x000000260c007981 */ /* 0x000ea8000c1ef900 */
[----:B--2---:R-:W-:Y:S01]  /*3d30*/  CCTL.IVALL ;  /* 0x00000000ff00798f */ /* 0x004fe20002000000 */
[----:B------:R-:W-:Y:S05]  /*3d40*/  YIELD ;  /* 0x0000000000007946 */ /* 0x000fea0003800000 */
[----:B------:R-:W-:-:S13]  /*3d50*/  ISETP.NE.AND P0, PT, R0, R9, PT ;  /* 0x000000090000720c */ /* 0x000fda0003f05270 */
[----:B------:R-:W-:Y:S05]  /*3d60*/  @P0 BRA `(.L_x_384) ;  /* 0xfffffffc00ec0947 */ /* 0x000fea000383ffff */
.L_x_383:
[----:B------:R-:W-:Y:S05]  /*3d70*/  BSYNC B0 ;  /* 0x0000000000007941 */ /* 0x000fea0003800000 */
.L_x_382:
[----:B------:R-:W-:Y:S01]  /*3d80*/  UMOV UR4, 0xffffffff ;  /* 0xffffffff00047882 */ /* 0x000fe20000000000 */
[----:B------:R-:W-:Y:S02]  /*3d90*/  LEA.HI.X R19, R4, R19, R15, 0x2, P2 ;  /* 0x0000001304137211 */ /* 0x000fe400010f140f */
[----:B------:R-:W-:Y:S01]  /*3da0*/  LEA.HI.X R14, R2, R21, R14, 0x2, P3 ;  /* 0x00000015020e7211 */ /* 0x000fe200018f140e */
[----:B------:R-:W-:Y:S06]  /*3db0*/  BRA.DIV UR4, `(.L_x_385) ;  /* 0x0000004204247947 */ /* 0x000fec000b800000 */
[----:B------:R-:W-:Y:S01]  /*3dc0*/  NOP ;  /* 0x0000000000007918 */ /* 0x000fe20000000000 */
.L_x_478:
[----:B------:R-:W-:Y:S01]  /*3dd0*/  @!PT LDS RZ, [RZ] ;  /* 0x00000000fffff984 */ /* 0x000fe20000000800 */
[----:B------:R-:W-:Y:S01]  /*3de0*/  @!PT LDS RZ, [RZ] ;  /* 0x00000000fffff984 */ /* 0x000fe20000000800 */
[----:B------:R-:W-:Y:S01]  /*3df0*/  @!PT LDS RZ, [RZ] ;  /* 0x00000000fffff984 */ /* 0x000fe20000000800 */
[----:B------:R-:W-:Y:S01]  /*3e00*/  @!PT LDS RZ, [RZ] ;  /* 0x00000000fffff984 */ /* 0x000fe20000000800 */
[----:B------:R1:W-:Y:S06]  /*3e10*/  MEMBAR.ALL.CTA ;  /* 0x0000000000007992 */ /* 0x0003ec0000008000 */
[----:B-1----:R-:W1:Y:S01]  /*3e20*/  FENCE.VIEW.ASYNC.S ;  /* 0x00000000000073c6 */ /* 0x002e620000000000 */
[----:B------:R-:W-:Y:S05]  /*3e30*/  WARPSYNC.ALL ;  /* 0x0000000000007948 */ /* 0x000fea0003800000 */
[----:B------:R-:W-:Y:S01]  /*3e40*/  BSSY B0, `(.L_x_386) ;  /* 0x0000010000007945 */ /* 0x000fe20003800000 */
        /* <DEDUP_REMOVED lines=8> */
.L_x_388:
[----:B------:R-:W-:Y:S01]  /*3ed0*/  @P0 ELECT P2, URZ, PT ;  /* 0x00000000003f082f */ /* 0x000fe20003840000 */
[----:B------:R1:W-:-:S12]  /*3ee0*/  UBLKRED.G.S.ADD.F32.RN [UR4], [UR36], UR6, desc[UR8] ;  /* 0x00000804240073bb */ /* 0x0003d800080a1406 */
[----:B------:R-:W-:Y:S02]  /*3ef0*/  @P2 PLOP3.LUT P0, PT, P2, PT, PT, 0x8, 0x0 ;  /* 0x000000000000281c */ /* 0x000fe4000170e170 */
[----:B------:R-:W-:-:S11]  /*3f00*/  PLOP3.LUT P2, PT, PT, PT, PT, 0x8, 0x0 ;  /* 0x000000000000781c */ /* 0x000fd60003f4e170 */
[----:B-1----:R-:W-:Y:S05]  /*3f10*/  @P0 BRA.U.ANY `(.L_x_388) ;  /* 0xfffffffd00ec0947 */ /* 0x002fea000393ffff */
[----:B------:R0:W-:Y:S01]  /*3f20*/  UTMACMDFLUSH ;  /* 0x00000000000079b7 */ /* 0x0001e20000000000 */
[----:B------:R-:W-:-:S04]  /*3f30*/  DEPBAR.LE SB0, 0x0 ;  /* 0x000080000000791a */ /* 0x000fc80000000000 */
.L_x_387:
[----:B------:R-:W-:Y:S05]  /*3f40*/  BSYNC B0 ;  /* 0x0000000000007941 */ /* 0x000fea0003800000 */
.L_x_386:
        /* <DEDUP_REMOVED lines=12> */
[----:B------:R-:W-:-:S05]  /*4010*/  IMAD.MOV.U32 R3, RZ, RZ, 0x1 ;  /* 0x00000001ff037424 */ /* 0x000fca00078e00ff */
[----:B------:R1:W-:Y:S02]  /*4020*/  REDG.E.ADD.S32.STRONG.GPU desc[UR38][R12.64], R3 ;  /* 0x000000030c00798e */ /* 0x0003e4000c10e3a6 */
.L_x_390:
[----:B------:R-:W-:Y:S05]  /*4030*/  BSYNC B0 ;  /* 0x0000000000007941 */ /* 0x000fea0003800000 */
.L_x_389:
[----:B------:R-:W-:Y:S06]  /*4040*/  BAR.SYNC.DEFER_BLOCKING 0x1, 0x180 ;  /* 0x0046000000007b1d */ /* 0x000fec0000010000 */
[----:B------:R-:W-:Y:S01]  /*4050*/  ULDC.64 UR4, c[0x0][0x860] ;  /* 0x0002180000047ab9 */ /* 0x000fe20000000a00 */
[----:B------:R-:W-:Y:S01]  /*4060*/  BSSY B0, `(.L_x_391) ;  /* 0x0000015000007945 */ /* 0x000fe20003800000 */
[----:B------:R-:W-:-:S04]  /*4070*/  IADD3 R2, P0, R11, UR4, RZ ;  /* 0x000000040b027c10 */ /* 0x000fc8000ff1e0ff */
[----:B-1----:R-:W-:Y:S01]  /*4080*/  IADD3.X R3, R8, UR5, RZ, P0, !PT ;  /* 0x0000000508037c10 */ /* 0x002fe200087fe4ff */
        /* <DEDUP_REMOVED lines=13> */
.L_x_393:
[----:B------:R-:W2:Y:S04]  /*4160*/  LDG.E.STRONG.GPU R0, desc[UR38][R2.64] ;  /* 0x0000002602007981 */ /* 0x000ea8000c1ef900 */
[----:B--2---:R-:W-:Y:S01]  /*4170*/  CCTL.IVALL ;  /* 0x00000000ff00798f */ /* 0x004fe20002000000 */
[----:B------:R-:W-:Y:S05]  /*4180*/  YIELD ;  /* 0x0000000000007946 */ /* 0x000fea0003800000 */
[----:B------:R-:W-:-:S13]  /*4190*/  ISETP.NE.AND P0, PT, R0, R9, PT ;  /* 0x000000090000720c */ /* 0x000fda0003f05270 */
[----:B------:R-:W-:Y:S05]  /*41a0*/  @P0 BRA `(.L_x_393) ;  /* 0xfffffffc00ec0947 */ /* 0x000fea000383ffff */
.L_x_392:
[----:B------:R-:W-:Y:S05]  /*41b0*/  BSYNC B0 ;  /* 0x0000000000007941 */ /* 0x000fea0003800000 */
.L_x_391:
[----:B------:R-:W-:-:S03]  /*41c0*/  UMOV UR4, 0xffffffff ;  /* 0xffffffff00047882 */ /* 0x000fc60000000000 */
[----:B------:R-:W-:Y:S05]  /*41d0*/  BRA.DIV UR4, `(.L_x_394) ;  /* 0x0000003e04387947 */ /* 0x000fea000b800000 */
[----:B------:R-:W-:Y:S01]  /*41e0*/  NOP ;  /* 0x0000000000007918 */ /* 0x000fe20000000000 */
.L_x_481:
[----:B------:R-:W-:Y:S01]  /*41f0*/  @!PT LDS RZ, [RZ] ;  /* 0x00000000fffff984 */ /* 0x000fe20000000800 */
[----:B------:R-:W-:Y:S01]  /*4200*/  @!PT LDS RZ, [RZ] ;  /* 0x00000000fffff984 */ /* 0x000fe20000000800 */
[----:B------:R-:W-:Y:S01]  /*4210*/  @!PT LDS RZ, [RZ] ;  /* 0x00000000fffff984 */ /* 0x000fe20000000800 */
[----:B------:R-:W-:Y:S01]  /*4220*/  @!PT LDS RZ, [RZ] ;  /* 0x00000000fffff984 */ /* 0x000fe20000000800 */
[----:B------:R2:W-:Y:S06]  /*4230*/  MEMBAR.ALL.CTA ;  /* 0x0000000000007992 */ /* 0x0005ec0000008000 */
[----:B--2---:R-:W2:Y:S01]  /*4240*/  FENCE.VIEW.ASYNC.S ;  /* 0x00000000000073c6 */ /* 0x004ea20000000000 */
[----:B------:R-:W-:Y:S05]  /*4250*/  WARPSYNC.ALL ;  /* 0x0000000000007948 */ /* 0x000fea0003800000 */
[----:B------:R-:W-:Y:S01]  /*4260*/  BSSY B0, `(.L_x_395) ;  /* 0x0000010000007945 */ /* 0x000fe20003800000 */
[----:B--2---:R-:W-:Y:S06]  /*4270*/  BAR.SYNC.DEFER_BLOCKING 0x1, 0x180 ;  /* 0x0046000000007b1d */ /* 0x004fec0000010000 */
[----:B------:R-:W-:Y:S05]  /*4280*/  @P1 BRA `(.L_x_396) ;  /* 0x0000000000341947 */ /* 0x000fea0003800000 */
[----:B------:R-:W-:Y:S01]  /*4290*/  R2UR UR4, R18 ;  /* 0x00000000120472ca */ /* 0x000fe200000e0000 */
[----:B------:R-:W-:Y:S01]  /*42a0*/  UMOV UR6, 0x1200 ;  /* 0x0000120000067882 */ /* 0x000fe20000000000 */
[----:B------:R-:W-:Y:S01]  /*42b0*/  R2UR UR5, R19 ;  /* 0x00000000130572ca */ /* 0x000fe200000e0000 */
[----:B------:R-:W-:Y:S01]  /*42c0*/  UMOV UR8, 0x0 ;  /* 0x0000000000087882 */ /* 0x000fe20000000000 */
[----:B------:R-:W-:Y:S01]  /*42d0*/  PLOP3.LUT P0, PT, PT, PT, PT, 0x80, 0x0 ;  /* 0x000000000000781c */ /* 0x000fe20003f0f070 */
[----:B------:R-:W-:-:S12]  /*42e0*/  UMOV UR9, 0x14f00000 ;  /* 0x14f0000000097882 */ /* 0x000fd80000000000 */
.L_x_397:
[----:B------:R-:W-:Y:S01]  /*42f0*/  @P0 ELECT P2, URZ, PT ;  /* 0x00000000003f082f */ /* 0x000fe20003840000 */
[----:B------:R2:W-:-:S12]  /*4300*/  UBLKRED.G.S.ADD.F32.RN [UR4], [UR36], UR6, desc[UR8] ;  /* 0x00000804240073bb */ /* 0x0005d800080a1406 */
[----:B------:R-:W-:Y:S02]  /*4310*/  @P2 PLOP3.LUT P0, PT, P2, PT, PT, 0x8, 0x0 ;  /* 0x000000000000281c */ /* 0x000fe4000170e170 */
[----:B------:R-:W-:-:S11]  /*4320*/  PLOP3.LUT P2, PT, PT, PT, PT, 0x8, 0x0 ;  /* 0x000000000000781c */ /* 0x000fd60003f4e170 */
[----:B--2---:R-:W-:Y:S05]  /*4330*/  @P0 BRA.U.ANY `(.L_x_397) ;  /* 0xfffffffd00ec0947 */ /* 0x004fea000393ffff */
[----:B------:R0:W-:Y:S01]  /*4340*/  UTMACMDFLUSH ;  /* 0x00000000000079b7 */ /* 0x0001e20000000000 */
[----:B------:R-:W-:-:S04]  /*4350*/  DEPBAR.LE SB0, 0x0 ;  /* 0x000080000000791a */ /* 0x000fc80000000000 */
.L_x_396:
[----:B------:R-:W-:Y:S05]  /*4360*/  BSYNC B0 ;  /* 0x0000000000007941 */ /* 0x000fea0003800000 */
.L_x_395:
[----:B------:R-:W-:Y:S01]  /*4370*/  NOP ;  /* 0x0000000000007918 */ /* 0x000fe20000000000 */
[----:B------:R-:W-:Y:S05]  /*4380*/  @P1 BRA `(.L_x_362) ;  /* 0x00000038004c1947 */ /* 0x000fea0003800000 */
[----:B------:R-:W-:Y:S01]  /*4390*/  IMAD.MOV.U32 R5, RZ, RZ, 0x1 ;  /* 0x00000001ff057424 */ /* 0x000fe200078e00ff */
        /* <DEDUP_REMOVED lines=8> */
[----:B012345:R-:W-:Y:S04]  /*4420*/  CCTL.IVALL ;  /* 0x00000000ff00798f */ /* 0x03ffe80002000000 */
[----:B------:R4:W-:Y:S01]  /*4430*/  REDG.E.ADD.S32.STRONG.GPU desc[UR38][R2.64], R5 ;  /* 0x000000050200798e */ /* 0x0009e2000c10e3a6 */
[----:B------:R-:W-:Y:S05]  /*4440*/  BRA `(.L_x_362) ;  /* 0x00000038001c7947 */ /* 0x000fea0003800000 */
.L_x_360:
        /* <DEDUP_REMOVED lines=20> */
[----:B------:R-:W-:Y:S02]  /*4590*/  UIMAD UR6, UR10, UR8, URZ ;  /* 0x000000080a0672a4 */ /* 0x000fe4000f8e023f */
[----:B------:R-:W-:Y:S01]  /*45a0*/  USHF.R.S32.HI UR8, URZ, 0x1f, UR7 ;  /* 0x0000001f3f087899 */ /* 0x000fe20008011407 */
[----:B--2---:R-:W-:Y:S01]  /*45b0*/  ISETP.GE.AND P1, PT, R4, 0x1, PT ;  /* 0x000000010400780c */ /* 0x004fe20003f26270 */
[----:B------:R-:W-:Y:S02]  /*45c0*/  UIMAD UR6, UR11, UR9, UR6 ;  /* 0x000000090b0672a4 */ /* 0x000fe4000f8e0206 */
[----:B------:R-:W-:-:S02]  /*45d0*/  UIMAD UR9, UR7, UR13, URZ ;  /* 0x0000000d070972a4 */ /* 0x000fc4000f8e023f */
[----:B------:R-:W-:Y:S02]  /*45e0*/  UIADD3 UR5, UR5, UR6, URZ ;  /* 0x0000000605057290 */ /* 0x000fe4000fffe03f */
[----:B------:R-:W-:Y:S02]  /*45f0*/  UIMAD UR6, UR8, UR14, URZ ;  /* 0x0000000e080672a4 */ /* 0x000fe4000f8e023f */
[----:B------:R-:W-:Y:S02]  /*4600*/  UIADD3 UR8, UP0, UR9, UR11, URZ ;  /* 0x0000000b09087290 */ /* 0x000fe4000ff1e03f */
[----:B------:R-:W-:Y:S02]  /*4610*/  UIMAD UR12, UR7, UR15, UR6 ;  /* 0x0000000f070c72a4 */ /* 0x000fe4000f8e0206 */
[----:B------:R-:W-:Y:S02]  /*4620*/  UIMAD.WIDE.U32 UR6, UR7, UR14, UR4 ;  /* 0x0000000e070672a5 */ /* 0x000fe4000f8e0004 */
[----:B------:R-:W-:Y:S01]  /*4630*/  ULEA.HI.X.SX32 UR9, UR9, UR10, 0x1, UP0 ;  /* 0x0000000a09097291 */ /* 0x000fe200080f0e3f */
[----:B------:R-:W-:Y:S11]  /*4640*/  @!P1 BRA `(.L_x_362) ;  /* 0x00000034009c9947 */ /* 0x000ff60003800000 */
        /* <DEDUP_REMOVED lines=9> */
[----:B------:R-:W-:-:S04]  /*46e0*/  LEA.HI R3, R3, R0, RZ, 0x6 ;  /* 0x0000000003037211 */ /* 0x000fc800078f30ff */
        /* <DEDUP_REMOVED lines=13> */
.L_x_432:
        /* <DEDUP_REMOVED lines=13> */
.L_x_402:
[----:B------:R-:W2:Y:S04]  /*4890*/  LDG.E.STRONG.GPU R6, desc[UR38][R2.64] ;  /* 0x0000002602067981 */ /* 0x000ea8000c1ef900 */
[----:B--2---:R-:W-:Y:S01]  /*48a0*/  CCTL.IVALL ;  /* 0x00000000ff00798f */ /* 0x004fe20002000000 */
[----:B------:R-:W-:Y:S05]  /*48b0*/  YIELD ;  /* 0x0000000000007946 */ /* 0x000fea0003800000 */
[----:B------:R-:W-:-:S13]  /*48c0*/  ISETP.NE.AND P3, PT, R6, UR22, PT ;  /* 0x0000001606007c0c */ /* 0x000fda000bf65270 */
[----:B------:R-:W-:Y:S05]  /*48d0*/  @P3 BRA `(.L_x_402) ;  /* 0xfffffffc00ec3947 */ /* 0x000fea000383ffff */
.L_x_401:
[----:B------:R-:W-:Y:S05]  /*48e0*/  BSYNC B0 ;  /* 0x0000000000007941 */ /* 0x000fea0003800000 */
.L_x_400:
[----:B------:R-:W-:-:S03]  /*48f0*/  UMOV UR14, 0xffffffff ;  /* 0xffffffff000e7882 */ /* 0x000fc60000000000 */
[----:B------:R-:W-:Y:S05]  /*4900*/  BRA.DIV UR14, `(.L_x_403) ;  /* 0x000000360e887947 */ /* 0x000fea000b800000 */
[----:B------:R-:W-:Y:S01]  /*4910*/  NOP ;  /* 0x0000000000007918 */ /* 0x000fe20000000000 */
.L_x_484:
        /* <DEDUP_REMOVED lines=19> */
.L_x_405:
[----:B------:R-:W-:Y:S05]  /*4a50*/  BSYNC B0 ;  /* 0x0000000000007941 */ /* 0x000fea0003800000 */
.L_x_404:
        /* <DEDUP_REMOVED lines=14> */
.L_x_407:
[----:B------:R-:W-:Y:S05]  /*4b40*/  BSYNC B0 ;  /* 0x0000000000007941 */ /* 0x000fea0003800000 */
.L_x_406:
        /* <DEDUP_REMOVED lines=15> */
.L_x_409:
[----:B------:R-:W-:Y:S05]  /*4c40*/  BSYNC B0 ;  /* 0x0000000000007941 */ /* 0x000fea0003800000 */
.L_x_408:
[----:B------:R-:W-:Y:S06]  /*4c50*/  BAR.ARV 0xa, 0xa0 ;  /* 0x0282800000007b1d */ /* 0x000fec0000002000 */
[----:B------:R-:W-:Y:S04]  /*4c60*/  BSSY B0, `(.L_x_410) ;  /* 0x0000003000007945 */ /* 0x000fe80003800000 */
[----:B------:R-:W-:Y:S05]  /*4c70*/  @!P0 BRA `(.L_x_411) ;  /* 0x0000000000048947 */ /* 0x000fea0003800000 */
[----:B------:R-:W-:-:S04]  /*4c80*/  DEPBAR.LE SB0, 0x1 ;  /* 0x000080400000791a */ /* 0x000fc80000000000 */
.L_x_411:
[----:B------:R-:W-:Y:S05]  /*4c90*/  BSYNC B0 ;  /* 0x0000000000007941 */ /* 0x000fea0003800000 */
.L_x_410:
[----:B------:R-:W-:Y:S06]  /*4ca0*/  BAR.ARV 0xb, 0xa0 ;  /* 0x02c2800000007b1d */ /* 0x000fec0000002000 */
[----:B------:R-:W-:Y:S04]  /*4cb0*/  BSSY B0, `(.L_x_412) ;  /* 0x0000003000007945 */ /* 0x000fe80003800000 */
[----:B------:R-:W-:Y:S05]  /*4cc0*/  @!P0 BRA `(.L_x_413) ;  /* 0x0000000000048947 */ /* 0x000fea0003800000 */
[----:B------:R-:W-:-:S04]  /*4cd0*/  DEPBAR.LE SB0, 0x0 ;  /* 0x000080000000791a */ /* 0x000fc80000000000 */
.L_x_413:
[----:B------:R-:W-:Y:S05]  /*4ce0*/  BSYNC B0 ;  /* 0x0000000000007941 */ /* 0x000fea0003800000 */
.L_x_412:
        /* <DEDUP_REMOVED lines=19> */
.L_x_415:
[----:B------:R-:W-:Y:S05]  /*4e20*/  BSYNC B0 ;  /* 0x0000000000007941 */ /* 0x000fea0003800000 */
.L_x_414:
        /* <DEDUP_REMOVED lines=9> */
.L_x_418:
[----:B------:R-:W2:Y:S04]  /*4ec0*/  LDG.E.STRONG.GPU R6, desc[UR38][R2.64] ;  /* 0x0000002602067981 */ /* 0x000ea8000c1ef900 */
[----:B--2---:R-:W-:Y:S01]  /*4ed0*/  CCTL.IVALL ;  /* 0x00000000ff00798f */ /* 0x004fe20002000000 */
[----:B------:R-:W-:Y:S05]  /*4ee0*/  YIELD ;  /* 0x0000000000007946 */ /* 0x000fea0003800000 */
[----:B------:R-:W-:-:S13]  /*4ef0*/  ISETP.NE.AND P3, PT, R6, UR22, PT ;  /* 0x0000001606007c0c */ /* 0x000fda000bf65270 */
[----:B------:R-:W-:Y:S05]  /*4f00*/  @P3 BRA `(.L_x_418) ;  /* 0xfffffffc00ec3947 */ /* 0x000fea000383ffff */
.L_x_417:
[----:B------:R-:W-:Y:S05]  /*4f10*/  BSYNC B0 ;  /* 0x0000000000007941 */ /* 0x000fea0003800000 */
.L_x_416:
[----:B------:R-:W-:-:S03]  /*4f20*/  UMOV UR10, 0xffffffff ;  /* 0xffffffff000a7882 */ /* 0x000fc60000000000 */
[----:B------:R-:W-:Y:S05]  /*4f30*/  BRA.DIV UR10, `(.L_x_419) ;  /* 0x000000320a187947 */ /* 0x000fea000b800000 */
[----:B------:R-:W-:Y:S01]  /*4f40*/  NOP ;  /* 0x0000000000007918 */ /* 0x000fe20000000000 */
.L_x_487:
        /* <DEDUP_REMOVED lines=15> */
.L_x_421:
[----:B------:R-:W-:Y:S05]  /*5040*/  BSYNC B0 ;  /* 0x0000000000007941 */ /* 0x000fea0003800000 */
.L_x_420:
        /* <DEDUP_REMOVED lines=14> */
.L_x_423:
[----:B------:R-:W-:Y:S05]  /*5130*/  BSYNC B0 ;  /* 0x0000000000007941 */ /* 0x000fea0003800000 */
.L_x_422:
        /* <DEDUP_REMOVED lines=15> */
.L_x_425:
[----:B------:R-:W-:Y:S05]  /*5230*/  BSYNC B0 ;  /* 0x0000000000007941 */ /* 0x000fea0003800000 */
.L_x_424:
[----:B------:R-:W-:Y:S06]  /*5240*/  BAR.ARV 0xa, 0xa0 ;  /* 0x0282800000007b1d */ /* 0x000fec0000002000 */
[----:B------:R-:W-:Y:S04]  /*5250*/  BSSY B0, `(.L_x_426) ;  /* 0x0000003000007945 */ /* 0x000fe80003800000 */
[----:B------:R-:W-:Y:S05]  /*5260*/  @!P0 BRA `(.L_x_427) ;  /* 0x0000000000048947 */ /* 0x000fea0003800000 */
[----:B------:R-:W-:-:S04]  /*5270*/  DEPBAR.LE SB0, 0x1 ;  /* 0x000080400000791a */ /* 0x000fc80000000000 */
.L_x_427:
[----:B------:R-:W-:Y:S05]  /*5280*/  BSYNC B0 ;  /* 0x0000000000007941 */ /* 0x000fea0003800000 */
.L_x_426:
[----:B------:R-:W-:Y:S06]  /*5290*/  BAR.ARV 0xb, 0xa0 ;  /* 0x02c2800000007b1d */ /* 0x000fec0000002000 */
[----:B------:R-:W-:Y:S04]  /*52a0*/  BSSY B0, `(.L_x_428) ;  /* 0x0000003000007945 */ /* 0x000fe80003800000 */
[----:B------:R-:W-:Y:S05]  /*52b0*/  @!P0 BRA `(.L_x_429) ;  /* 0x0000000000048947 */ /* 0x000fea0003800000 */
[----:B------:R-:W-:-:S04]  /*52c0*/  DEPBAR.LE SB0, 0x0 ;  /* 0x000080000000791a */ /* 0x000fc80000000000 */
.L_x_429:
[----:B------:R-:W-:Y:S05]  /*52d0*/  BSYNC B0 ;  /* 0x0000000000007941 */ /* 0x000fea0003800000 */
.L_x_428:
        /* <DEDUP_REMOVED lines=19> */
.L_x_431:
[----:B------:R-:W-:Y:S05]  /*5410*/  BSYNC B0 ;  /* 0x0000000000007941 */ /* 0x000fea0003800000 */
.L_x_430:
[----:B------:R-:W-:Y:S02]  /*5420*/  UIADD3 UR4, UR4, 0x2, URZ ;  /* 0x0000000204047890 */ /* 0x000fe4000fffe03f */
[----:B------:R-:W-:Y:S01]  /*5430*/  UIADD3 UR5, UR5, 0x1, URZ ;  /* 0x0000000105057890 */ /* 0x000fe2000fffe03f */
[----:B------:R-:W-:Y:S11]  /*5440*/  @P2 BRA `(.L_x_432) ;  /* 0xfffffff000dc2947 */ /* 0x000ff6000383ffff */
.L_x_399:
[----:B------:R-:W-:-:S13]  /*5450*/  ISETP.NE.AND P1, PT, R5, RZ, PT ;  /* 0x000000ff0500720c */ /* 0x000fda0003f25270 */
[----:B------:R-:W-:Y:S05]  /*5460*/  @!P1 BRA `(.L_x_362) ;  /* 0x0000002800149947 */ /* 0x000fea0003800000 */
        /* <DEDUP_REMOVED lines=11> */
.L_x_435:
[----:B------:R-:W2:Y:S04]  /*5520*/  LDG.E.STRONG.GPU R0, desc[UR38][R2.64] ;  /* 0x0000002602007981 */ /* 0x000ea8000c1ef900 */
[----:B--2---:R-:W-:Y:S01]  /*5530*/  CCTL.IVALL ;  /* 0x00000000ff00798f */ /* 0x004fe20002000000 */
[----:B------:R-:W-:Y:S05]  /*5540*/  YIELD ;  /* 0x0000000000007946 */ /* 0x000fea0003800000 */
[----:B------:R-:W-:-:S13]  /*5550*/  ISETP.NE.AND P1, PT, R0, UR22, PT ;  /* 0x0000001600007c0c */ /* 0x000fda000bf25270 */
[----:B------:R-:W-:Y:S05]  /*5560*/  @P1 BRA `(.L_x_435) ;  /* 0xfffffffc00ec1947 */ /* 0x000fea000383ffff */
.L_x_434:
[----:B------:R-:W-:Y:S05]  /*5570*/  BSYNC B0 ;  /* 0x0000000000007941 */ /* 0x000fea0003800000 */
.L_x_433:
[----:B------:R-:W-:-:S03]  /*5580*/  UMOV UR5, 0xffffffff ;  /* 0xffffffff00057882 */ /* 0x000fc60000000000 */
[----:B------:R-:W-:Y:S05]  /*5590*/  BRA.DIV UR5, `(.L_x_436) ;  /* 0x0000002a059c7947 */ /* 0x000fea000b800000 */
[----:B------:R-:W-:Y:S01]  /*55a0*/  NOP ;  /* 0x0000000000007918 */ /* 0x000fe20000000000 */
.L_x_490:
        /* <DEDUP_REMOVED lines=22> */
.L_x_438:
[----:B------:R-:W-:Y:S05]  /*5710*/  BSYNC B0 ;  /* 0x0000000000007941 */ /* 0x000fea0003800000 */
.L_x_437:
        /* <DEDUP_REMOVED lines=19> */
.L_x_440:
[----:B------:R-:W-:Y:S05]  /*5850*/  BSYNC B0 ;  /* 0x0000000000007941 */ /* 0x000fea0003800000 */
.L_x_439:
        /* <DEDUP_REMOVED lines=20> */
.L_x_442:
[----:B------:R-:W-:Y:S05]  /*59a0*/  BSYNC B0 ;  /* 0x0000000000007941 */ /* 0x000fea0003800000 */
.L_x_441:
[----:B------:R-:W-:Y:S06]  /*59b0*/  BAR.ARV 0xa, 0xa0 ;  /* 0x0282800000007b1d */ /* 0x000fec0000002000 */
[----:B------:R-:W-:Y:S04]  /*59c0*/  BSSY B0, `(.L_x_443) ;  /* 0x0000003000007945 */ /* 0x000fe80003800000 */
[----:B------:R-:W-:Y:S05]  /*59d0*/  @!P0 BRA `(.L_x_444) ;  /* 0x0000000000048947 */ /* 0x000fea0003800000 */
[----:B------:R-:W-:-:S04]  /*59e0*/  DEPBAR.LE SB0, 0x1 ;  /* 0x000080400000791a */ /* 0x000fc80000000000 */
.L_x_444:
[----:B------:R-:W-:Y:S05]  /*59f0*/  BSYNC B0 ;  /* 0x0000000000007941 */ /* 0x000fea0003800000 */
.L_x_443:
[----:B------:R-:W-:Y:S06]  /*5a00*/  BAR.ARV 0xb, 0xa0 ;  /* 0x02c2800000007b1d */ /* 0x000fec0000002000 */
[----:B------:R-:W-:Y:S04]  /*5a10*/  BSSY B0, `(.L_x_445) ;  /* 0x0000003000007945 */ /* 0x000fe80003800000 */
[----:B------:R-:W-:Y:S05]  /*5a20*/  @!P0 BRA `(.L_x_446) ;  /* 0x0000000000048947 */ /* 0x000fea0003800000 */
[----:B------:R-:W-:-:S04]  /*5a30*/  DEPBAR.LE SB0, 0x0 ;  /* 0x000080000000791a */ /* 0x000fc80000000000 */
.L_x_446:
[----:B------:R-:W-:Y:S05]  /*5a40*/  BSYNC B0 ;  /* 0x0000000000007941 */ /* 0x000fea0003800000 */
.L_x_445:
[----:B------:R-:W-:Y:S06]  /*5a50*/  BAR.ARV 0xc, 0xa0 ;  /* 0x0302800000007b1d */ /* 0x000fec0000002000 */
[----:B------:R-:W-:Y:S01]  /*5a60*/  NOP ;  /* 0x0000000000007918 */ /* 0x000fe20000000000 */
        /* <DEDUP_REMOVED lines=15> */
[----:B--2---:R2:W-:Y:S01]  /*5b60*/  @P0 REDG.E.ADD.S32.STRONG.GPU desc[UR38][R2.64], R5 ;  /* 0x000000050200098e */ /* 0x0045e2000c10e3a6 */
[----:B------:R-:W-:Y:S05]  /*5b70*/  BRA `(.L_x_362) ;  /* 0x0000002000507947 */ /* 0x000fea0003800000 */
.L_x_398:
        /* <DEDUP_REMOVED lines=57> */
.L_x_491:
        /* <DEDUP_REMOVED lines=9> */
.L_x_450:
        /* <DEDUP_REMOVED lines=102> */
.L_x_461:
[----:B-1----:R-:W-:-:S05]  /*6600*/  IMAD.MOV.U32 R10, RZ, RZ, 0x1 ;  /* 0x00000001ff0a7424 */ /* 0x002fca00078e00ff */
[----:B------:R-:W-:-:S04]  /*6610*/  SHF.L.U32 R10, R10, 0x1f, RZ ;  /* 0x0000001f0a0a7819 */ /* 0x000fc800000006ff */
[----:B------:R-:W1:Y:S02]  /*6620*/  SYNCS.PHASECHK.TRANS64.TRYWAIT P1, [R0+URZ+0x36438], R10 ;  /* 0x0364380a000075a7 */ /* 0x000e64000802017f */
[----:B-123--:R-:W-:Y:S05]  /*6630*/  @!P1 BRA `(.L_x_453) ;  /* 0x0000001800a49947 */ /* 0x00efea0003800000 */
.L_x_492:
[----:B------:R-:W-:Y:S05]  /*6640*/  @P0 BRA `(.L_x_454) ;  /* 0x0000000000140947 */ /* 0x000fea0003800000 */
[----:B------:R-:W-:Y:S01]  /*6650*/  ISETP.NE.AND P1, PT, R16, RZ, PT ;  /* 0x000000ff1000720c */ /* 0x000fe20003f25270 */
[----:B------:R-:W-:-:S04]  /*6660*/  IMAD.MOV.U32 R3, RZ, RZ, 0x6100 ;  /* 0x00006100ff037424 */ /* 0x000fc800078e00ff */
[----:B------:R2:W-:Y:S08]  /*6670*/  SYNCS.ARRIVE.TRANS64 RZ, [R0+URZ+0x36430], R3 ;  /* 0x0364300300ff79a7 */ /* 0x0005f0000800003f */
[----:B------:R-:W-:Y:S05]  /*6680*/  @!P1 BRA `(.L_x_454) ;  /* 0x0000000000049947 */ /* 0x000fea0003800000 */
[----:B------:R-:W-:Y:S01]  /*6690*/  BPT.TRAP 0x1 ;  /* 0x000000040000795c */ /* 0x000fe20000300000 */
.L_x_454:
        /* <DEDUP_REMOVED lines=47> */
.L_x_493:
[----:B------:R-:W-:Y:S05]  /*6990*/  @P0 BRA `(.L_x_456) ;  /* 0x0000000000140947 */ /* 0x000fea0003800000 */
[----:B------:R-:W-:Y:S01]  /*69a0*/  ISETP.NE.AND P1, PT, R16, RZ, PT ;  /* 0x000000ff1000720c */ /* 0x000fe20003f25270 */
[----:B--2---:R-:W-:-:S04]  /*69b0*/  IMAD.MOV.U32 R3, RZ, RZ, 0x6100 ;  /* 0x00006100ff037424 */ /* 0x004fc800078e00ff */
[----:B------:R3:W-:Y:S08]  /*69c0*/  SYNCS.ARRIVE.TRANS64 RZ, [R0+URZ+0x36418], R3 ;  /* 0x0364180300ff79a7 */ /* 0x0007f0000800003f */
[----:B------:R-:W-:Y:S05]  /*69d0*/  @!P1 BRA `(.L_x_456) ;  /* 0x0000000000049947 */ /* 0x000fea0003800000 */
[----:B------:R-:W-:Y:S01]  /*69e0*/  BPT.TRAP 0x1 ;  /* 0x000000040000795c */ /* 0x000fe20000300000 */
.L_x_456:
        /* <DEDUP_REMOVED lines=35> */
.L_x_494:
        /* <DEDUP_REMOVED lines=9> */
.L_x_458:
        /* <DEDUP_REMOVED lines=37> */
.L_x_496:
[----:B------:R-:W-:Y:S05]  /*6f00*/  @P0 BRA `(.L_x_460) ;  /* 0x0000000000140947 */ /* 0x000fea0003800000 */
[----:B------:R-:W-:Y:S01]  /*6f10*/  ISETP.NE.AND P1, PT, R16, RZ, PT ;  /* 0x000000ff1000720c */ /* 0x000fe20003f25270 */
[----:B--2---:R-:W-:-:S04]  /*6f20*/  IMAD.MOV.U32 R5, RZ, RZ, 0x6100 ;  /* 0x00006100ff057424 */ /* 0x004fc800078e00ff */
[----:B------:R3:W-:Y:S08]  /*6f30*/  SYNCS.ARRIVE.TRANS64 RZ, [R0+URZ+0x36410], R5 ;  /* 0x0364100500ff79a7 */ /* 0x0007f0000800003f */
[----:B------:R-:W-:Y:S05]  /*6f40*/  @!P1 BRA `(.L_x_460) ;  /* 0x0000000000049947 */ /* 0x000fea0003800000 */
[----:B------:R-:W-:Y:S01]  /*6f50*/  BPT.TRAP 0x1 ;  /* 0x000000040000795c */ /* 0x000fe20000300000 */
.L_x_460:
        /* <DEDUP_REMOVED lines=36> */
.L_x_452:
[----:B------:R-:W-:Y:S01]  /*71a0*/  ISETP.NE.AND P1, PT, R19, RZ, PT ;  /* 0x000000ff1300720c */ /* 0x000fe20003f25270 */
[----:B------:R-:W-:-:S12]  /*71b0*/  IMAD.MOV.U32 R4, RZ, RZ, 0x1 ;  /* 0x00000001ff047424 */ /* 0x000fd800078e00ff */
[----:B------:R-:W-:Y:S05]  /*71c0*/  @!P1 BRA `(.L_x_451) ;  /* 0x0000000400649947 */ /* 0x000fea0003800000 */
[----:B------:R-:W2:Y:S02]  /*71d0*/  SYNCS.PHASECHK.TRANS64.TRYWAIT P1, [R0+URZ+0x36438], R10 ;  /* 0x0364380a000075a7 */ /* 0x000ea4000802017f */
[----:B--2---:R-:W-:Y:S05]  /*71e0*/  @!P1 BRA `(.L_x_462) ;  /* 0x00000010000c9947 */ /* 0x004fea0003800000 */
.L_x_497:
[----:B------:R-:W-:Y:S05]  /*71f0*/  @P0 BRA `(.L_x_463) ;  /* 0x0000000000140947 */ /* 0x000fea0003800000 */
[----:B------:R-:W-:Y:S01]  /*7200*/  ISETP.NE.AND P1, PT, R16, RZ, PT ;  /* 0x000000ff1000720c */ /* 0x000fe20003f25270 */
[----:B------:R-:W-:-:S04]  /*7210*/  IMAD.MOV.U32 R5, RZ, RZ, 0x6100 ;  /* 0x00006100ff057424 */ /* 0x000fc800078e00ff */
[----:B------:R3:W-:Y:S08]  /*7220*/  SYNCS.ARRIVE.TRANS64 RZ, [R0+URZ+0x36430], R5 ;  /* 0x0364300500ff79a7 */ /* 0x0007f0000800003f */
[----:B------:R-:W-:Y:S05]  /*7230*/  @!P1 BRA `(.L_x_463) ;  /* 0x0000000000049947 */ /* 0x000fea0003800000 */
[----:B------:R-:W-:Y:S01]  /*7240*/  BPT.TRAP 0x1 ;  /* 0x000000040000795c */ /* 0x000fe20000300000 */
.L_x_463:
        /* <DEDUP_REMOVED lines=41> */
.L_x_498:
[----:B------:R-:W-:Y:S01]  /*74e0*/  IMAD.MOV.U32 R4, RZ, RZ, RZ ;  /* 0x000000ffff047224 */ /* 0x000fe200078e00ff */
[----:B------:R-:W-:Y:S06]  /*74f0*/  @P0 BRA `(.L_x_465) ;  /* 0x0000000000140947 */ /* 0x000fec0003800000 */
[----:B------:R-:W-:Y:S01]  /*7500*/  ISETP.NE.AND P1, PT, R16, RZ, PT ;  /* 0x000000ff1000720c */ /* 0x000fe20003f25270 */
[----:B---3--:R-:W-:-:S04]  /*7510*/  IMAD.MOV.U32 R5, RZ, RZ, 0x6100 ;  /* 0x00006100ff057424 */ /* 0x008fc800078e00ff */
[----:B------:R4:W-:Y:S08]  /*7520*/  SYNCS.ARRIVE.TRANS64 RZ, [R0+URZ+0x36418], R5 ;  /* 0x0364180500ff79a7 */ /* 0x0009f0000800003f */
[----:B------:R-:W-:Y:S05]  /*7530*/  @!P1 BRA `(.L_x_465) ;  /* 0x0000000000049947 */ /* 0x000fea0003800000 */
[----:B------:R-:W-:Y:S01]  /*7540*/  BPT.TRAP 0x1 ;  /* 0x000000040000795c */ /* 0x000fe20000300000 */
.L_x_465:
        /* <DEDUP_REMOVED lines=33> */
.L_x_451:
[----:B------:R-:W-:-:S04]  /*7760*/  SHF.L.U32 R3, R4, 0x1f, RZ ;  /* 0x0000001f04037819 */ /* 0x000fc800000006ff */
[----:B------:R-:W3:Y:S02]  /*7770*/  SYNCS.PHASECHK.TRANS64.TRYWAIT P1, [R0+URZ+0x36438], R3 ;  /* 0x03643803000075a7 */ /* 0x000ee4000802017f */
[----:B---3--:R-:W-:Y:S05]  /*7780*/  @!P1 BRA `(.L_x_466) ;  /* 0x0000000800cc9947 */ /* 0x008fea0003800000 */
.L_x_499:
[----:B------:R-:W-:Y:S05]  /*7790*/  @P0 BRA `(.L_x_467) ;  /* 0x0000000000180947 */ /* 0x000fea0003800000 */
[----:B------:R-:W4:Y:S01]  /*77a0*/  S2R R2, SR_TID.X ;  /* 0x0000000000027919 */ /* 0x000f220000002100 */
[----:B---3--:R-:W-:-:S04]  /*77b0*/  IMAD.MOV.U32 R3, RZ, RZ, 0x6100 ;  /* 0x00006100ff037424 */ /* 0x008fc800078e00ff */
[----:B------:R3:W-:Y:S01]  /*77c0*/  SYNCS.ARRIVE.TRANS64 RZ, [R0+URZ+0x36430], R3 ;  /* 0x0364300300ff79a7 */ /* 0x0007e2000800003f */
[----:B----4-:R-:W-:-:S13]  /*77d0*/  LOP3.LUT P0, RZ, R2, 0x1f, RZ, 0xc0, !PT ;  /* 0x0000001f02ff7812 */ /* 0x010fda000780c0ff */
[----:B---3--:R-:W-:Y:S05]  /*77e0*/  @!P0 BRA `(.L_x_467) ;  /* 0x0000000000048947 */ /* 0x008fea0003800000 */
[----:B------:R-:W-:Y:S01]  /*77f0*/  BPT.TRAP 0x1 ;  /* 0x000000040000795c */ /* 0x000fe20000300000 */
.L_x_467:
        /* <DEDUP_REMOVED lines=43> */
.L_x_448:
[----:B------:R-:W-:Y:S05]  /*7ab0*/  BSYNC B0 ;  /* 0x0000000000007941 */ /* 0x000fea0003800000 */
.L_x_447:
[----:B------:R-:W-:-:S03]  /*7ac0*/  UMOV UR6, 0xffffffff ;  /* 0xffffffff00067882 */ /* 0x000fc60000000000 */
[----:B------:R-:W-:Y:S05]  /*7ad0*/  BRA.DIV UR6, `(.L_x_468) ;  /* 0x0000000a060c7947 */ /* 0x000fea000b800000 */
[----:B------:R-:W-:-:S13]  /*7ae0*/  ELECT P0, URZ, PT ;  /* 0x00000000003f782f */ /* 0x000fda0003800000 */
.L_x_502:
[----:B------:R-:W-:Y:S05]  /*7af0*/  @!P0 BRA `(.L_x_362) ;  /* 0x0000000000708947 */ /* 0x000fea0003800000 */
[----:B------:R-:W-:-:S04]  /*7b00*/  LOP3.LUT R18, R18, 0x2, RZ, 0xfc, !PT ;  /* 0x0000000212127812 */ /* 0x000fc800078efcff */
[----:B------:R-:W-:-:S13]  /*7b10*/  ISETP.NE.AND P0, PT, R18, 0x3, PT ;  /* 0x000000031200780c */ /* 0x000fda0003f05270 */
[----:B------:R-:W-:Y:S05]  /*7b20*/  @!P0 BRA `(.L_x_469) ;  /* 0x0000000000048947 */ /* 0x000fea0003800000 */
[----:B------:R-:W-:Y:S01]  /*7b30*/  BPT.TRAP 0x1 ;  /* 0x000000040000795c */ /* 0x000fe20000300000 */
.L_x_469:
        /* <DEDUP_REMOVED lines=15> */
.L_x_503:
[----:B------:R-:W2:Y:S02]  /*7c30*/  SYNCS.PHASECHK.TRANS64.TRYWAIT P1, [R3+URZ], R2 ;  /* 0x00000002030075a7 */ /* 0x000ea4000802017f */
[----:B--2---:R-:W-:Y:S05]  /*7c40*/  @!P1 BRA `(.L_x_471) ;  /* 0x0000000400e89947 */ /* 0x004fea0003800000 */
.L_x_504:
[----:B------:R-:W-:Y:S05]  /*7c50*/  @!P0 BRA `(.L_x_472) ;  /* 0x0000000000048947 */ /* 0x000fea0003800000 */
[----:B------:R-:W-:Y:S01]  /*7c60*/  BPT.TRAP 0x1 ;  /* 0x000000040000795c */ /* 0x000fe20000300000 */
.L_x_472:
[----:B------:R-:W-:-:S07]  /*7c70*/  SHF.L.U32 R4, R4, 0x1f, RZ ;  /* 0x0000001f04047819 */ /* 0x000fce00000006ff */
.L_x_473:
[----:B---3--:R3:W4:Y:S02]  /*7c80*/  SYNCS.PHASECHK.TRANS64.TRYWAIT P0, [R9+URZ+0x36438], R4 ;  /* 0x03643804090075a7 */ /* 0x008724000800017f */
[----:B----4-:R-:W-:Y:S05]  /*7c90*/  @!P0 NANOSLEEP.SYNCS 0x989680 ;  /* 0x009896800000895d */ /* 0x010fea0003900000 */
[----:B------:R-:W4:Y:S02]  /*7ca0*/  @!P0 SYNCS.PHASECHK.TRANS64 P0, [R9+URZ+0x36438], R4 ;  /* 0x03643804090085a7 */ /* 0x000f24000800007f */
[----:B----4-:R-:W-:Y:S05]  /*7cb0*/  @!P0 BRA `(.L_x_473) ;  /* 0xfffffffc00f08947 */ /* 0x010fea000383ffff */
.L_x_362:
[----:B------:R-:W-:Y:S05]  /*7cc0*/  BSYNC B6 ;  /* 0x0000000000067941 */ /* 0x000fea0003800000 */
.L_x_359:
[----:B------:R-:W-:Y:S05]  /*7cd0*/  EXIT ;  /* 0x000000000000794d */ /* 0x000fea0003800000 */
.L_x_367:
[----:B------:R-:W-:Y:S02]  /*7ce0*/  IMAD.MOV.U32 R13, RZ, RZ, R16 ;  /* 0x000000ffff0d7224 */ /* 0x000fe400078e0010 */
[----:B------:R-:W-:Y:S02]  /*7cf0*/  IMAD.MOV.U32 R12, RZ, RZ, RZ ;  /* 0x000000ffff0c7224 */ /* 0x000fe400078e00ff */
[----:B------:R-:W-:Y:S02]  /*7d00*/  IMAD.MOV.U32 R11, RZ, RZ, 0x1f ;  /* 0x0000001fff0b7424 */ /* 0x000fe400078e00ff */
[----:B------:R-:W-:-:S07]  /*7d10*/  IMAD.MOV.U32 R15, RZ, RZ, -0x1 ;  /* 0xffffffffff0f7424 */ /* 0x000fce00078e00ff */
[----:B------:R-:W-:Y:S05]  /*7d20*/  WARPSYNC.COLLECTIVE R15, `(.L_x_474) ;  /* 0x000000000f087348 */ /* 0x000fea0003c00000 */
[----:B------:R1:W2:Y:S02]  /*7d30*/  SHFL.IDX P6, R14, R13, R12, R11 ;  /* 0x0000000c0d0e7389 */ /* 0x0002a400000c000b */
[----:B-12---:R-:W-:Y:S01]  /*7d40*/  ENDCOLLECTIVE ;  /* 0x000000000000791b */ /* 0x006fe20003800000 */
.L_x_474:
[----:B------:R-:W-:Y:S05]  /*7d50*/  BRA `(.L_x_475) ;  /* 0xffffff8c00787947 */ /* 0x000fea000383ffff */
.L_x_369:
[----:B--2---:R2:W3:Y:S02]  /*7d60*/  SYNCS.PHASECHK.TRANS64.TRYWAIT P0, [R152+URZ+0x36400], R11 ;  /* 0x0364000b980075a7 */ /* 0x0044e4000800017f */
[----:B---3--:R-:W-:Y:S05]  /*7d70*/  @!P0 NANOSLEEP.SYNCS 0x989680 ;  /* 0x009896800000895d */ /* 0x008fea0003900000 */
[----:B------:R-:W3:Y:S02]  /*7d80*/  @!P0 SYNCS.PHASECHK.TRANS64 P0, [R152+URZ+0x36400], R11 ;  /* 0x0364000b980085a7 */ /* 0x000ee4000800007f */
[----:B---3--:R-:W-:Y:S05]  /*7d90*/  @!P0 BRA `(.L_x_369) ;  /* 0xfffffffc00f08947 */ /* 0x008fea000383ffff */
[----:B------:R-:W-:Y:S05]  /*7da0*/  BRA `(.L_x_368) ;  /* 0xffffff8c00b07947 */ /* 0x000fea000383ffff */
.L_x_374:
[----:B---3--:R3:W4:Y:S02]  /*7db0*/  SYNCS.PHASECHK.TRANS64.TRYWAIT P1, [R3+URZ+0x36410], R8 ;  /* 0x03641008030075a7 */ /* 0x008724000802017f */
[----:B----4-:R-:W-:Y:S05]  /*7dc0*/  @!P1 NANOSLEEP.SYNCS 0x989680 ;  /* 0x009896800000995d */ /* 0x010fea0003900000 */
[----:B------:R-:W4:Y:S02]  /*7dd0*/  @!P1 SYNCS.PHASECHK.TRANS64 P1, [R3+URZ+0x36410], R8 ;  /* 0x03641008030095a7 */ /* 0x000f24000802007f */
[----:B----4-:R-:W-:Y:S05]  /*7de0*/  @!P1 BRA `(.L_x_374) ;  /* 0xfffffffc00f09947 */ /* 0x010fea000383ffff */
[----:B------:R-:W-:Y:S05]  /*7df0*/  BRA `(.L_x_373) ;  /* 0xffffff9800387947 */ /* 0x000fea000383ffff */
.L_x_378:
[----:B------:R1:W1:Y:S02]  /*7e00*/  SYNCS.PHASECHK.TRANS64.TRYWAIT P1, [R152+URZ+0x36430], R9 ;  /* 0x03643009980075a7 */ /* 0x000264000802017f */
[----:B-1----:R-:W-:Y:S05]  /*7e10*/  @!P1 NANOSLEEP.SYNCS 0x989680 ;  /* 0x009896800000995d */ /* 0x002fea0003900000 */
[----:B------:R-:W1:Y:S02]  /*7e20*/  @!P1 SYNCS.PHASECHK.TRANS64 P1, [R152+URZ+0x36430], R9 ;  /* 0x03643009980095a7 */ /* 0x000e64000802007f */
[----:B-1----:R-:W-:Y:S05]  /*7e30*/  @!P1 BRA `(.L_x_378) ;  /* 0xfffffffc00f09947 */ /* 0x002fea000383ffff */
[----:B------:R-:W-:Y:S05]  /*7e40*/  BRA `(.L_x_377) ;  /* 0xffffff9c00dc7947 */ /* 0x000fea000383ffff */
.L_x_385:
[----:B------:R-:W-:Y:S01]  /*7e50*/  BSSY B0, `(.L_x_476) ;  /* 0x0000005000007945 */ /* 0x000fe20003800000 */
[----:B------:R-:W-:-:S07]  /*7e60*/  IMAD.MOV.U32 R15, RZ, RZ, -0x1 ;  /* 0xffffffffff0f7424 */ /* 0x000fce00078e00ff */
[----:B---3--:R-:W-:Y:S05]  /*7e70*/  WARPSYNC.COLLECTIVE R15, `(.L_x_477) ;  /* 0x000000000f087348 */ /* 0x008fea0003c00000 */
[----:B------:R-:W-:Y:S01]  /*7e80*/  NOP ;  /* 0x0000000000007918 */ /* 0x000fe20000000000 */
[----:B---3--:R-:W-:Y:S01]  /*7e90*/  ENDCOLLECTIVE ;  /* 0x000000000000791b */ /* 0x008fe20003800000 */
.L_x_477:
[----:B------:R-:W-:Y:S05]  /*7ea0*/  BSYNC B0 ;  /* 0x0000000000007941 */ /* 0x000fea0003800000 */
.L_x_476:
[----:B------:R-:W-:Y:S05]  /*7eb0*/  BRA `(.L_x_478) ;  /* 0xffffffbc00c47947 */ /* 0x000fea000383ffff */
.L_x_394:
[----:B------:R-:W-:Y:S01]  /*7ec0*/  BSSY B0, `(.L_x_479) ;  /* 0x0000005000007945 */ /* 0x000fe20003800000 */
[----:B------:R-:W-:-:S07]  /*7ed0*/  IMAD.MOV.U32 R15, RZ, RZ, -0x1 ;  /* 0xffffffffff0f7424 */ /* 0x000fce00078e00ff */
[----:B-1-3--:R-:W-:Y:S05]  /*7ee0*/  WARPSYNC.COLLECTIVE R15, `(.L_x_480) ;  /* 0x000000000f087348 */ /* 0x00afea0003c00000 */
[----:B------:R-:W-:Y:S01]  /*7ef0*/  NOP ;  /* 0x0000000000007918 */ /* 0x000fe20000000000 */
[----:B-1-3--:R-:W-:Y:S01]  /*7f00*/  ENDCOLLECTIVE ;  /* 0x000000000000791b */ /* 0x00afe20003800000 */
.L_x_480:
[----:B------:R-:W-:Y:S05]  /*7f10*/  BSYNC B0 ;  /* 0x0000000000007941 */ /* 0x000fea0003800000 */
.L_x_479:
[----:B------:R-:W-:Y:S05]  /*7f20*/  BRA `(.L_x_481) ;  /* 0xffffffc000b07947 */ /* 0x000fea000383ffff */
.L_x_403:
[----:B------:R-:W-:Y:S01]  /*7f30*/  BSSY B0, `(.L_x_482) ;  /* 0x0000005000007945 */ /* 0x000fe20003800000 */
[----:B------:R-:W-:-:S07]  /*7f40*/  IMAD.MOV.U32 R15, RZ, RZ, -0x1 ;  /* 0xffffffffff0f7424 */ /* 0x000fce00078e00ff */
[----:B------:R-:W-:Y:S05]  /*7f50*/  WARPSYNC.COLLECTIVE R15, `(.L_x_483) ;  /* 0x000000000f087348 */ /* 0x000fea0003c00000 */
[----:B------:R-:W-:Y:S01]  /*7f60*/  NOP ;  /* 0x0000000000007918 */ /* 0x000fe20000000000 */
[----:B------:R-:W-:Y:S01]  /*7f70*/  ENDCOLLECTIVE ;  /* 0x000000000000791b */ /* 0x000fe20003800000 */
.L_x_483:
[----:B------:R-:W-:Y:S05]  /*7f80*/  BSYNC B0 ;  /* 0x0000000000007941 */ /* 0x000fea0003800000 */
.L_x_482:
[----:B------:R-:W-:Y:S05]  /*7f90*/  BRA `(.L_x_484) ;  /* 0xffffffc800607947 */ /* 0x000fea000383ffff */
.L_x_419:
[----:B------:R-:W-:Y:S01]  /*7fa0*/  BSSY B0, `(.L_x_485) ;  /* 0x0000005000007945 */ /* 0x000fe20003800000 */
[----:B------:R-:W-:-:S07]  /*7fb0*/  IMAD.MOV.U32 R15, RZ, RZ, -0x1 ;  /* 0xffffffffff0f7424 */ /* 0x000fce00078e00ff */
[----:B------:R-:W-:Y:S05]  /*7fc0*/  WARPSYNC.COLLECTIVE R15, `(.L_x_486) ;  /* 0x000000000f087348 */ /* 0x000fea0003c00000 */
[----:B------:R-:W-:Y:S01]  /*7fd0*/  NOP ;  /* 0x0000000000007918 */ /* 0x000fe20000000000 */
[----:B------:R-:W-:Y:S01]  /*7fe0*/  ENDCOLLECTIVE ;  /* 0x000000000000791b */ /* 0x000fe20003800000 */
.L_x_486:
[----:B------:R-:W-:Y:S05]  /*7ff0*/  BSYNC B0 ;  /* 0x0000000000007941 */ /* 0x000fea0003800000 */
.L_x_485:
[----:B------:R-:W-:Y:S05]  /*8000*/  BRA `(.L_x_487) ;  /* 0xffffffcc00d07947 */ /* 0x000fea000383ffff */
.L_x_436:
[----:B------:R-:W-:Y:S01]  /*8010*/  BSSY B0, `(.L_x_488) ;  /* 0x0000005000007945 */ /* 0x000fe20003800000 */
[----:B------:R-:W-:-:S07]  /*8020*/  IMAD.MOV.U32 R15, RZ, RZ, -0x1 ;  /* 0xffffffffff0f7424 */ /* 0x000fce00078e00ff */
[----:B------:R-:W-:Y:S05]  /*8030*/  WARPSYNC.COLLECTIVE R15, `(.L_x_489) ;  /* 0x000000000f087348 */ /* 0x000fea0003c00000 */
[----:B------:R-:W-:Y:S01]  /*8040*/  NOP ;  /* 0x0000000000007918 */ /* 0x000fe20000000000 */
[----:B------:R-:W-:Y:S01]  /*8050*/  ENDCOLLECTIVE ;  /* 0x000000000000791b */ /* 0x000fe20003800000 */
.L_x_489:
[----:B------:R-:W-:Y:S05]  /*8060*/  BSYNC B0 ;  /* 0x0000000000007941 */ /* 0x000fea0003800000 */
.L_x_488:
[----:B------:R-:W-:Y:S05]  /*8070*/  BRA `(.L_x_490) ;  /* 0xffffffd4004c7947 */ /* 0x000fea000383ffff */
.L_x_449:
[----:B-1----:R1:W2:Y:S02]  /*8080*/  SYNCS.PHASECHK.TRANS64.TRYWAIT P1, [R0+URZ+0x36420], R10 ;  /* 0x0364200a000075a7 */ /* 0x0022a4000802017f */
[----:B--2---:R-:W-:Y:S05]  /*8090*/  @!P1 NANOSLEEP.SYNCS 0x989680 ;  /* 0x009896800000995d */ /* 0x004fea0003900000 */
[----:B------:R-:W2:Y:S02]  /*80a0*/  @!P1 SYNCS.PHASECHK.TRANS64 P1, [R0+URZ+0x36420], R10 ;  /* 0x0364200a000095a7 */ /* 0x000ea4000802007f */
[----:B--2---:R-:W-:Y:S05]  /*80b0*/  @!P1 BRA `(.L_x_449) ;  /* 0xfffffffc00f09947 */ /* 0x004fea000383ffff */
[----:B------:R-:W-:Y:S05]  /*80c0*/  BRA `(.L_x_491) ;  /* 0xffffffdc00907947 */ /* 0x000fea000383ffff */
.L_x_453:
[----:B-1----:R1:W2:Y:S02]  /*80d0*/  SYNCS.PHASECHK.TRANS64.TRYWAIT P1, [R0+URZ+0x36438], R10 ;  /* 0x0364380a000075a7 */ /* 0x0022a4000802017f */
[----:B--2---:R-:W-:Y:S05]  /*80e0*/  @!P1 NANOSLEEP.SYNCS 0x989680 ;  /* 0x009896800000995d */ /* 0x004fea0003900000 */
[----:B------:R-:W2:Y:S02]  /*80f0*/  @!P1 SYNCS.PHASECHK.TRANS64 P1, [R0+URZ+0x36438], R10 ;  /* 0x0364380a000095a7 */ /* 0x000ea4000802007f */
[----:B--2---:R-:W-:Y:S05]  /*8100*/  @!P1 BRA `(.L_x_453) ;  /* 0xfffffffc00f09947 */ /* 0x004fea000383ffff */
[----:B------:R-:W-:Y:S05]  /*8110*/  BRA `(.L_x_492) ;  /* 0xffffffe400487947 */ /* 0x000fea000383ffff */
.L_x_455:
[----:B--2---:R2:W3:Y:S02]  /*8120*/  SYNCS.PHASECHK.TRANS64.TRYWAIT P1, [R0+URZ+0x36428], R3 ;  /* 0x03642803000075a7 */ /* 0x0044e4000802017f */
[----:B---3--:R-:W-:Y:S05]  /*8130*/  @!P1 NANOSLEEP.SYNCS 0x989680 ;  /* 0x009896800000995d */ /* 0x008fea0003900000 */
[----:B------:R-:W3:Y:S02]  /*8140*/  @!P1 SYNCS.PHASECHK.TRANS64 P1, [R0+URZ+0x36428], R3 ;  /* 0x03642803000095a7 */ /* 0x000ee4000802007f */
[----:B---3--:R-:W-:Y:S05]  /*8150*/  @!P1 BRA `(.L_x_455) ;  /* 0xfffffffc00f09947 */ /* 0x008fea000383ffff */
[----:B------:R-:W-:Y:S05]  /*8160*/  BRA `(.L_x_493) ;  /* 0xffffffe800087947 */ /* 0x000fea000383ffff */
.L_x_457:
[----:B--2---:R2:W3:Y:S02]  /*8170*/  SYNCS.PHASECHK.TRANS64.TRYWAIT P1, [R0+URZ+0x36438], R29 ;  /* 0x0364381d000075a7 */ /* 0x0044e4000802017f */
[----:B---3--:R-:W-:Y:S05]  /*8180*/  @!P1 NANOSLEEP.SYNCS 0x989680 ;  /* 0x009896800000995d */ /* 0x008fea0003900000 */
[----:B------:R-:W3:Y:S02]  /*8190*/  @!P1 SYNCS.PHASECHK.TRANS64 P1, [R0+URZ+0x36438], R29 ;  /* 0x0364381d000095a7 */ /* 0x000ee4000802007f */
[----:B---3--:R-:W-:Y:S05]  /*81a0*/  @!P1 BRA `(.L_x_457) ;  /* 0xfffffffc00f09947 */ /* 0x008fea000383ffff */
[----:B------:R-:W-:Y:S05]  /*81b0*/  BRA `(.L_x_494) ;  /* 0xffffffe800987947 */ /* 0x000fea000383ffff */
.L_x_459:
[----:B------:R-:W-:-:S07]  /*81c0*/  SHF.L.U32 R5, R12, 0x1f, RZ ;  /* 0x0000001f0c057819 */ /* 0x000fce00000006ff */
.L_x_495:
[----:B--2---:R2:W3:Y:S02]  /*81d0*/  SYNCS.PHASECHK.TRANS64.TRYWAIT P1, [R0+URZ+0x36420], R5 ;  /* 0x03642005000075a7 */ /* 0x0044e4000802017f */
[----:B---3--:R-:W-:Y:S05]  /*81e0*/  @!P1 NANOSLEEP.SYNCS 0x989680 ;  /* 0x009896800000995d */ /* 0x008fea0003900000 */
[----:B------:R-:W3:Y:S02]  /*81f0*/  @!P1 SYNCS.PHASECHK.TRANS64 P1, [R0+URZ+0x36420], R5 ;  /* 0x03642005000095a7 */ /* 0x000ee4000802007f */
[----:B---3--:R-:W-:Y:S05]  /*8200*/  @!P1 BRA `(.L_x_495) ;  /* 0xfffffffc00f09947 */ /* 0x008fea000383ffff */
[----:B------:R-:W-:Y:S05]  /*8210*/  BRA `(.L_x_496) ;  /* 0xffffffec00387947 */ /* 0x000fea000383ffff */
.L_x_462:
[----:B--2---:R2:W3:Y:S02]  /*8220*/  SYNCS.PHASECHK.TRANS64.TRYWAIT P1, [R0+URZ+0x36438], R10 ;  /* 0x0364380a000075a7 */ /* 0x0044e4000802017f */
[----:B---3--:R-:W-:Y:S05]  /*8230*/  @!P1 NANOSLEEP.SYNCS 0x989680 ;  /* 0x009896800000995d */ /* 0x008fea0003900000 */
[----:B------:R-:W3:Y:S02]  /*8240*/  @!P1 SYNCS.PHASECHK.TRANS64 P1, [R0+URZ+0x36438], R10 ;  /* 0x0364380a000095a7 */ /* 0x000ee4000802007f */
[----:B---3--:R-:W-:Y:S05]  /*8250*/  @!P1 BRA `(.L_x_462) ;  /* 0xfffffffc00f09947 */ /* 0x008fea000383ffff */
[----:B------:R-:W-:Y:S05]  /*8260*/  BRA `(.L_x_497) ;  /* 0xffffffec00e07947 */ /* 0x000fea000383ffff */
.L_x_464:
[----:B---3--:R3:W4:Y:S02]  /*8270*/  SYNCS.PHASECHK.TRANS64.TRYWAIT P1, [R0+URZ+0x36428], R5 ;  /* 0x03642805000075a7 */ /* 0x008724000802017f */
[----:B----4-:R-:W-:Y:S05]  /*8280*/  @!P1 NANOSLEEP.SYNCS 0x989680 ;  /* 0x009896800000995d */ /* 0x010fea0003900000 */
[----:B------:R-:W4:Y:S02]  /*8290*/  @!P1 SYNCS.PHASECHK.TRANS64 P1, [R0+URZ+0x36428], R5 ;  /* 0x03642805000095a7 */ /* 0x000f24000802007f */
[----:B----4-:R-:W-:Y:S05]  /*82a0*/  @!P1 BRA `(.L_x_464) ;  /* 0xfffffffc00f09947 */ /* 0x010fea000383ffff */
[----:B------:R-:W-:Y:S05]  /*82b0*/  BRA `(.L_x_498) ;  /* 0xfffffff000887947 */ /* 0x000fea000383ffff */
.L_x_466:
[----:B---3--:R3:W4:Y:S02]  /*82c0*/  SYNCS.PHASECHK.TRANS64.TRYWAIT P1, [R0+URZ+0x36438], R3 ;  /* 0x03643803000075a7 */ /* 0x008724000802017f */
[----:B----4-:R-:W-:Y:S05]  /*82d0*/  @!P1 NANOSLEEP.SYNCS 0x989680 ;  /* 0x009896800000995d */ /* 0x010fea0003900000 */
[----:B------:R-:W4:Y:S02]  /*82e0*/  @!P1 SYNCS.PHASECHK.TRANS64 P1, [R0+URZ+0x36438], R3 ;  /* 0x03643803000095a7 */ /* 0x000f24000802007f */
[----:B----4-:R-:W-:Y:S05]  /*82f0*/  @!P1 BRA `(.L_x_466) ;  /* 0xfffffffc00f09947 */ /* 0x010fea000383ffff */
[----:B------:R-:W-:Y:S05]  /*8300*/  BRA `(.L_x_499) ;  /* 0xfffffff400207947 */ /* 0x000fea000383ffff */
.L_x_468:
[----:B------:R-:W-:Y:S01]  /*8310*/  BSSY B0, `(.L_x_500) ;  /* 0x0000006000007945 */ /* 0x000fe20003800000 */
[----:B------:R-:W-:-:S07]  /*8320*/  IMAD.MOV.U32 R15, RZ, RZ, -0x1 ;  /* 0xffffffffff0f7424 */ /* 0x000fce00078e00ff */
[----:B-12---:R-:W-:Y:S05]  /*8330*/  WARPSYNC.COLLECTIVE R15, `(.L_x_501) ;  /* 0x000000000f0c7348 */ /* 0x006fea0003c00000 */
[----:B------:R-:W-:Y:S02]  /*8340*/  ELECT P6, UR62, PT ;  /* 0x00000000003e782f */ /* 0x000fe400038c0000 */
[----:B------:R-:W-:Y:S01]  /*8350*/  MOV R14, UR62 ;  /* 0x0000003e000e7c02 */ /* 0x000fe20008000f00 */
[----:B-12---:R-:W-:Y:S10]  /*8360*/  ENDCOLLECTIVE ;  /* 0x000000000000791b */ /* 0x006ff40003800000 */
.L_x_501:
[----:B------:R-:W-:Y:S05]  /*8370*/  BSYNC B0 ;  /* 0x0000000000007941 */ /* 0x000fea0003800000 */
.L_x_500:
[----:B------:R-:W-:Y:S01]  /*8380*/  PLOP3.LUT P0, PT, P6, PT, PT, 0x80, 0x0 ;  /* 0x000000000000781c */ /* 0x000fe2000370f070 */
[----:B------:R-:W-:-:S12]  /*8390*/  BRA `(.L_x_502) ;  /* 0xfffffff400d47947 */ /* 0x000fd8000383ffff */
.L_x_470:
[----:B-1----:R1:W2:Y:S02]  /*83a0*/  SYNCS.PHASECHK.TRANS64.TRYWAIT P1, [R7+URZ], R0 ;  /* 0x00000000070075a7 */ /* 0x0022a4000802017f */
[----:B--2---:R-:W-:Y:S05]  /*83b0*/  @!P1 NANOSLEEP.SYNCS 0x989680 ;  /* 0x009896800000995d */ /* 0x004fea0003900000 */
[----:B------:R-:W2:Y:S02]  /*83c0*/  @!P1 SYNCS.PHASECHK.TRANS64 P1, [R7+URZ], R0 ;  /* 0x00000000070095a7 */ /* 0x000ea4000802007f */
[----:B--2---:R-:W-:Y:S05]  /*83d0*/  @!P1 BRA `(.L_x_470) ;  /* 0xfffffffc00f09947 */ /* 0x004fea000383ffff */
[----:B------:R-:W-:Y:S05]  /*83e0*/  BRA `(.L_x_503) ;  /* 0xfffffff800107947 */ /* 0x000fea000383ffff */
.L_x_471:
[----:B--2---:R2:W3:Y:S02]  /*83f0*/  SYNCS.PHASECHK.TRANS64.TRYWAIT P1, [R3+URZ], R2 ;  /* 0x00000002030075a7 */ /* 0x0044e4000802017f */
[----:B---3--:R-:W-:Y:S05]  /*8400*/  @!P1 NANOSLEEP.SYNCS 0x989680 ;  /* 0x009896800000995d */ /* 0x008fea0003900000 */
[----:B------:R-:W3:Y:S02]  /*8410*/  @!P1 SYNCS.PHASECHK.TRANS64 P1, [R3+URZ], R2 ;  /* 0x00000002030095a7 */ /* 0x000ee4000802007f */
[----:B---3--:R-:W-:Y:S05]  /*8420*/  @!P1 BRA `(.L_x_471) ;  /* 0xfffffffc00f09947 */ /* 0x008fea000383ffff */
[----:B------:R-:W-:Y:S05]  /*8430*/  BRA `(.L_x_504) ;  /* 0xfffffff800047947 */ /* 0x000fea000383ffff */
.L_x_505:
        /* <DEDUP_REMOVED lines=12> */
.L_x_3858:


//--------------------- .text._ZN7cutlass13device_kernelIN5flash11enable_sm90INS1_16FlashAttnBwdSm90INS1_25CollectiveMainloopBwdSm90ILi2ELi1ELi1EN4cute5tupleIJNS5_1CILi1EEES8_S8_EEENS6_IJNS7_ILi64EEENS7_ILi96EEENS7_ILi192EEEEEENS_6half_tEfNS_4arch4Sm90ELb0ELb0ELb0ELb1ELb0ELb0ELb1ELb0ELi3ELi1ELi1ELi1ELb0EEENS1_21CollectiveEpilogueBwdISD_SE_SG_Li384ELb1ELb1ELi3EEENS1_19SingleTileSchedulerILb1ELb0ELb0ELi96EEEEEEEEEvNT_6ParamsE --------------------------
	.section	.text._ZN7cutlass13device_kernelIN5flash11enable_sm90INS1_16FlashAttnBwdSm90INS1_25CollectiveMainloopBwdSm90ILi2ELi1ELi1EN4cute5tupleIJNS5_1CILi1EEES8_S8_EEENS6_IJNS7_ILi64EEENS7_ILi96EEENS7_ILi192EEEEEENS_6half_tEfNS_4arch4Sm90ELb0ELb0ELb0ELb1ELb0ELb0ELb1ELb0ELi3ELi1ELi1ELi1ELb0EEENS1_21CollectiveEpilogueBwdISD_SE_SG_Li384ELb1ELb1ELi3EEENS1_19SingleTileSchedulerILb1ELb0ELb0ELi96EEEEEEEEEvNT_6ParamsE,"ax",@progbits
	.align	128
.text._ZN7cutlass13device_kernelIN5flash11enable_sm90INS1_16FlashAttnBwdSm90INS1_25CollectiveMainloopBwdSm90ILi2ELi1ELi1EN4cute5tupleIJNS5_1CILi1EEES8_S8_EEENS6_IJNS7_ILi64EEENS7_ILi96EEENS7_ILi192EEEEEENS_6half_tEfNS_4arch4Sm90ELb0ELb0ELb0ELb1ELb0ELb0ELb1ELb0ELi3ELi1ELi1ELi1ELb0EEENS1_21CollectiveEpilogueBwdISD_SE_SG_Li384ELb1ELb1ELi3EEENS1_19SingleTileSchedulerILb1ELb0ELb0ELi96EEEEEEEEEvNT_6ParamsE:
        .type           _ZN7cutlass13device_kernelIN5flash11enable_sm90INS1_16FlashAttnBwdSm90INS1_25CollectiveMainloopBwdSm90ILi2ELi1ELi1EN4cute5tupleIJNS5_1CILi1EEES8_S8_EEENS6_IJNS7_ILi64EEENS7_ILi96EEENS7_ILi192EEEEEENS_6half_tEfNS_4arch4Sm90ELb0ELb0ELb0ELb1ELb0ELb0ELb1ELb0ELi3ELi1ELi1ELi1ELb0EEENS1_21CollectiveEpilogueBwdISD_SE_SG_Li384ELb1ELb1ELi3EEENS1_19SingleTileSchedulerILb1ELb0ELb0ELi96EEEEEEEEEvNT_6ParamsE,@function
        .size           _ZN7cutlass13device_kernelIN5flash11enable_sm90INS1_16FlashAttnBwdSm90INS1_25CollectiveMainloopBwdSm90ILi2ELi1ELi1EN4cute5tupleIJNS5_1CILi1EEES8_S8_EEENS6_IJNS7_ILi64EEENS7_ILi96EEENS7_ILi192EEEEEENS_6half_tEfNS_4arch4Sm90ELb0ELb0ELb0ELb1ELb0ELb0ELb1ELb0ELi3ELi1ELi1ELi1ELb0EEENS1_21CollectiveEpilogueBwdISD_SE_SG_Li384ELb1ELb1ELi3EEENS1_19SingleTileSchedulerILb1ELb0ELb0ELi96EEEEEEEEEvNT_6ParamsE,(.L_x_3859 - _ZN7cutlass13device_kernelIN5flash11enable_sm90INS1_16FlashAttnBwdSm90INS1_25CollectiveMainloopBwdSm90ILi2ELi1ELi1EN4cute5tupleIJNS5_1CILi1EEES8_S8_EEENS6_IJNS7_ILi64EEENS7_ILi96EEENS7_ILi192EEEEEENS_6half_tEfNS_4arch4Sm90ELb0ELb0ELb0ELb1ELb0ELb0ELb1ELb0ELi3ELi1ELi1ELi1ELb0EEENS1_21CollectiveEpilogueBwdISD_SE_SG_Li384ELb1ELb1ELi3EEENS1_19SingleTileSchedulerILb1ELb0ELb0ELi96EEEEEEEEEvNT_6ParamsE)
        .other          _ZN7cutlass13device_kernelIN5flash11enable_sm90INS1_16FlashAttnBwdSm90INS1_25CollectiveMainloopBwdSm90ILi2ELi1ELi1EN4cute5tupleIJNS5_1CILi1EEES8_S8_EEENS6_IJNS7_ILi64EEENS7_ILi96EEENS7_ILi192EEEEEENS_6half_tEfNS_4arch4Sm90ELb0ELb0ELb0ELb1ELb0ELb0ELb1ELb0ELi3ELi1ELi1ELi1ELb0EEENS1_21CollectiveEpilogueBwdISD_SE_SG_Li384ELb1ELb1ELi3EEENS1_19SingleTileSchedulerILb1ELb0ELb0ELi96EEEEEEEEEvNT_6ParamsE,@"STO_CUDA_ENTRY STV_DEFAULT"
_ZN7cutlass13device_kernelIN5flash11enable_sm90INS1_16FlashAttnBwdSm90INS1_25CollectiveMainloopBwdSm90ILi2ELi1ELi1EN4cute5tupleIJNS5_1CILi1EEES8_S8_EEENS6_IJNS7_ILi64EEENS7_ILi96EEENS7_ILi192EEEEEENS_6half_tEfNS_4arch4Sm90ELb0ELb0ELb0ELb1ELb0ELb0ELb1ELb0ELi3ELi1ELi1ELi1ELb0EEENS1_21CollectiveEpilogueBwdISD_SE_SG_Li384ELb1ELb1ELi3EEENS1_19SingleTileSchedulerILb1ELb0ELb0ELi96EEEEEEEEEvNT_6ParamsE:
        /* <DEDUP_REMOVED lines=22> */
.L_x_507:
[----:B------:R-:W-:Y:S05]  /*0160*/  BSYNC B0 ;  /* 0x0000000000007941 */ /* 0x000fea0003800000 */
.L_x_506:
        /* <DEDUP_REMOVED lines=34> */
.L_x_508:
        /* <DEDUP_REMOVED lines=20> */
.L_x_509:
        /* <DEDUP_REMOVED lines=8> */
.L_x_512:
[----:B------:R-:W-:-:S08]  /*0550*/  NOP ;  /* 0x0000000000007918 */ /* 0x000fd00000000000 */
[----:B------:R-:W1:Y:S02]  /*0560*/  USETMAXREG.TRY_ALLOC.CTAPOOL UP0, 0xa0 ;  /* 0x000000a0000079c8 */ /* 0x000e640008000600 */
[----:B-1----:R-:W-:-:S13]  /*0570*/  PLOP3.LUT P0, PT, PT, PT, UP0, 0x80, 0x0 ;  /* 0x000000000000781c */ /* 0x002fda0003f0f008 */
[----:B------:R-:W-:Y:S05]  /*0580*/  @!P0 BRA `(.L_x_512) ;  /* 0xfffffffc00f08947 */ /* 0x000fea000383ffff */
[----:B------:R-:W-:Y:S01]  /*0590*/  LOP3.LUT R0, R0, 0x3, RZ, 0xc0, !PT ;  /* 0x0000000300007812 */ /* 0x000fe200078ec0ff */
[----:B------:R-:W1:Y:S01]  /*05a0*/  S2R R2, SR_TID.X ;  /* 0x0000000000027919 */ /* 0x000e620000002100 */
[----:B------:R-:W-:Y:S01]  /*05b0*/  ULDC.64 UR4, c[0x0][0x8d8] ;  /* 0x0002360000047ab9 */ /* 0x000fe20000000a00 */
[----:B------:R-:W2:Y:S03]  /*05c0*/  S2R R16, SR_CTAID.X ;  /* 0x0000000000107919 */ /* 0x000ea60000002500 */
[----:B------:R-:W3:Y:S01]  /*05d0*/  SHFL.IDX PT, R0, R0, RZ, 0x1f ;  /* 0x00001fff00007589 */ /* 0x000ee200000e0000 */
[----:B------:R-:W4:Y:S01]  /*05e0*/  S2R R7, SR_CTAID.Z ;  /* 0x0000000000077919 */ /* 0x000f220000002700 */
[----:B---3--:R-:W-:Y:S02]  /*05f0*/  ISETP.NE.AND P0, PT, R0, RZ, PT ;  /* 0x000000ff0000720c */ /* 0x008fe40003f05270 */
[----:B-1----:R-:W-:-:S11]  /*0600*/  SHF.R.U32.HI R2, RZ, 0x7, R2 ;  /* 0x00000007ff027819 */ /* 0x002fd60000011602 */
[----:B------:R-:W-:-:S05]  /*0610*/  @!P0 VIADD R2, R2, 0x9 ;  /* 0x0000000902028836 */ /* 0x000fca0000000000 */
[----:B------:R1:W-:Y:S06]  /*0620*/  @!P0 BAR.ARV R2, 0xa0 ;  /* 0x000280020000851d */ /* 0x0003ec0000002000 */
[----:B------:R-:W-:-:S04]  /*0630*/  ISETP.NE.U32.AND P0, PT, RZ, UR4, PT ;  /* 0x00000004ff007c0c */ /* 0x000fc8000bf05070 */
[----:B------:R-:W-:-:S13]  /*0640*/  ISETP.NE.AND.EX P0, PT, RZ, UR5, PT, P0 ;  /* 0x00000005ff007c0c */ /* 0x000fda000bf05300 */
[----:B-12-4-:R-:W-:Y:S05]  /*0650*/  @!P0 BRA `(.L_x_513) ;  /* 0x0000000000108947 */ /* 0x016fea0003800000 */
[----:B------:R-:W1:Y:S02]  /*0660*/  LDC.64 R2, c[0x0][0x8d8] ;  /* 0x00023600ff027b82 */ /* 0x000e640000000a00 */
[----:B-1----:R-:W-:-:S05]  /*0670*/  IMAD.WIDE R2, R7, 0x4, R2 ;  /* 0x0000000407027825 */ /* 0x002fca00078e0202 */
[----:B------:R1:W5:Y:S01]  /*0680*/  LDG.E R0, desc[UR38][R2.64] ;  /* 0x0000002602007981 */ /* 0x000362000c1e1900 */
[----:B------:R-:W-:Y:S05]  /*0690*/  BRA `(.L_x_514) ;  /* 0x00000000002c7947 */ /* 0x000fea0003800000 */
.L_x_513:
[----:B------:R-:W-:Y:S02]  /*06a0*/  ULDC.64 UR4, c[0x0][0x8d0] ;  /* 0x0002340000047ab9 */ /* 0x000fe40000000a00 */
[----:B------:R-:W-:-:S04]  /*06b0*/  ISETP.NE.U32.AND P0, PT, RZ, UR4, PT ;  /* 0x00000004ff007c0c */ /* 0x000fc8000bf05070 */
[----:B------:R-:W-:-:S13]  /*06c0*/  ISETP.NE.AND.EX P0, PT, RZ, UR5, PT, P0 ;  /* 0x00000005ff007c0c */ /* 0x000fda000bf05300 */
[----:B------:R-:W-:Y:S05]  /*06d0*/  @!P0 BRA `(.L_x_515) ;  /* 0x0000000000188947 */ /* 0x000fea0003800000 */
[----:B------:R-:W1:Y:S02]  /*06e0*/  LDC.64 R2, c[0x0][0x8d0] ;  /* 0x00023400ff027b82 */ /* 0x000e640000000a00 */
[----:B-1----:R-:W-:-:S05]  /*06f0*/  IMAD.WIDE R2, R7, 0x4, R2 ;  /* 0x0000000407027825 */ /* 0x002fca00078e0202 */
[----:B------:R-:W2:Y:S04]  /*0700*/  LDG.E R0, desc[UR38][R2.64] ;  /* 0x0000002602007981 */ /* 0x000ea8000c1e1900 */
[----:B------:R-:W2:Y:S02]  /*0710*/  LDG.E R5, desc[UR38][R2.64+0x4] ;  /* 0x0000042602057981 */ /* 0x000ea4000c1e1900 */
[----:B--2---:R-:W-:Y:S01]  /*0720*/  IMAD.IADD R0, R5, 0x1, -R0 ;  /* 0x0000000105007824 */ /* 0x004fe200078e0a00 */
[----:B------:R-:W-:Y:S06]  /*0730*/  BRA `(.L_x_514) ;  /* 0x0000000000047947 */ /* 0x000fec0003800000 */
.L_x_515:
[----:B------:R-:W2:Y:S02]  /*0740*/  LDC R0, c[0x0][0x8bc] ;  /* 0x00022f00ff007b82 */ /* 0x000ea40000000800 */
.L_x_514:
[----:B-1----:R-:W-:-:S05]  /*0750*/  IMAD R3, R16, 0x60, RZ ;  /* 0x0000006010037824 */ /* 0x002fca00078e02ff */
[----:B--2--5:R-:W-:-:S04]  /*0760*/  ISETP.GE.AND P0, PT, R3, R0, PT ;  /* 0x000000000300720c */ /* 0x024fc80003f06270 */
[----:B------:R-:W-:-:S04]  /*0770*/  SEL R18, R7, 0xffffffff, !P0 ;  /* 0xffffffff07127807 */ /* 0x000fc80004000000 */
[----:B------:R-:W-:-:S13]  /*0780*/  ISETP.GE.AND P0, PT, R18, RZ, PT ;  /* 0x000000ff1200720c */ /* 0x000fda0003f06270 */
[----:B------:R-:W-:Y:S05]  /*0790*/  @!P0 BRA `(.L_x_516) ;  /* 0x0000009400c48947 */ /* 0x000fea0003800000 */
[----:B------:R-:W-:Y:S01]  /*07a0*/  ULDC.64 UR4, c[0x0][0x780] ;  /* 0x0001e00000047ab9 */ /* 0x000fe20000000a00 */
[----:B------:R-:W1:Y:S01]  /*07b0*/  LDC R23, c[0x0][0x290] ;  /* 0x0000a400ff177b82 */ /* 0x000e620000000800 */
[----:B------:R-:W-:-:S04]  /*07c0*/  ISETP.NE.U32.AND P0, PT, RZ, UR4, PT ;  /* 0x00000004ff007c0c */ /* 0x000fc8000bf05070 */
[----:B------:R-:W-:-:S13]  /*07d0*/  ISETP.NE.AND.EX P0, PT, RZ, UR5, PT, P0 ;  /* 0x00000005ff007c0c */ /* 0x000fda000bf05300 */
[----:B------:R-:W-:Y:S05]  /*07e0*/  @!P0 BRA `(.L_x_517) ;  /* 0x0000000000108947 */ /* 0x000fea0003800000 */
[----:B------:R-:W2:Y:S02]  /*07f0*/  LDC.64 R2, c[0x0][0x780] ;  /* 0x0001e000ff027b82 */ /* 0x000ea40000000a00 */
[----:B--2---:R-:W-:-:S05]  /*0800*/  IMAD.WIDE R2, R18, 0x4, R2 ;  /* 0x0000000412027825 */ /* 0x004fca00078e0202 */
[----:B------:R2:W5:Y:S01]  /*0810*/  LDG.E R22, desc[UR38][R2.64] ;  /* 0x0000002602167981 */ /* 0x000562000c1e1900 */
[----:B------:R-:W-:Y:S05]  /*0820*/  BRA `(.L_x_518) ;  /* 0x0000000000287947 */ /* 0x000fea0003800000 */
.L_x_517:
[----:B------:R-:W-:Y:S01]  /*0830*/  ULDC.64 UR4, c[0x0][0x770] ;  /* 0x0001dc0000047ab9 */ /* 0x000fe20000000a00 */
[----:B------:R-:W3:Y:S01]  /*0840*/  LDC R22, c[0x0][0x280] ;  /* 0x0000a000ff167b82 */ /* 0x000ee20000000800 */
[----:B------:R-:W-:-:S04]  /*0850*/  ISETP.NE.U32.AND P0, PT, RZ, UR4, PT ;  /* 0x00000004ff007c0c */ /* 0x000fc8000bf05070 */
[----:B------:R-:W-:-:S13]  /*0860*/  ISETP.NE.AND.EX P0, PT, RZ, UR5, PT, P0 ;  /* 0x00000005ff007c0c */ /* 0x000fda000bf05300 */
[----:B------:R-:W-:Y:S05]  /*0870*/  @!P0 BRA `(.L_x_518) ;  /* 0x0000000000148947 */ /* 0x000fea0003800000 */
[----:B------:R-:W2:Y:S02]  /*0880*/  LDC.64 R2, c[0x0][0x770] ;  /* 0x0001dc00ff027b82 */ /* 0x000ea40000000a00 */
[----:B--2---:R-:W-:-:S05]  /*0890*/  IMAD.WIDE R2, R18, 0x4, R2 ;  /* 0x0000000412027825 */ /* 0x004fca00078e0202 */
[----:B---3--:R-:W2:Y:S04]  /*08a0*/  LDG.E R22, desc[UR38][R2.64] ;  /* 0x0000002602167981 */ /* 0x008ea8000c1e1900 */
[----:B------:R-:W2:Y:S02]  /*08b0*/  LDG.E R5, desc[UR38][R2.64+0x4] ;  /* 0x0000042602057981 */ /* 0x000ea4000c1e1900 */
[----:B--2---:R-:W-:-:S07]  /*08c0*/  IMAD.IADD R22, R5, 0x1, -R22 ;  /* 0x0000000105167824 */ /* 0x004fce00078e0a16 */
.L_x_518:
[----:B------:R-:W-:Y:S02]  /*08d0*/  ULDC.64 UR4, c[0x0][0x788] ;  /* 0x0001e20000047ab9 */ /* 0x000fe40000000a00 */
[----:B------:R-:W-:-:S04]  /*08e0*/  ISETP.NE.U32.AND P0, PT, RZ, UR4, PT ;  /* 0x00000004ff007c0c */ /* 0x000fc8000bf05070 */
[----:B------:R-:W-:-:S13]  /*08f0*/  ISETP.NE.AND.EX P0, PT, RZ, UR5, PT, P0 ;  /* 0x00000005ff007c0c */ /* 0x000fda000bf05300 */
[----:B------:R-:W-:Y:S05]  /*0900*/  @!P0 BRA `(.L_x_519) ;  /* 0x0000000000108947 */ /* 0x000fea0003800000 */
[----:B--2---:R-:W2:Y:S02]  /*0910*/  LDC.64 R2, c[0x0][0x788] ;  /* 0x0001e200ff027b82 */ /* 0x004ea40000000a00 */
[----:B--2---:R-:W-:-:S05]  /*0920*/  IMAD.WIDE R2, R18, 0x4, R2 ;  /* 0x0000000412027825 */ /* 0x004fca00078e0202 */
[----:B-1----:R1:W5:Y:S01]  /*0930*/  LDG.E R23, desc[UR38][R2.64] ;  /* 0x0000002602177981 */ /* 0x002362000c1e1900 */
[----:B------:R-:W-:Y:S05]  /*0940*/  BRA `(.L_x_520) ;  /* 0x0000000000247947 */ /* 0x000fea0003800000 */
.L_x_519:
[----:B------:R-:W-:Y:S02]  /*0950*/  ULDC.64 UR4, c[0x0][0x778] ;  /* 0x0001de0000047ab9 */ /* 0x000fe40000000a00 */
[----:B------:R-:W-:-:S04]  /*0960*/  ISETP.NE.U32.AND P0, PT, RZ, UR4, PT ;  /* 0x00000004ff007c0c */ /* 0x000fc8000bf05070 */
[----:B------:R-:W-:-:S13]  /*0970*/  ISETP.NE.AND.EX P0, PT, RZ, UR5, PT, P0 ;  /* 0x00000005ff007c0c */ /* 0x000fda000bf05300 */
[----:B------:R-:W-:Y:S05]  /*0980*/  @!P0 BRA `(.L_x_520) ;  /* 0x0000000000148947 */ /* 0x000fea0003800000 */
[----:B--2---:R-:W2:Y:S02]  /*0990*/  LDC.64 R2, c[0x0][0x778] ;  /* 0x0001de00ff027b82 */ /* 0x004ea40000000a00 */
[----:B--2---:R-:W-:-:S05]  /*09a0*/  IMAD.WIDE R2, R18, 0x4, R2 ;  /* 0x0000000412027825 */ /* 0x004fca00078e0202 */
[----:B-1----:R-:W2:Y:S04]  /*09b0*/  LDG.E R23, desc[UR38][R2.64] ;  /* 0x0000002602177981 */ /* 0x002ea8000c1e1900 */
[----:B------:R-:W2:Y:S02]  /*09c0*/  LDG.E R0, desc[UR38][R2.64+0x4] ;  /* 0x0000042602007981 */ /* 0x000ea4000c1e1900 */
[----:B--2---:R-:W-:-:S07]  /*09d0*/  IMAD.IADD R23, R0, 0x1, -R23 ;  /* 0x0000000100177824 */ /* 0x004fce00078e0a17 */
.L_x_520:
[----:B---3-5:R-:W-:Y:S02]  /*09e0*/  ISETP.GE.AND P1, PT, R22, 0x1, PT ;  /* 0x000000011600780c */ /* 0x028fe40003f26270 */
[----:B------:R-:W-:Y:S02]  /*09f0*/  CS2R R70, SRZ ;  /* 0x0000000000467805 */ /* 0x000fe4000001ff00 */
[----:B------:R-:W-:Y:S02]  /*0a00*/  PLOP3.LUT P0, PT, PT, PT, PT, 0x80, 0x0 ;  /* 0x000000000000781c */ /* 0x000fe40003f0f070 */
        /* <DEDUP_REMOVED lines=48> */
[----:B------:R-:W3:Y:S01]  /*0d10*/  S2UR UR4, SR_CgaCtaId ;  /* 0x00000000000479c3 */ /* 0x000ee20000008800 */
[----:B------:R-:W-:Y:S01]  /*0d20*/  UMOV UR36, 0x400 ;  /* 0x0000040000247882 */ /* 0x000fe20000000000 */
[----:B------:R-:W-:Y:S01]  /*0d30*/  ULDC UR40, c[0x0][0x744] ;  /* 0x0001d10000287ab9 */ /* 0x000fe20000000800 */
[----:B---3--:R-:W-:-:S04]  /*0d40*/  ULEA UR36, UR4, UR36, 0x18 ;  /* 0x0000002404247291 */ /* 0x008fc8000f8ec03f */
[----:B------:R-:W-:-:S04]  /*0d50*/  UIADD3 UR37, UR36, 0x30400, URZ ;  /* 0x0003040024257890 */ /* 0x000fc8000fffe03f */
[----:B------:R-:W-:-:S06]  /*0d60*/  ULOP3.LUT UP0, URZ, UR37, 0x1bf, URZ, 0xc0, !UPT ;  /* 0x000001bf253f7892 */ /* 0x000fcc000f80c03f */
[----:B------:R-:W-:-:S13]  /*0d70*/  PLOP3.LUT P0, PT, PT, PT, UP0, 0x80, 0x0 ;  /* 0x000000000000781c */ /* 0x000fda0003f0f008 */
[----:B------:R-:W-:Y:S05]  /*0d80*/  @!P0 BRA `(.L_x_522) ;  /* 0x00000000007c8947 */ /* 0x000fea0003800000 */
[----:B-12---:R-:W-:Y:S01]  /*0d90*/  MOV R2, 0x0 ;  /* 0x0000000000027802 */ /* 0x006fe20000000f00 */
        /* <DEDUP_REMOVED lines=15> */
.L_x_523:
        /* <DEDUP_REMOVED lines=15> */
.L_x_522:
[----:B------:R-:W-:-:S04]  /*0f80*/  IMAD.U32 R152, RZ, RZ, UR36 ;  /* 0x00000024ff987e24 */ /* 0x000fc8000f8e00ff */
[----:B------:R-:W-:-:S05]  /*0f90*/  VIADD R19, R152, 0x33400 ;  /* 0x0003340098137836 */ /* 0x000fca0000000000 */
[----:B------:R-:W-:-:S13]  /*0fa0*/  LOP3.LUT P0, RZ, R19, 0x1bf, RZ, 0xc0, !PT ;  /* 0x000001bf13ff7812 */ /* 0x000fda000780c0ff */
        /* <DEDUP_REMOVED lines=17> */
.L_x_525:
        /* <DEDUP_REMOVED lines=15> */
.L_x_524:
[----:B-12---:R-:W1:Y:S01]  /*11b0*/  S2R R2, SR_TID.X ;  /* 0x0000000000027919 */ /* 0x006e620000002100 */
[----:B------:R-:W-:Y:S01]  /*11c0*/  UMOV UR4, 0xffffffff ;  /* 0xffffffff00047882 */ /* 0x000fe20000000000 */
[----:B-1----:R-:W-:-:S05]  /*11d0*/  VIADD R0, R2, 0xffffff80 ;  /* 0xffffff8002007836 */ /* 0x002fca0000000000 */
[----:B------:R-:W-:-:S04]  /*11e0*/  SHF.R.S32.HI R3, RZ, 0x1f, R0 ;  /* 0x0000001fff037819 */ /* 0x000fc80000011400 */
[----:B------:R-:W-:-:S04]  /*11f0*/  LEA.HI R2, R3, R0, RZ, 0x7 ;  /* 0x0000000003027211 */ /* 0x000fc800078f38ff */
[----:B------:R-:W-:Y:S01]  /*1200*/  SHF.R.S32.HI R13, RZ, 0x7, R2 ;  /* 0x00000007ff0d7819 */ /* 0x000fe20000011402 */
[----:B------:R-:W-:Y:S06]  /*1210*/  BRA.DIV UR4, `(.L_x_526) ;  /* 0x0000008e042c7947 */ /* 0x000fec000b800000 */
[----:B------:R1:W2:Y:S02]  /*1220*/  SHFL.IDX PT, R14, R13, RZ, 0x1f ;  /* 0x00001fff0d0e7589 */ /* 0x0002a400000e0000 */
.L_x_656:
[----:B------:R-:W-:Y:S01]  /*1230*/  SHF.L.U32 R15, RZ, 0x1f, RZ ;  /* 0x0000001fff0f7819 */ /* 0x000fe200000006ff */
[----:B--2---:R-:W-:Y:S01]  /*1240*/  IMAD.HI R4, R14, 0x55555556, RZ ;  /* 0x555555560e047827 */ /* 0x004fe200078e02ff */
[----:B------:R-:W-:Y:S02]  /*1250*/  LEA.HI R6, R3, R0, RZ, 0x4 ;  /* 0x0000000003067211 */ /* 0x000fe400078f20ff */
[----:B------:R-:W2:Y:S01]  /*1260*/  SYNCS.PHASECHK.TRANS64.TRYWAIT P0, [UR36+0x36400], R15 ;  /* 0x0364000fff0075a7 */ /* 0x000ea20008000164 */
[----:B------:R-:W-:Y:S01]  /*1270*/  LOP3.LUT R7, R2, 0xffffff80, RZ, 0xc0, !PT ;  /* 0xffffff8002077812 */ /* 0x000fe200078ec0ff */
[----:B------:R-:W-:Y:S01]  /*1280*/  VIADD R22, R22, 0x3f ;  /* 0x0000003f16167836 */ /* 0x000fe20000000000 */
[----:B------:R-:W-:Y:S01]  /*1290*/  LEA.HI R5, R4, R4, RZ, 0x1 ;  /* 0x0000000404057211 */ /* 0x000fe200078f08ff */
[----:B------:R-:W-:Y:S01]  /*12a0*/  IMAD.HI R4, R13, 0x55555556, RZ ;  /* 0x555555560d047827 */ /* 0x000fe200078e02ff */
[----:B------:R-:W-:Y:S02]  /*12b0*/  LEA.HI R2, R3, R0, RZ, 0x5 ;  /* 0x0000000003027211 */ /* 0x000fe400078f28ff */
[----:B------:R-:W-:Y:S01]  /*12c0*/  LOP3.LUT R3, R6, 0xfffffff0, RZ, 0xc0, !PT ;  /* 0xfffffff006037812 */ /* 0x000fe200078ec0ff */
[----:B------:R-:W-:Y:S01]  /*12d0*/  IMAD R16, R16, -0x60, R23 ;  /* 0xffffffa010107824 */ /* 0x000fe200078e0217 */
[----:B------:R-:W-:Y:S01]  /*12e0*/  LEA.HI R8, R4, R4, RZ, 0x1 ;  /* 0x0000000404087211 */ /* 0x000fe200078f08ff */
[C---:B------:R-:W-:Y:S01]  /*12f0*/  IMAD.IADD R4, R0.reuse, 0x1, -R7 ;  /* 0x0000000100047824 */ /* 0x040fe200078e0a07 */
[----:B------:R-:W-:Y:S01]  /*1300*/  SHF.R.S32.HI R9, RZ, 0x5, R2 ;  /* 0x00000005ff097819 */ /* 0x000fe20000011402 */
[----:B------:R-:W-:Y:S01]  /*1310*/  IMAD.IADD R3, R0, 0x1, -R3 ;  /* 0x0000000100037824 */ /* 0x000fe200078e0a03 */
[----:B------:R-:W-:Y:S01]  /*1320*/  SHF.R.S32.HI R11, RZ, 0x1f, R22 ;  /* 0x0000001fff0b7819 */ /* 0x000fe20000011416 */
[----:B------:R-:W-:Y:S01]  /*1330*/  IMAD R7, R8, -0x3, R13 ;  /* 0xfffffffd08077824 */ /* 0x000fe200078e020d */
[----:B------:R-:W-:Y:S01]  /*1340*/  SHF.R.S32.HI R8, RZ, 0x1f, R2 ;  /* 0x0000001fff087819 */ /* 0x000fe20000011402 */
[----:B------:R-:W-:Y:S01]  /*1350*/  IMAD R5, R5, -0x3, R14 ;  /* 0xfffffffd05057824 */ /* 0x000fe200078e020e */
[----:B------:R-:W-:Y:S01]  /*1360*/  LEA.HI R2, R11, R22, RZ, 0x6 ;  /* 0x000000160b027211 */ /* 0x000fe200078f30ff */
[----:B------:R-:W-:Y:S01]  /*1370*/  IMAD R21, R7, -0x20, R16 ;  /* 0xffffffe007157824 */ /* 0x000fe200078e0210 */
[----:B------:R-:W-:-:S02]  /*1380*/  LEA.HI R8, R8, R9, RZ, 0x2 ;  /* 0x0000000908087211 */ /* 0x000fc400078f10ff */
[----:B------:R-:W-:Y:S01]  /*1390*/  LEA.HI R0, R3, R3, RZ, 0x1 ;  /* 0x0000000303007211 */ /* 0x000fe200078f08ff */
[----:B--2---:R-:W-:Y:S06]  /*13a0*/  @P0 BRA `(.L_x_527) ;  /* 0x0000000000080947 */ /* 0x004fec0003800000 */
[----:B------:R-:W2:Y:S02]  /*13b0*/  SYNCS.PHASECHK.TRANS64.TRYWAIT P0, [UR36+0x36400], R15 ;  /* 0x0364000fff0075a7 */ /* 0x000ea40008000164 */
[----:B--2---:R-:W-:Y:S05]  /*13c0*/  @!P0 BRA `(.L_x_528) ;  /* 0x0000008800dc8947 */ /* 0x004fea0003800000 */
.L_x_527:
[----:B------:R-:W-:Y:S01]  /*13d0*/  LOP3.LUT R12, R8, 0x3ffffc, RZ, 0xc0, !PT ;  /* 0x003ffffc080c7812 */ /* 0x000fe200078ec0ff */
[----:B------:R-:W-:Y:S01]  /*13e0*/  IMAD R14, R13, 0x400, R4 ;  /* 0x000004000d0e7824 */ /* 0x000fe200078e0204 */
[--C-:B------:R-:W-:Y:S02]  /*13f0*/  SHF.R.S32.HI R7, RZ, 0x1, R0.reuse ;  /* 0x00000001ff077819 */ /* 0x100fe40000011400 */
[----:B------:R-:W-:Y:S02]  /*1400*/  CS2R R70, SRZ ;  /* 0x0000000000467805 */ /* 0x000fe4000001ff00 */
[----:B------:R-:W-:Y:S01]  /*1410*/  SHF.R.S32.HI R8, RZ, 0x1f, R0 ;  /* 0x0000001fff087819 */ /* 0x000fe20000011400 */
[----:B--2---:R-:W-:Y:S01]  /*1420*/  IMAD.IADD R15, R9, 0x1, -R12 ;  /* 0x00000001090f7824 */ /* 0x004fe200078e0a0c */
[----:B------:R-:W-:Y:S02]  /*1430*/  SHF.R.S32.HI R10, RZ, 0x1f, R3 ;  /* 0x0000001fff0a7819 */ /* 0x000fe40000011403 */
[----:B------:R-:W-:-:S02]  /*1440*/  CS2R R68, SRZ ;  /* 0x0000000000447805 */ /* 0x000fc4000001ff00 */
[----:B------:R-:W-:Y:S02]  /*1450*/  LEA.HI R8, R8, R7, RZ, 0x2 ;  /* 0x0000000708087211 */ /* 0x000fe400078f10ff */
[----:B------:R-:W-:Y:S02]  /*1460*/  CS2R R66, SRZ ;  /* 0x0000000000427805 */ /* 0x000fe4000001ff00 */
[----:B------:R-:W-:Y:S02]  /*1470*/  LEA.HI R10, R10, R3, RZ, 0x3 ;  /* 0x000000030a0a7211 */ /* 0x000fe400078f18ff */
[----:B------:R-:W-:Y:S02]  /*1480*/  CS2R R64, SRZ ;  /* 0x0000000000407805 */ /* 0x000fe4000001ff00 */
[----:B------:R-:W-:Y:S02]  /*1490*/  LOP3.LUT R8, R8, 0xfffffffc, RZ, 0xc0, !PT ;  /* 0xfffffffc08087812 */ /* 0x000fe400078ec0ff */
[----:B------:R-:W-:-:S02]  /*14a0*/  CS2R R62, SRZ ;  /* 0x00000000003e7805 */ /* 0x000fc4000001ff00 */
[----:B------:R-:W-:Y:S01]  /*14b0*/  LOP3.LUT R0, R0, 0x7fffffe, RZ, 0xc0, !PT ;  /* 0x07fffffe00007812 */ /* 0x000fe200078ec0ff */
[----:B------:R-:W-:Y:S01]  /*14c0*/  IMAD.SHL.U32 R10, R10, 0x20, RZ ;  /* 0x000000200a0a7824 */ /* 0x000fe200078e00ff */
[----:B------:R-:W-:Y:S01]  /*14d0*/  SHF.R.S32.HI R6, RZ, 0x4, R6 ;  /* 0x00000004ff067819 */ /* 0x000fe20000011406 */
[----:B------:R-:W-:Y:S01]  /*14e0*/  IMAD.IADD R8, R7, 0x1, -R8 ;  /* 0x0000000107087824 */ /* 0x000fe200078e0a08 */
[----:B------:R-:W-:Y:S01]  /*14f0*/  CS2R R60, SRZ ;  /* 0x00000000003c7805 */ /* 0x000fe2000001ff00 */
[----:B------:R-:W-:Y:S01]  /*1500*/  IMAD.IADD R11, R3, 0x1, -R0 ;  /* 0x00000001030b7824 */ /* 0x000fe200078e0a00 */
[----:B------:R-:W-:Y:S01]  /*1510*/  SHF.R.S32.HI R3, RZ, 0x1f, R4 ;  /* 0x0000001fff037819 */ /* 0x000fe20000011404 */
[----:B------:R-:W-:Y:S01]  /*1520*/  IMAD.SHL.U32 R9, R8, 0x40, RZ ;  /* 0x0000004008097824 */ /* 0x000fe200078e00ff */
[----:B------:R-:W-:Y:S01]  /*1530*/  LOP3.LUT R10, R10, 0x7fffff00, RZ, 0xc0, !PT ;  /* 0x7fffff000a0a7812 */ /* 0x000fe200078ec0ff */
[----:B------:R-:W-:Y:S01]  /*1540*/  IMAD.SHL.U32 R12, R6, 0x8, RZ ;  /* 0x00000008060c7824 */ /* 0x000fe200078e00ff */
[----:B------:R-:W-:-:S02]  /*1550*/  LEA.HI R0, R3, R4, RZ, 0x2 ;  /* 0x0000000403007211 */ /* 0x000fc400078f10ff */
[----:B------:R-:W-:Y:S02]  /*1560*/  CS2R R58, SRZ ;  /* 0x00000000003a7805 */ /* 0x000fe4000001ff00 */
[----:B------:R-:W-:Y:S01]  /*1570*/  LOP3.LUT R9, R9, 0xc0, RZ, 0xc0, !PT ;  /* 0x000000c009097812 */ /* 0x000fe200078ec0ff */
[----:B------:R-:W-:Y:S01]  /*1580*/  IMAD R10, R13, 0x800, R10 ;  /* 0x000008000d0a7824 */ /* 0x000fe200078e020a */
[----:B------:R-:W-:Y:S02]  /*1590*/  SHF.R.S32.HI R6, RZ, 0x2, R0 ;  /* 0x00000002ff067819 */ /* 0x000fe40000011400 */
[----:B------:R-:W-:Y:S02]  /*15a0*/  CS2R R56, SRZ ;  /* 0x0000000000387805 */ /* 0x000fe4000001ff00 */
[----:B------:R-:W-:Y:S01]  /*15b0*/  LOP3.LUT R12, R9, 0x8, R12, 0xf8, !PT ;  /* 0x00000008090c7812 */ /* 0x000fe200078ef80c */
[----:B------:R-:W-:Y:S01]  /*15c0*/  IMAD R10, R11, 0x20, R10 ;  /* 0x000000200b0a7824 */ /* 0x000fe200078e020a */
[----:B------:R-:W-:-:S02]  /*15d0*/  SHF.R.S32.HI R7, RZ, 0x1f, R0 ;  /* 0x0000001fff077819 */ /* 0x000fc40000011400 */
[----:B------:R-:W-:Y:S02]  /*15e0*/  CS2R R54, SRZ ;  /* 0x0000000000367805 */ /* 0x000fe4000001ff00 */
[----:B------:R-:W-:Y:S01]  /*15f0*/  SHF.R.U32.HI R9, RZ, 0x3, R9 ;  /* 0x00000003ff097819 */ /* 0x000fe20000011609 */
[----:B------:R-:W-:Y:S01]  /*1600*/  IMAD R10, R15, 0x200, R10 ;  /* 0x000002000f0a7824 */ /* 0x000fe200078e020a */
[----:B------:R-:W-:Y:S01]  /*1610*/  LEA.HI R7, R7, R6, RZ, 0x3 ;  /* 0x0000000607077211 */ /* 0x000fe200078f18ff */
[----:B------:R-:W-:Y:S01]  /*1620*/  IMAD.MOV.U32 R15, RZ, RZ, 0x20 ;  /* 0x00000020ff0f7424 */ /* 0x000fe200078e00ff */
[----:B------:R-:W-:Y:S01]  /*1630*/  LOP3.LUT R9, R12, R9, RZ, 0x3c, !PT ;  /* 0x000000090c097212 */ /* 0x000fe200078e3cff */
[----:B------:R-:W-:Y:S01]  /*1640*/  IMAD.MOV.U32 R12, RZ, RZ, RZ ;  /* 0x000000ffff0c7224 */ /* 0x000fe200078e00ff */
[----:B-1----:R-:W-:Y:S02]  /*1650*/  LOP3.LUT R13, R0, 0xfffffffc, RZ, 0xc0, !PT ;  /* 0xfffffffc000d7812 */ /* 0x002fe400078ec0ff */
[----:B------:R-:W-:-:S02]  /*1660*/  CS2R R52, SRZ ;  /* 0x0000000000347805 */ /* 0x000fc4000001ff00 */
[----:B------:R-:W-:Y:S01]  /*1670*/  LEA.HI R3, R3, R4, RZ, 0x5 ;  /* 0x0000000403037211 */ /* 0x000fe200078f28ff */
[----:B------:R-:W-:Y:S01]  /*1680*/  IMAD.IADD R9, R10, 0x1, R9 ;  /* 0x000000010a097824 */ /* 0x000fe200078e0209 */
[----:B------:R-:W-:Y:S01]  /*1690*/  LOP3.LUT R7, R7, 0xfffffff8, RZ, 0xc0, !PT ;  /* 0xfffffff807077812 */ /* 0x000fe200078ec0ff */
[----:B------:R-:W-:Y:S01]  /*16a0*/  IMAD.IADD R0, R4, 0x1, -R13 ;  /* 0x0000000104007824 */ /* 0x000fe200078e0a0d */
[----:B------:R-:W-:Y:S01]  /*16b0*/  LOP3.LUT P0, RZ, R8, 0x2, RZ, 0xc0, !PT ;  /* 0x0000000208ff7812 */ /* 0x000fe2000780c0ff */
[----:B------:R-:W-:Y:S01]  /*16c0*/  IMAD.SHL.U32 R4, R14, 0x4, RZ ;  /* 0x000000040e047824 */ /* 0x000fe200078e00ff */
[----:B------:R-:W-:Y:S01]  /*16d0*/  SHF.R.S32.HI R3, RZ, 0x5, R3 ;  /* 0x00000005ff037819 */ /* 0x000fe20000011403 */
[----:B------:R-:W-:Y:S01]  /*16e0*/  IMAD.IADD R16, R6, 0x1, -R7 ;  /* 0x0000000106107824 */ /* 0x000fe200078e0a07 */
[----:B------:R-:W-:Y:S01]  /*16f0*/  SEL R15, R15, 0xffffffe0, !P0 ;  /* 0xffffffe00f0f7807 */ /* 0x000fe20004000000 */
[----:B------:R-:W-:Y:S01]  /*1700*/  IMAD R0, R0, -0x2, R21 ;  /* 0xfffffffe00007824 */ /* 0x000fe200078e0215 */
[----:B------:R-:W-:Y:S01]  /*1710*/  LEA R14, R9, UR36, 0x1 ;  /* 0x00000024090e7c11 */ /* 0x000fe2000f8e08ff */
[----:B------:R-:W-:Y:S01]  /*1720*/  IMAD R16, R3, 0x10, R16 ;  /* 0x0000001003107824 */ /* 0x000fe200078e0210 */
[----:B------:R-:W-:-:S02]  /*1730*/  LOP3.LUT R13, R17, 0x1, RZ, 0xfc, !PT ;  /* 0x00000001110d7812 */ /* 0x000fc400078efcff */
[----:B------:R-:W-:Y:S02]  /*1740*/  CS2R R6, SRZ ;  /* 0x0000000000067805 */ /* 0x000fe4000001ff00 */
[----:B------:R-:W-:Y:S01]  /*1750*/  SHF.R.S32.HI R17, RZ, 0x6, R2 ;  /* 0x00000006ff117819 */ /* 0x000fe20000011402 */
[----:B------:R-:W-:Y:S01]  /*1760*/  IMAD.MOV.U32 R3, RZ, RZ, RZ ;  /* 0x000000ffff037224 */ /* 0x000fe200078e00ff */
        /* <DEDUP_REMOVED lines=38> */
[----:B------:R-:W-:Y:S02]  /*19d0*/  LEA R2, R4, UR36, 0x2 ;  /* 0x0000002404027c11 */ /* 0x000fe4000f8e10ff */
[----:B------:R-:W-:-:S07]  /*19e0*/  IADD3 R15, R15, 0x30400, R14 ;  /* 0x000304000f0f7810 */ /* 0x000fce0007ffe00e */
.L_x_539:
[----:B------:R-:W-:-:S13]  /*19f0*/  ISETP.NE.AND P0, PT, R13, 0x3, PT ;  /* 0x000000030d00780c */ /* 0x000fda0003f05270 */
[----:B-1----:R-:W-:Y:S05]  /*1a00*/  @!P0 BRA `(.L_x_529) ;  /* 0x0000000000048947 */ /* 0x002fea0003800000 */
[----:B------:R-:W-:Y:S01]  /*1a10*/  BPT.TRAP 0x1 ;  /* 0x000000040000795c */ /* 0x000fe20000300000 */
.L_x_529:
[----:B------:R-:W-:Y:S02]  /*1a20*/  LEA R4, R3, UR36, 0x3 ;  /* 0x0000002403047c11 */ /* 0x000fe4000f8e18ff */
[----:B------:R-:W-:-:S04]  /*1a30*/  SHF.L.U32 R9, R7, 0x1f, RZ ;  /* 0x0000001f07097819 */ /* 0x000fc800000006ff */
[----:B------:R1:W2:Y:S01]  /*1a40*/  SYNCS.PHASECHK.TRANS64.TRYWAIT P1, [R4+URZ+0x36410], R9 ;  /* 0x03641009040075a7 */ /* 0x0002a2000802017f */
[----:B------:R-:W-:Y:S05]  /*1a50*/  @!P0 BRA `(.L_x_530) ;  /* 0x0000000000048947 */ /* 0x000fea0003800000 */
[----:B------:R-:W-:Y:S01]  /*1a60*/  BPT.TRAP 0x1 ;  /* 0x000000040000795c */ /* 0x000fe20000300000 */
.L_x_530:
[----:B--2---:R-:W-:Y:S05]  /*1a70*/  @P1 BRA `(.L_x_531) ;  /* 0x0000000000081947 */ /* 0x004fea0003800000 */
[----:B------:R-:W2:Y:S02]  /*1a80*/  SYNCS.PHASECHK.TRANS64.TRYWAIT P1, [R4+URZ+0x36410], R9 ;  /* 0x03641009040075a7 */ /* 0x000ea4000802017f */
[----:B--2---:R-:W-:Y:S05]  /*1a90*/  @!P1 BRA `(.L_x_532) ;  /* 0x00000084003c9947 */ /* 0x004fea0003800000 */
.L_x_531:
        /* <DEDUP_REMOVED lines=103> */
.L_x_533:
[----:B-12---:R-:W-:-:S04]  /*2110*/  SHF.L.U32 R9, R6, 0x1f, RZ ;  /* 0x0000001f06097819 */ /* 0x006fc800000006ff */
[----:B------:R1:W2:Y:S01]  /*2120*/  SYNCS.PHASECHK.TRANS64.TRYWAIT P1, [UR36+0x36430], R9 ;  /* 0x03643009ff0075a7 */ /* 0x0002a20008020164 */
[----:B------:R-:W-:Y:S05]  /*2130*/  @!P0 BRA `(.L_x_534) ;  /* 0x0000000000048947 */ /* 0x000fea0003800000 */
[----:B------:R-:W-:Y:S01]  /*2140*/  BPT.TRAP 0x1 ;  /* 0x000000040000795c */ /* 0x000fe20000300000 */
.L_x_534:
[----:B--2---:R-:W-:Y:S05]  /*2150*/  @P1 BRA `(.L_x_535) ;  /* 0x0000000000081947 */ /* 0x004fea0003800000 */
[----:B------:R-:W2:Y:S02]  /*2160*/  SYNCS.PHASECHK.TRANS64.TRYWAIT P1, [UR36+0x36430], R9 ;  /* 0x03643009ff0075a7 */ /* 0x000ea40008020164 */
[----:B--2---:R-:W-:Y:S05]  /*2170*/  @!P1 BRA `(.L_x_536) ;  /* 0x0000007c00989947 */ /* 0x004fea0003800000 */
.L_x_535:
[----:B------:R-:W-:Y:S01]  /*2180*/  UIADD3 UR5, UR36, 0x2a000, URZ ;  /* 0x0002a00024057890 */ /* 0x000fe2000fffe03f */
[----:B------:R-:W-:Y:S01]  /*2190*/  WARPGROUP.ARRIVE ;  /* 0x00000000000079c5 */ /* 0x000fe20000000000 */
[----:B------:R-:W-:Y:S01]  /*21a0*/  UIADD3 UR4, UR4, 0x9000, URZ ;  /* 0x0000900004047890 */ /* 0x000fe2000fffe03f */
[C---:B------:R-:W-:Y:S01]  /*21b0*/  ISETP.GT.AND P1, PT, R0.reuse, RZ, PT ;  /* 0x000000ff0000720c */ /* 0x040fe20003f24270 */
[----:B------:R-:W-:Y:S01]  /*21c0*/  USHF.R.U32.HI UR6, URZ, 0x4, UR5 ;  /* 0x000000043f067899 */ /* 0x000fe20008011605 */
[----:B------:R-:W-:Y:S01]  /*21d0*/  ISETP.GT.AND P2, PT, R0, 0x1, PT ;  /* 0x000000010000780c */ /* 0x000fe20003f44270 */
[----:B------:R-:W-:Y:S01]  /*21e0*/  USHF.R.U32.HI UR4, URZ, 0x4, UR4 ;  /* 0x000000043f047899 */ /* 0x000fe20008011604 */
[----:B-12---:R-:W-:Y:S01]  /*21f0*/  FSEL R9, R138, -INF , P1 ;  /* 0xff8000008a097808 */ /* 0x006fe20000800000 */
        /* <DEDUP_REMOVED lines=10> */
[--C-:B------:R-:W-:Y:S01]  /*22a0*/  FFMA.FTZ R138, R9, UR40, -R20.reuse ;  /* 0x00000028098a7c23 */ /* 0x100fe20008010814 */
[----:B------:R-:W-:Y:S01]  /*22b0*/  UMOV UR8, UR4 ;  /* 0x0000000400087c82 */ /* 0x000fe20008000000 */
[----:B------:R-:W-:Y:S01]  /*22c0*/  FSEL R140, R140, -INF , P3 ;  /* 0xff8000008c8c7808 */ /* 0x000fe20001800000 */
        /* <DEDUP_REMOVED lines=19> */
[C---:B------:R-:W-:Y:S01]  /*2400*/  ISETP.GT.AND P1, PT, R0.reuse, 0x10, PT ;  /* 0x000000100000780c */ /* 0x040fe20003f24270 */
[----:B------:R-:W-:Y:S01]  /*2410*/  UMOV UR7, 0x80000020 ;  /* 0x8000002000077882 */ /* 0x000fe20000000000 */
[----:B------:R-:W-:-:S02]  /*2420*/  ISETP.GT.AND P2, PT, R0, 0x11, PT ;  /* 0x000000110000780c */ /* 0x000fc40003f44270 */
        /* <DEDUP_REMOVED lines=22> */
[----:B------:R-:W-:-:S03]  /*2590*/  UIADD3 UR8, UR4, 0x4, URZ ;  /* 0x0000000404087890 */ /* 0x000fc6000fffe03f */
[----:B------:R-:W2:Y:S01]  /*25a0*/  MUFU.EX2 R142, R142 ;  /* 0x0000008e008e7308 */ /* 0x000ea20000000800 */
[----:B------:R-:W-:Y:S01]  /*25b0*/  UMOV UR11, 0x40000040 ;  /* 0x40000040000b7882 */ /* 0x000fe20000000000 */
[----:B------:R-:W-:Y:S01]  /*25c0*/  UMOV UR9, 0x40000040 ;  /* 0x4000004000097882 */ /* 0x000fe20000000000 */
[----:B-1----:R-:W-:-:S05]  /*25d0*/  F2FP.F16.F32.PACK_AB R9, R139, R138 ;  /* 0x0000008a8b09723e */ /* 0x002fca00000000ff */
        /* <DEDUP_REMOVED lines=123> */
[----:B------:R-:W-:-:S05]  /*2d90*/  FMUL.FTZ R125, R144, R125 ;  /* 0x0000007d907d7220 */ /* 0x000fca0000410000 */
        /* <DEDUP_REMOVED lines=109> */
.L_x_537:
        /* <DEDUP_REMOVED lines=60> */
.L_x_538:
[----:B------:R-:W-:Y:S01]  /*3830*/  VIADD R12, R12, 0x1 ;  /* 0x000000010c0c7836 */ /* 0x000fe20000000000 */
[----:B------:R-:W-:Y:S01]  /*3840*/  LOP3.LUT R6, R6, 0x1, RZ, 0x3c, !PT ;  /* 0x0000000106067812 */ /* 0x000fe200078e3cff */
[----:B------:R-:W-:Y:S02]  /*3850*/  VIADD R4, R4, 0x36420 ;  /* 0x0003642004047836 */ /* 0x000fe40000000000 */
[----:B------:R-:W-:Y:S01]  /*3860*/  VIADD R3, R3, 0x1 ;  /* 0x0000000103037836 */ /* 0x000fe20000000000 */
[----:B------:R-:W-:Y:S02]  /*3870*/  ISETP.GE.AND P1, PT, R12, R17, PT ;  /* 0x000000110c00720c */ /* 0x000fe40003f26270 */
[----:B------:R-:W-:Y:S02]  /*3880*/  PRMT R4, RZ, 0x654, R4 ;  /* 0x00000654ff047816 */ /* 0x000fe40000000004 */
[C---:B------:R-:W-:Y:S02]  /*3890*/  ISETP.NE.AND P0, PT, R3.reuse, 0x2, PT ;  /* 0x000000020300780c */ /* 0x040fe40003f05270 */
[----:B------:R2:W-:Y:S02]  /*38a0*/  SYNCS.ARRIVE.TRANS64.RED.A1T0 RZ, [R4+URZ], RZ ;  /* 0x000000ff04ff79a7 */ /* 0x0005e4000810043f */
[----:B------:R-:W-:-:S02]  /*38b0*/  SEL R3, R3, RZ, P0 ;  /* 0x000000ff03037207 */ /* 0x000fc40000000000 */
[----:B--2---:R-:W-:-:S04]  /*38c0*/  SEL R4, RZ, 0x1, P0 ;  /* 0x00000001ff047807 */ /* 0x004fc80000000000 */
[----:B------:R-:W-:Y:S01]  /*38d0*/  LOP3.LUT R7, R7, R4, RZ, 0x3c, !PT ;  /* 0x0000000407077212 */ /* 0x000fe200078e3cff */
[----:B------:R-:W-:Y:S06]  /*38e0*/  @!P1 BRA `(.L_x_539) ;  /* 0xffffffe000409947 */ /* 0x000fec000383ffff */
[----:B------:R-:W-:Y:S01]  /*38f0*/  ULDC UR4, c[0x0][0x740] ;  /* 0x0001d00000047ab9 */ /* 0x000fe20000000800 */
[----:B------:R-:W-:Y:S01]  /*3900*/  PLOP3.LUT P0, PT, PT, PT, PT, 0x8, 0x0 ;  /* 0x000000000000781c */ /* 0x000fe20003f0e170 */
        /* <DEDUP_REMOVED lines=47> */
[----:B------:R-:W-:-:S07]  /*3c00*/  FMUL.FTZ R71, R71, UR4 ;  /* 0x0000000447477c20 */ /* 0x000fce0008410000 */
.L_x_521:
[----:B------:R-:W-:Y:S05]  /*3c10*/  @P0 BRA `(.L_x_540) ;  /* 0x0000001400f00947 */ /* 0x000fea0003800000 */
[----:B------:R-:W3:Y:S01]  /*3c20*/  S2R R0, SR_TID.X ;  /* 0x0000000000007919 */ /* 0x000ee20000002100 */
[----:B------:R-:W4:Y:S01]  /*3c30*/  S2UR UR5, SR_CgaCtaId ;  /* 0x00000000000579c3 */ /* 0x000f220000008800 */
[----:B------:R-:W-:Y:S01]  /*3c40*/  UMOV UR4, 0x400 ;  /* 0x0000040000047882 */ /* 0x000fe20000000000 */
[----:B------:R-:W-:-:S06]  /*3c50*/  F2FP.F16.F32.PACK_AB R72, R73, R72 ;  /* 0x000000484948723e */ /* 0x000fcc00000000ff */
[----:B------:R-:W-:Y:S01]  /*3c60*/  BAR.SYNC.DEFER_BLOCKING 0x1, 0x180 ;  /* 0x0046000000007b1d */ /* 0x000fe20000010000 */
        /* <DEDUP_REMOVED lines=10> */
[----:B----4-:R-:W-:Y:S01]  /*3d10*/  ULEA UR4, UR5, UR4, 0x18 ;  /* 0x0000000405047291 */ /* 0x010fe2000f8ec03f */
[----:B------:R-:W-:Y:S02]  /*3d20*/  F2FP.F16.F32.PACK_AB R90, R93, R92 ;  /* 0x0000005c5d5a723e */ /* 0x000fe400000000ff */
[----:B------:R-:W-:-:S02]  /*3d30*/  F2FP.F16.F32.PACK_AB R91, R95, R94 ;  /* 0x0000005e5f5b723e */ /* 0x000fc400000000ff */
[----:B------:R-:W-:Y:S01]  /*3d40*/  F2FP.F16.F32.PACK_AB R97, R99, R98 ;  /* 0x000000626361723e */ /* 0x000fe200000000ff */
[----:B---3--:R-:W-:Y:S01]  /*3d50*/  VIADD R0, R0, 0xffffff80 ;  /* 0xffffff8000007836 */ /* 0x008fe20000000000 */
[----:B------:R-:W-:Y:S02]  /*3d60*/  F2FP.F16.F32.PACK_AB R104, R105, R104 ;  /* 0x000000686968723e */ /* 0x000fe400000000ff */
[----:B------:R-:W-:Y:S01]  /*3d70*/  F2FP.F16.F32.PACK_AB R98, R101, R100 ;  /* 0x000000646562723e */ /* 0x000fe200000000ff */
[----:B-12---:R-:W-:Y:S01]  /*3d80*/  IMAD.SHL.U32 R2, R0, 0x40, RZ ;  /* 0x0000004000027824 */ /* 0x006fe200078e00ff */
[----:B------:R-:W-:Y:S02]  /*3d90*/  SHF.R.S32.HI R7, RZ, 0x1f, R0 ;  /* 0x0000001fff077819 */ /* 0x000fe40000011400 */
[----:B------:R-:W-:Y:S02]  /*3da0*/  F2FP.F16.F32.PACK_AB R99, R103, R102 ;  /* 0x000000666763723e */ /* 0x000fe400000000ff */
[----:B------:R-:W-:-:S02]  /*3db0*/  LEA.HI R4, R7, R0, RZ, 0x4 ;  /* 0x0000000007047211 */ /* 0x000fc400078f20ff */
[CC--:B------:R-:W-:Y:S02]  /*3dc0*/  LEA.HI R5, R7.reuse, R0.reuse, RZ, 0x5 ;  /* 0x0000000007057211 */ /* 0x0c0fe400078f28ff */
[----:B------:R-:W-:Y:S02]  /*3dd0*/  SHF.R.S32.HI R9, RZ, 0x4, R4 ;  /* 0x00000004ff097819 */ /* 0x000fe40000011404 */
[----:B------:R-:W-:Y:S02]  /*3de0*/  LOP3.LUT R2, R2, 0x1c0, RZ, 0xc0, !PT ;  /* 0x000001c002027812 */ /* 0x000fe400078ec0ff */
[----:B------:R-:W-:Y:S02]  /*3df0*/  LEA.HI R4, R4, R9, RZ, 0x1 ;  /* 0x0000000904047211 */ /* 0x000fe400078f08ff */
[----:B------:R-:W-:Y:S02]  /*3e00*/  SHF.R.U32.HI R5, RZ, 0x1, R5 ;  /* 0x00000001ff057819 */ /* 0x000fe40000011605 */
[----:B------:R-:W-:-:S02]  /*3e10*/  LEA.HI R3, R7, R0, RZ, 0x3 ;  /* 0x0000000007037211 */ /* 0x000fc400078f18ff */
[----:B------:R-:W-:Y:S02]  /*3e20*/  LOP3.LUT R6, R4, 0x7ffffe, RZ, 0xc0, !PT ;  /* 0x007ffffe04067812 */ /* 0x000fe400078ec0ff */
[----:B------:R-:W-:Y:S02]  /*3e30*/  LEA.HI R7, R7, R0, RZ, 0x7 ;  /* 0x0000000007077211 */ /* 0x000fe400078f38ff */
[----:B------:R-:W-:Y:S01]  /*3e40*/  LOP3.LUT R4, R2, 0x30, R5, 0xf8, !PT ;  /* 0x0000003002047812 */ /* 0x000fe200078ef805 */
[----:B------:R-:W-:Y:S01]  /*3e50*/  IMAD.IADD R6, R9, 0x1, -R6 ;  /* 0x0000000109067824 */ /* 0x000fe200078e0a06 */
[----:B------:R-:W-:Y:S02]  /*3e60*/  SHF.R.S32.HI R5, RZ, 0x7, R7 ;  /* 0x00000007ff057819 */ /* 0x000fe40000011407 */
[----:B------:R-:W-:Y:S02]  /*3e70*/  LOP3.LUT R3, R4, 0x8, R3, 0xf8, !PT ;  /* 0x0000000804037812 */ /* 0x000fe400078ef803 */
[----:B------:R-:W-:Y:S01]  /*3e80*/  SHF.R.U32.HI R2, RZ, 0x3, R2 ;  /* 0x00000003ff027819 */ /* 0x000fe20000011602 */
[----:B------:R-:W-:Y:S01]  /*3e90*/  IMAD R5, R5, 0xc, R6 ;  /* 0x0000000c05057824 */ /* 0x000fe200078e0206 */
[----:B------:R-:W-:-:S02]  /*3ea0*/  F2FP.F16.F32.PACK_AB R105, R107, R106 ;  /* 0x0000006a6b69723e */ /* 0x000fc400000000ff */
[----:B------:R-:W-:Y:S02]  /*3eb0*/  LOP3.LUT R2, R3, R2, RZ, 0x3c, !PT ;  /* 0x0000000203027212 */ /* 0x000fe400078e3cff */
[----:B------:R-:W-:Y:S02]  /*3ec0*/  F2FP.F16.F32.PACK_AB R112, R113, R112 ;  /* 0x000000707170723e */ /* 0x000fe400000000ff */
[----:B------:R-:W-:Y:S01]  /*3ed0*/  F2FP.F16.F32.PACK_AB R106, R109, R108 ;  /* 0x0000006c6d6a723e */ /* 0x000fe200000000ff */
[----:B------:R-:W-:Y:S01]  /*3ee0*/  IMAD.U32 R4, R5, 0x200, R2 ;  /* 0x0000020005047824 */ /* 0x000fe200078e0002 */
[----:B------:R-:W-:Y:S01]  /*3ef0*/  F2FP.F16.F32.PACK_AB R107, R111, R110 ;  /* 0x0000006e6f6b723e */ /* 0x000fe200000000ff */
[----:B------:R-:W1:Y:S01]  /*3f00*/  LDC.64 R2, c[0x0][0x870] ;  /* 0x00021c00ff027b82 */ /* 0x000e620000000a00 */
[----:B------:R-:W-:Y:S02]  /*3f10*/  F2FP.F16.F32.PACK_AB R113, R115, R114 ;  /* 0x000000727371723e */ /* 0x000fe400000000ff */
[----:B------:R-:W-:-:S02]  /*3f20*/  LEA R6, R4, UR4, 0x1 ;  /* 0x0000000404067c11 */ /* 0x000fc4000f8e08ff */
[----:B------:R-:W-:Y:S02]  /*3f30*/  F2FP.F16.F32.PACK_AB R24, R25, R24 ;  /* 0x000000181918723e */ /* 0x000fe400000000ff */
[----:B------:R-:W-:Y:S01]  /*3f40*/  F2FP.F16.F32.PACK_AB R114, R117, R116 ;  /* 0x000000747572723e */ /* 0x000fe200000000ff */
[----:B------:R-:W-:Y:S01]  /*3f50*/  STSM.16.MT88.4 [R6+0x9000], R72 ;  /* 0x0090004806007844 */ /* 0x000fe20000004200 */
[----:B------:R-:W-:Y:S01]  /*3f60*/  F2FP.F16.F32.PACK_AB R115, R119, R118 ;  /* 0x000000767773723e */ /* 0x000fe200000000ff */
[----:B------:R-:W2:Y:S01]  /*3f70*/  LDC.64 R4, c[0x0][0x870] ;  /* 0x00021c00ff047b82 */ /* 0x000ea20000000a00 */
[----:B------:R-:W-:Y:S01]  /*3f80*/  F2FP.F16.F32.PACK_AB R25, R27, R26 ;  /* 0x0000001a1b19723e */ /* 0x000fe200000000ff */
[----:B------:R-:W-:Y:S01]  /*3f90*/  STSM.16.MT88.4 [R6+0x9800], R80 ;  /* 0x0098005006007844 */ /* 0x000fe20000004200 */
[----:B------:R-:W-:Y:S02]  /*3fa0*/  F2FP.F16.F32.PACK_AB R32, R33, R32 ;  /* 0x000000202120723e */ /* 0x000fe400000000ff */
[----:B------:R-:W-:Y:S01]  /*3fb0*/  F2FP.F16.F32.PACK_AB R26, R29, R28 ;  /* 0x0000001c1d1a723e */ /* 0x000fe200000000ff */
[----:B------:R-:W-:Y:S01]  /*3fc0*/  STSM.16.MT88.4 [R6+0xa000], R88 ;  /* 0x00a0005806007844 */ /* 0x000fe20000004200 */
[----:B------:R-:W-:-:S02]  /*3fd0*/  F2FP.F16.F32.PACK_AB R27, R31, R30 ;  /* 0x0000001e1f1b723e */ /* 0x000fc400000000ff */
[----:B------:R-:W-:Y:S01]  /*3fe0*/  F2FP.F16.F32.PACK_AB R33, R35, R34 ;  /* 0x000000222321723e */ /* 0x000fe200000000ff */
[----:B------:R-:W-:Y:S01]  /*3ff0*/  STSM.16.MT88.4 [R6+0xa800], R96 ;  /* 0x00a8006006007844 */ /* 0x000fe20000004200 */
[----:B------:R-:W-:Y:S02]  /*4000*/  F2FP.F16.F32.PACK_AB R40, R41, R40 ;  /* 0x000000282928723e */ /* 0x000fe400000000ff */
[----:B------:R-:W-:Y:S01]  /*4010*/  F2FP.F16.F32.PACK_AB R34, R37, R36 ;  /* 0x000000242522723e */ /* 0x000fe200000000ff */
[----:B------:R-:W-:Y:S01]  /*4020*/  STSM.16.MT88.4 [R6+0xb000], R104 ;  /* 0x00b0006806007844 */ /* 0x000fe20000004200 */
[----:B------:R-:W-:Y:S02]  /*4030*/  F2FP.F16.F32.PACK_AB R35, R39, R38 ;  /* 0x000000262723723e */ /* 0x000fe400000000ff */
[----:B------:R-:W-:Y:S01]  /*4040*/  F2FP.F16.F32.PACK_AB R48, R49, R48 ;  /* 0x000000303130723e */ /* 0x000fe200000000ff */
[----:B------:R-:W-:Y:S01]  /*4050*/  STSM.16.MT88.4 [R6+0xb800], R112 ;  /* 0x00b8007006007844 */ /* 0x000fe20000004200 */
[----:B------:R-:W-:-:S02]  /*4060*/  F2FP.F16.F32.PACK_AB R41, R43, R42 ;  /* 0x0000002a2b29723e */ /* 0x000fc400000000ff */
[----:B------:R-:W-:Y:S01]  /*4070*/  F2FP.F16.F32.PACK_AB R56, R57, R56 ;  /* 0x000000383938723e */ /* 0x000fe200000000ff */
[----:B------:R-:W-:Y:S01]  /*4080*/  STSM.16.MT88.4 [R6], R24 ;  /* 0x0000001806007844 */ /* 0x000fe20000004200 */
[----:B------:R-:W-:Y:S01]  /*4090*/  F2FP.F16.F32.PACK_AB R42, R45, R44 ;  /* 0x0000002c2d2a723e */ /* 0x000fe200000000ff */
[----:B--2---:R-:W-:Y:S01]  /*40a0*/  IMAD.WIDE R4, R18, 0x4, R4 ;  /* 0x0000000412047825 */ /* 0x004fe200078e0204 */
[----:B------:R-:W-:Y:S01]  /*40b0*/  F2FP.F16.F32.PACK_AB R43, R47, R46 ;  /* 0x0000002e2f2b723e */ /* 0x000fe200000000ff */
[----:B------:R-:W-:Y:S01]  /*40c0*/  STSM.16.MT88.4 [R6+0x800], R32 ;  /* 0x0008002006007844 */ /* 0x000fe20000004200 */
[----:B------:R-:W-:Y:S02]  /*40d0*/  F2FP.F16.F32.PACK_AB R49, R51, R50 ;  /* 0x000000323331723e */ /* 0x000fe400000000ff */
[----:B------:R-:W-:Y:S01]  /*40e0*/  F2FP.F16.F32.PACK_AB R64, R65, R64 ;  /* 0x000000404140723e */ /* 0x000fe200000000ff */
[----:B------:R-:W-:Y:S01]  /*40f0*/  STSM.16.MT88.4 [R6+0x1000], R40 ;  /* 0x0010002806007844 */ /* 0x000fe20000004200 */
[----:B------:R-:W-:Y:S01]  /*4100*/  F2FP.F16.F32.PACK_AB R50, R53, R52 ;  /* 0x000000343532723e */ /* 0x000fe200000000ff */
[----:B------:R-:W-:Y:S01]  /*4110*/  ULDC UR5, c[0x0][0x808] ;  /* 0x0002020000057ab9 */ /* 0x000fe20000000800 */
[----:B------:R-:W-:Y:S01]  /*4120*/  F2FP.F16.F32.PACK_AB R51, R55, R54 ;  /* 0x000000363733723e */ /* 0x000fe200000000ff */
[----:B------:R-:W2:Y:S01]  /*4130*/  LDC.64 R36, c[0x0][0x850] ;  /* 0x00021400ff247b82 */ /* 0x000ea20000000a00 */
[----:B------:R-:W-:-:S02]  /*4140*/  F2FP.F16.F32.PACK_AB R57, R59, R58 ;  /* 0x0000003a3b39723e */ /* 0x000fc400000000ff */
[----:B------:R-:W-:Y:S01]  /*4150*/  F2FP.F16.F32.PACK_AB R58, R61, R60 ;  /* 0x0000003c3d3a723e */ /* 0x000fe200000000ff */
[----:B------:R-:W-:Y:S01]  /*4160*/  STSM.16.MT88.4 [R6+0x1800], R48 ;  /* 0x0018003006007844 */ /* 0x000fe20000004200 */
[----:B------:R-:W-:Y:S02]  /*4170*/  F2FP.F16.F32.PACK_AB R59, R63, R62 ;  /* 0x0000003e3f3b723e */ /* 0x000fe400000000ff */
[----:B------:R-:W-:Y:S02]  /*4180*/  F2FP.F16.F32.PACK_AB R65, R67, R66 ;  /* 0x000000424341723e */ /* 0x000fe400000000ff */
[----:B------:R-:W-:Y:S01]  /*4190*/  F2FP.F16.F32.PACK_AB R66, R69, R68 ;  /* 0x000000444542723e */ /* 0x000fe200000000ff */
[----:B------:R-:W-:Y:S01]  /*41a0*/  STSM.16.MT88.4 [R6+0x2000], R56 ;  /* 0x0020003806007844 */ /* 0x000fe20000004200 */
[----:B------:R-:W-:Y:S02]  /*41b0*/  F2FP.F16.F32.PACK_AB R67, R71, R70 ;  /* 0x000000464743723e */ /* 0x000fe400000000ff */
[----:B-1----:R-:W-:-:S03]  /*41c0*/  ISETP.NE.U32.AND P0, PT, R2, RZ, PT ;  /* 0x000000ff0200720c */ /* 0x002fc60003f05070 */
[----:B------:R1:W-:Y:S01]  /*41d0*/  STSM.16.MT88.4 [R6+0x2800], R64 ;  /* 0x0028004006007844 */ /* 0x0003e20000004200 */
[----:B------:R-:W-:Y:S01]  /*41e0*/  BAR.SYNC.DEFER_BLOCKING 0x1, 0x180 ;  /* 0x0046000000007b1d */ /* 0x000fe20000010000 */
[----:B------:R-:W-:-:S07]  /*41f0*/  ISETP.NE.AND.EX P0, PT, R3, RZ, PT, P0 ;  /* 0x000000ff0300720c */ /* 0x000fce0003f05300 */
[----:B------:R-:W3:Y:S06]  /*4200*/  LDC.64 R2, c[0x0][0x878] ;  /* 0x00021e00ff027b82 */ /* 0x000eec0000000a00 */
[----:B------:R-:W4:Y:S01]  /*4210*/  @P0 LDG.E R8, desc[UR38][R4.64] ;  /* 0x0000002604080981 */ /* 0x000f22000c1e1900 */
[----:B------:R-:W-:Y:S01]  /*4220*/  IMAD.U32 R7, RZ, RZ, UR5 ;  /* 0x00000005ff077e24 */ /* 0x000fe2000f8e00ff */
[----:B---3--:R-:W-:-:S04]  /*4230*/  ISETP.NE.U32.AND P1, PT, R2, RZ, PT ;  /* 0x000000ff0200720c */ /* 0x008fc80003f25070 */
[----:B------:R-:W-:Y:S01]  /*4240*/  ISETP.NE.AND.EX P1, PT, R3, RZ, PT, P1 ;  /* 0x000000ff0300720c */ /* 0x000fe20003f25310 */
[----:B-1----:R-:W-:-:S12]  /*4250*/  IMAD.HI R6, R0, 0x2aaaaaab, RZ ;  /* 0x2aaaaaab00067827 */ /* 0x002fd800078e02ff */
[----:B------:R-:W1:Y:S01]  /*4260*/  @P1 LDC.64 R2, c[0x0][0x878] ;  /* 0x00021e00ff021b82 */ /* 0x000e620000000a00 */
[----:B------:R-:W-:-:S04]  /*4270*/  SHF.R.U32.HI R9, RZ, 0x1f, R6 ;  /* 0x0000001fff097819 */ /* 0x000fc80000011606 */
[----:B------:R-:W-:-:S05]  /*4280*/  LEA.HI.SX32 R45, R6, R9, 0x1e ;  /* 0x00000009062d7211 */ /* 0x000fca00078ff2ff */
[C---:B------:R-:W-:Y:S01]  /*4290*/  IMAD R0, R45.reuse, -0x18, R0 ;  /* 0xffffffe82d007824 */ /* 0x040fe200078e0200 */
[----:B------:R-:W3:Y:S01]  /*42a0*/  S2R R38, SR_CTAID.X ;  /* 0x0000000000267919 */ /* 0x000ee20000002500 */
[----:B------:R-:W-:-:S03]  /*42b0*/  IMAD.SHL.U32 R10, R45, 0x40, RZ ;  /* 0x000000402d0a7824 */ /* 0x000fc600078e00ff */
[----:B------:R-:W-:Y:S01]  /*42c0*/  SHF.R.S32.HI R11, RZ, 0x1f, R0 ;  /* 0x0000001fff0b7819 */ /* 0x000fe20000011400 */
[----:B-1----:R-:W-:-:S03]  /*42d0*/  @P1 IMAD.WIDE R2, R18, 0x4, R2 ;  /* 0x0000000412021825 */ /* 0x002fc600078e0202 */
[----:B------:R-:W-:Y:S02]  /*42e0*/  LEA.HI R12, R11, R0, RZ, 0x3 ;  /* 0x000000000b0c7211 */ /* 0x000fe400078f18ff */
[----:B------:R-:W-:Y:S01]  /*42f0*/  LOP3.LUT R11, R10, 0x1c0, RZ, 0xc0, !PT ;  /* 0x000001c00a0b7812 */ /* 0x000fe200078ec0ff */
[----:B------:R1:W5:Y:S01]  /*4300*/  @P1 LDG.E R7, desc[UR38][R2.64] ;  /* 0x0000002602071981 */ /* 0x000362000c1e1900 */
[----:B------:R-:W-:Y:S01]  /*4310*/  LEA.HI R9, R6, R9, RZ, 0x1b ;  /* 0x0000000906097211 */ /* 0x000fe200078fd8ff */
[----:B------:R-:W2:Y:S01]  /*4320*/  S2UR UR5, SR_CTAID.Y ;  /* 0x00000000000579c3 */ /* 0x000ea20000002600 */
[----:B------:R-:W-:Y:S02]  /*4330*/  SHF.R.S32.HI R12, RZ, 0x3, R12 ;  /* 0x00000003ff0c7819 */ /* 0x000fe4000001140c */
[----:B------:R-:W-:-:S03]  /*4340*/  CS2R R16, SRZ ;  /* 0x0000000000107805 */ /* 0x000fc6000001ff00 */
[----:B------:R-:W-:Y:S02]  /*4350*/  IMAD R9, R12, 0xc, R9 ;  /* 0x0000000c0c097824 */ /* 0x000fe400078e0209 */
[----:B-1----:R-:W-:-:S05]  /*4360*/  IMAD.SHL.U32 R2, R0, 0x8, RZ ;  /* 0x0000000800027824 */ /* 0x002fca00078e00ff */
[----:B------:R-:W-:Y:S02]  /*4370*/  LOP3.LUT R0, R11, 0x38, R2, 0xf8, !PT ;  /* 0x000000380b007812 */ /* 0x000fe400078ef802 */
[----:B------:R-:W-:-:S04]  /*4380*/  SHF.R.U32.HI R11, RZ, 0x3, R11 ;  /* 0x00000003ff0b7819 */ /* 0x000fc8000001160b */
[----:B------:R-:W-:-:S05]  /*4390*/  LOP3.LUT R0, R0, R11, RZ, 0x3c, !PT ;  /* 0x0000000b00007212 */ /* 0x000fca00078e3cff */
[----:B------:R-:W-:Y:S01]  /*43a0*/  IMAD.U32 R0, R9, 0x200, R0 ;  /* 0x0000020009007824 */ /* 0x000fe200078e0000 */
[----:B----4-:R-:W-:Y:S01]  /*43b0*/  @P0 SHF.R.S32.HI R9, RZ, 0x1f, R8 ;  /* 0x0000001fff090819 */ /* 0x010fe20000011408 */
[----:B--23--:R-:W-:Y:S06]  /*43c0*/  @P1 BRA `(.L_x_541) ;  /* 0x0000000000101947 */ /* 0x00cfec0003800000 */
[----:B------:R-:W-:Y:S05]  /*43d0*/  @!P0 BRA `(.L_x_541) ;  /* 0x00000000000c8947 */ /* 0x000fea0003800000 */
[----:B------:R-:W2:Y:S04]  /*43e0*/  LDG.E R6, desc[UR38][R4.64] ;  /* 0x0000002604067981 */ /* 0x000ea8000c1e1900 */
[----:B-----5:R-:W2:Y:S02]  /*43f0*/  LDG.E R7, desc[UR38][R4.64+0x4] ;  /* 0x0000042604077981 */ /* 0x020ea4000c1e1900 */
[----:B--2---:R-:W-:-:S07]  /*4400*/  IMAD.IADD R7, R7, 0x1, -R6 ;  /* 0x0000000107077824 */ /* 0x004fce00078e0a06 */
.L_x_541:
[----:B-----5:R-:W-:Y:S01]  /*4410*/  IMAD R7, R38, -0x60, R7 ;  /* 0xffffffa026077824 */ /* 0x020fe200078e0207 */
[----:B------:R-:W-:Y:S01]  /*4420*/  LEA R0, R0, UR4, 0x1 ;  /* 0x0000000400007c11 */ /* 0x000fe2000f8e08ff */
[----:B------:R-:W-:Y:S01]  /*4430*/  @P0 IMAD.MOV.U32 R16, RZ, RZ, R8 ;  /* 0x000000ffff100224 */ /* 0x000fe200078e0008 */
[----:B------:R-:W-:Y:S01]  /*4440*/  USHF.R.S32.HI UR4, URZ, 0x1f, UR5 ;  /* 0x0000001f3f047899 */ /* 0x000fe20008011405 */
[----:B------:R-:W-:Y:S01]  /*4450*/  @P0 IMAD.MOV.U32 R17, RZ, RZ, R9 ;  /* 0x000000ffff110224 */ /* 0x000fe200078e0009 */
[----:B------:R-:W-:Y:S01]  /*4460*/  VIMNMX R46, R7, 0x60, PT ;  /* 0x00000060072e7848 */ /* 0x000fe20003fe0100 */
[----:B------:R1:W2:Y:S01]  /*4470*/  LDS.128 R28, [R0+0x9800] ;  /* 0x00980000001c7984 */ /* 0x0002a20000000c00 */
[C---:B------:R-:W-:Y:S01]  /*4480*/  VIADD R3, R45.reuse, 0x10 ;  /* 0x000000102d037836 */ /* 0x040fe20000000000 */
[----:B------:R-:W-:Y:S01]  /*4490*/  ULDC UR8, c[0x0][0x83c] ;  /* 0x00020f0000087ab9 */ /* 0x000fe20000000800 */
[----:B------:R-:W-:Y:S01]  /*44a0*/  VIADD R32, R45, 0x30 ;  /* 0x000000302d207836 */ /* 0x000fe20000000000 */
[----:B------:R1:W3:Y:S01]  /*44b0*/  LDS.128 R4, [R0+0x800] ;  /* 0x0008000000047984 */ /* 0x0002e20000000c00 */
[----:B------:R-:W-:Y:S01]  /*44c0*/  IMAD R34, R36, UR4, RZ ;  /* 0x0000000424227c24 */ /* 0x000fe2000f8e02ff */
[-C--:B------:R-:W-:Y:S01]  /*44d0*/  ISETP.GE.AND P4, PT, R3, R46.reuse, PT ;  /* 0x0000002e0300720c */ /* 0x080fe20003f86270 */
[----:B------:R-:W-:Y:S01]  /*44e0*/  VIADD R19, R45, 0x20 ;  /* 0x000000202d137836 */ /* 0x000fe20000000000 */
[----:B------:R1:W4:Y:S01]  /*44f0*/  LDS.128 R8, [R0+0x1000] ;  /* 0x0010000000087984 */ /* 0x0003220000000c00 */
[----:B------:R-:W-:Y:S01]  /*4500*/  SHF.R.S32.HI R3, RZ, 0x1f, R2 ;  /* 0x0000001fff037819 */ /* 0x000fe20000011402 */
[----:B------:R-:W-:Y:S01]  /*4510*/  IMAD R37, R37, UR5, R34 ;  /* 0x0000000525257c24 */ /* 0x000fe2000f8e0222 */
[-C--:B------:R-:W-:Y:S01]  /*4520*/  ISETP.GE.AND P2, PT, R32, R46.reuse, PT ;  /* 0x0000002e2000720c */ /* 0x080fe20003f46270 */
[----:B------:R1:W1:Y:S01]  /*4530*/  LDS.128 R12, [R0+0x1800] ;  /* 0x00180000000c7984 */ /* 0x0002620000000c00 */
[----:B------:R-:W1:Y:S01]  /*4540*/  LDC.64 R32, c[0x0][0x820] ;  /* 0x00020800ff207b82 */ /* 0x000e620000000a00 */
[----:B------:R-:W-:Y:S01]  /*4550*/  IMAD.WIDE.U32 R34, R36, UR5, R2 ;  /* 0x0000000524227c25 */ /* 0x000fe2000f8e0002 */
[-C--:B------:R-:W-:Y:S01]  /*4560*/  ISETP.GE.AND P3, PT, R45, R46.reuse, PT ;  /* 0x0000002e2d00720c */ /* 0x080fe20003f66270 */
[----:B------:R1:W1:Y:S01]  /*4570*/  LDS.128 R20, [R0+0x2000] ;  /* 0x0020000000147984 */ /* 0x0002620000000c00 */
[----:B------:R-:W-:Y:S01]  /*4580*/  SHF.R.S32.HI R36, RZ, 0x1f, R18 ;  /* 0x0000001fff247819 */ /* 0x000fe20000011412 */
[----:B------:R-:W-:Y:S01]  /*4590*/  ULDC.64 UR6, c[0x0][0x858] ;  /* 0x0002160000067ab9 */ /* 0x000fe20000000a00 */
[----:B------:R-:W-:Y:S01]  /*45a0*/  ISETP.GE.OR P6, PT, R2, UR8, P3 ;  /* 0x0000000802007c0c */ /* 0x000fe20009fc6670 */
[----:B------:R1:W1:Y:S01]  /*45b0*/  LDS.128 R24, [R0+0x2800] ;  /* 0x0028000000187984 */ /* 0x0002620000000c00 */
[----:B------:R-:W-:Y:S01]  /*45c0*/  SEL R44, R36, RZ, !P0 ;  /* 0x000000ff242c7207 */ /* 0x000fe20004000000 */
[----:B------:R-:W-:Y:S01]  /*45d0*/  IMAD.IADD R35, R35, 0x1, R37 ;  /* 0x0000000123237824 */ /* 0x000fe200078e0225 */
[----:B------:R-:W-:Y:S01]  /*45e0*/  ISETP.GE.AND P5, PT, R19, R46, PT ;  /* 0x0000002e1300720c */ /* 0x000fe20003fa6270 */
[C---:B------:R-:W-:Y:S01]  /*45f0*/  VIADD R19, R45.reuse, 0x40 ;  /* 0x000000402d137836 */ /* 0x040fe20000000000 */
[C---:B------:R-:W-:Y:S01]  /*4600*/  IADD3 R16, P1, R45.reuse, R16, RZ ;  /* 0x000000102d107210 */ /* 0x040fe20007f3e0ff */
[----:B------:R-:W-:Y:S01]  /*4610*/  BSSY B0, `(.L_x_542) ;  /* 0x0000016000007945 */ /* 0x000fe20003800000 */
[----:B------:R-:W-:Y:S01]  /*4620*/  SEL R47, R18, RZ, !P0 ;  /* 0x000000ff122f7207 */ /* 0x000fe20004000000 */
[----:B------:R-:W-:Y:S01]  /*4630*/  IMAD R18, R44, UR6, RZ ;  /* 0x000000062c127c24 */ /* 0x000fe2000f8e02ff */
[----:B------:R-:W-:-:S02]  /*4640*/  LEA.HI.X.SX32 R17, R45, R17, 0x1, P1 ;  /* 0x000000112d117211 */ /* 0x000fc400008f0eff */
[----:B------:R-:W-:Y:S01]  /*4650*/  ISETP.GE.AND P1, PT, R19, R46, PT ;  /* 0x0000002e1300720c */ /* 0x000fe20003f26270 */
[C---:B------:R-:W-:Y:S01]  /*4660*/  IMAD R41, R47.reuse, UR7, R18 ;  /* 0x000000072f297c24 */ /* 0x040fe2000f8e0212 */
[----:B------:R-:W-:Y:S01]  /*4670*/  ISETP.GE.OR P0, PT, R2, UR8, P4 ;  /* 0x0000000802007c0c */ /* 0x000fe2000a706670 */
[----:B------:R-:W-:-:S04]  /*4680*/  IMAD.WIDE.U32 R18, R47, UR6, R34 ;  /* 0x000000062f127c25 */ /* 0x000fc8000f8e0022 */
[----:B------:R-:W-:-:S04]  /*4690*/  IMAD.WIDE R16, R38, 0x60, R16 ;  /* 0x0000006026107825 */ /* 0x000fc800078e0210 */
[----:B------:R-:W-:Y:S01]  /*46a0*/  IMAD.IADD R41, R19, 0x1, R41 ;  /* 0x0000000113297824 */ /* 0x000fe200078e0229 */
[----:B--2---:R-:W-:Y:S06]  /*46b0*/  @P6 BRA `(.L_x_543) ;  /* 0x00000000002c6947 */ /* 0x004fec0003800000 */
[----:B------:R-:W2:Y:S01]  /*46c0*/  LDS.128 R36, [R0+0x9000] ;  /* 0x0090000000247984 */ /* 0x000ea20000000c00 */
[----:B------:R-:W-:Y:S01]  /*46d0*/  ULDC.64 UR6, c[0x0][0x848] ;  /* 0x0002120000067ab9 */ /* 0x000fe20000000a00 */
[----:B------:R-:W-:Y:S02]  /*46e0*/  IMAD.MOV.U32 R40, RZ, RZ, R18 ;  /* 0x000000ffff287224 */ /* 0x000fe400078e0012 */
[----:B------:R-:W-:Y:S02]  /*46f0*/  IMAD R43, R17, UR6, RZ ;  /* 0x00000006112b7c24 */ /* 0x000fe4000f8e02ff */
[----:B------:R-:W-:-:S04]  /*4700*/  IMAD.WIDE.U32 R34, R16, UR6, R40 ;  /* 0x0000000610227c25 */ /* 0x000fc8000f8e0028 */
[----:B------:R-:W-:Y:S01]  /*4710*/  IMAD R43, R16, UR7, R43 ;  /* 0x00000007102b7c24 */ /* 0x000fe2000f8e022b */
[----:B------:R-:W-:Y:S02]  /*4720*/  ULDC.64 UR6, c[0x0][0x830] ;  /* 0x00020c0000067ab9 */ /* 0x000fe40000000a00 */
[----:B------:R-:W-:Y:S01]  /*4730*/  LEA R42, P6, R34, UR6, 0x1 ;  /* 0x00000006222a7c11 */ /* 0x000fe2000f8c08ff */
[----:B------:R-:W-:-:S05]  /*4740*/  IMAD.IADD R35, R35, 0x1, R43 ;  /* 0x0000000123237824 */ /* 0x000fca00078e022b */
[----:B------:R-:W-:-:S05]  /*4750*/  LEA.HI.X R43, R34, UR7, R35, 0x1, P6 ;  /* 0x00000007222b7c11 */ /* 0x000fca000b0f0c23 */
[----:B--2---:R2:W-:Y:S02]  /*4760*/  STG.E.128 desc[UR38][R42.64], R36 ;  /* 0x000000242a007986 */ /* 0x0045e4000c101d26 */
.L_x_543:
[----:B------:R-:W-:Y:S05]  /*4770*/  BSYNC B0 ;  /* 0x0000000000007941 */ /* 0x000fea0003800000 */
.L_x_542:
[----:B------:R-:W-:Y:S04]  /*4780*/  BSSY B0, `(.L_x_544) ;  /* 0x000000f000007945 */ /* 0x000fe80003800000 */
[----:B------:R-:W-:Y:S05]  /*4790*/  @P0 BRA `(.L_x_545) ;  /* 0x0000000000340947 */ /* 0x000fea0003800000 */
[----:B--2---:R-:W-:Y:S01]  /*47a0*/  IADD3 R37, P0, R16, 0x10, RZ ;  /* 0x0000001010257810 */ /* 0x004fe20007f1e0ff */
[----:B------:R-:W-:Y:S01]  /*47b0*/  ULDC.64 UR6, c[0x0][0x848] ;  /* 0x0002120000067ab9 */ /* 0x000fe20000000a00 */
[----:B------:R-:W-:-:S03]  /*47c0*/  IMAD.MOV.U32 R35, RZ, RZ, R41 ;  /* 0x000000ffff237224 */ /* 0x000fc600078e0029 */
[----:B------:R-:W-:-:S04]  /*47d0*/  IMAD.X R34, RZ, RZ, R17, P0 ;  /* 0x000000ffff227224 */ /* 0x000fc800000e0611 */
[----:B------:R-:W-:Y:S02]  /*47e0*/  IMAD R36, R34, UR6, RZ ;  /* 0x0000000622247c24 */ /* 0x000fe4000f8e02ff */
[----:B------:R-:W-:-:S04]  /*47f0*/  IMAD.MOV.U32 R34, RZ, RZ, R18 ;  /* 0x000000ffff227224 */ /* 0x000fc800078e0012 */
[----:B------:R-:W-:-:S04]  /*4800*/  IMAD.WIDE.U32 R34, R37, UR6, R34 ;  /* 0x0000000625227c25 */ /* 0x000fc8000f8e0022 */
[----:B------:R-:W-:Y:S01]  /*4810*/  IMAD R37, R37, UR7, R36 ;  /* 0x0000000725257c24 */ /* 0x000fe2000f8e0224 */
[----:B------:R-:W-:Y:S02]  /*4820*/  ULDC.64 UR6, c[0x0][0x830] ;  /* 0x00020c0000067ab9 */ /* 0x000fe40000000a00 */
[----:B------:R-:W-:Y:S01]  /*4830*/  LEA R36, P0, R34, UR6, 0x1 ;  /* 0x0000000622247c11 */ /* 0x000fe2000f8008ff */
[----:B------:R-:W-:-:S05]  /*4840*/  IMAD.IADD R35, R35, 0x1, R37 ;  /* 0x0000000123237824 */ /* 0x000fca00078e0225 */
[----:B------:R-:W-:-:S05]  /*4850*/  LEA.HI.X R37, R34, UR7, R35, 0x1, P0 ;  /* 0x0000000722257c11 */ /* 0x000fca00080f0c23 */
[----:B------:R2:W-:Y:S02]  /*4860*/  STG.E.128 desc[UR38][R36.64], R28 ;  /* 0x0000001c24007986 */ /* 0x0005e4000c101d26 */
.L_x_545:
[----:B------:R-:W-:Y:S05]  /*4870*/  BSYNC B0 ;  /* 0x0000000000007941 */ /* 0x000fea0003800000 */
.L_x_544:
[----:B--2---:R2:W1:Y:S01]  /*4880*/  LDS.128 R28, [R0+0xa000] ;  /* 0x00a00000001c7984 */ /* 0x0044620000000c00 */
[C---:B------:R-:W-:Y:S01]  /*4890*/  ISETP.GE.OR P6, PT, R2.reuse, UR8, P5 ;  /* 0x0000000802007c0c */ /* 0x040fe2000afc6670 */
[----:B------:R-:W-:Y:S01]  /*48a0*/  BSSY B0, `(.L_x_546) ;  /* 0x0000010000007945 */ /* 0x000fe20003800000 */
[----:B------:R-:W-:-:S11]  /*48b0*/  ISETP.GE.OR P0, PT, R2, UR8, P2 ;  /* 0x0000000802007c0c */ /* 0x000fd60009706670 */
[----:B--2---:R-:W-:Y:S05]  /*48c0*/  @P6 BRA `(.L_x_547) ;  /* 0x0000000000346947 */ /* 0x004fea0003800000 */
[----:B------:R-:W-:Y:S01]  /*48d0*/  IADD3 R37, P6, R16, 0x20, RZ ;  /* 0x0000002010257810 */ /* 0x000fe20007fde0ff */
        /* <DEDUP_REMOVED lines=11> */
[----:B-1----:R2:W-:Y:S02]  /*4990*/  STG.E.128 desc[UR38][R36.64], R28 ;  /* 0x0000001c24007986 */ /* 0x0025e4000c101d26 */
.L_x_547:
[----:B------:R-:W-:Y:S05]  /*49a0*/  BSYNC B0 ;  /* 0x0000000000007941 */ /* 0x000fea0003800000 */
.L_x_546:
[----:B-12---:R1:W2:Y:S01]  /*49b0*/  LDS.128 R28, [R0+0xa800] ;  /* 0x00a80000001c7984 */ /* 0x0062a20000000c00 */
[----:B------:R-:W-:Y:S01]  /*49c0*/  BSSY B0, `(.L_x_548) ;  /* 0x0000010000007945 */ /* 0x000fe20003800000 */
[----:B------:R-:W-:-:S03]  /*49d0*/  VIADD R45, R45, 0x50 ;  /* 0x000000502d2d7836 */ /* 0x000fc60000000000 */
[----:B------:R-:W-:Y:S05]  /*49e0*/  @P0 BRA `(.L_x_549) ;  /* 0x0000000000340947 */ /* 0x000fea0003800000 */
        /* <DEDUP_REMOVED lines=12> */
[----:B--2---:R2:W-:Y:S02]  /*4ab0*/  STG.E.128 desc[UR38][R36.64], R28 ;  /* 0x0000001c24007986 */ /* 0x0045e4000c101d26 */
.L_x_549:
[----:B------:R-:W-:Y:S05]  /*4ac0*/  BSYNC B0 ;  /* 0x0000000000007941 */ /* 0x000fea0003800000 */
.L_x_548:
[----:B--2---:R2:W1:Y:S01]  /*4ad0*/  LDS.128 R28, [R0+0xb000] ;  /* 0x00b00000001c7984 */ /* 0x0044620000000c00 */
[----:B------:R-:W-:Y:S01]  /*4ae0*/  ISETP.GE.OR P6, PT, R2, UR8, P1 ;  /* 0x0000000802007c0c */ /* 0x000fe20008fc6670 */
[----:B------:R-:W-:Y:S01]  /*4af0*/  BSSY B0, `(.L_x_550) ;  /* 0x0000010000007945 */ /* 0x000fe20003800000 */
[----:B------:R-:W-:-:S11]  /*4b00*/  ISETP.GE.AND P0, PT, R45, R46, PT ;  /* 0x0000002e2d00720c */ /* 0x000fd60003f06270 */
        /* <DEDUP_REMOVED lines=14> */
.L_x_551:
[----:B------:R-:W-:Y:S05]  /*4bf0*/  BSYNC B0 ;  /* 0x0000000000007941 */ /* 0x000fea0003800000 */
.L_x_550:
[----:B-1----:R-:W-:Y:S01]  /*4c00*/  IMAD R28, R32, UR4, RZ ;  /* 0x00000004201c7c24 */ /* 0x002fe2000f8e02ff */
[----:B------:R-:W-:Y:S01]  /*4c10*/  ISETP.GE.OR P6, PT, R2, UR8, P0 ;  /* 0x0000000802007c0c */ /* 0x000fe200087c6670 */
[----:B------:R-:W-:Y:S01]  /*4c20*/  BSSY B0, `(.L_x_552) ;  /* 0x0000011000007945 */ /* 0x000fe20003800000 */
[----:B------:R-:W-:-:S04]  /*4c30*/  IMAD.WIDE.U32 R34, R32, UR5, R2 ;  /* 0x0000000520227c25 */ /* 0x000fc8000f8e0002 */
[----:B------:R-:W-:Y:S02]  /*4c40*/  IMAD R37, R33, UR5, R28 ;  /* 0x0000000521257c24 */ /* 0x000fe4000f8e021c */
[----:B------:R1:W1:Y:S05]  /*4c50*/  LDS.128 R28, [R0+0xb800] ;  /* 0x00b80000001c7984 */ /* 0x00026a0000000c00 */
[----:B------:R-:W-:Y:S05]  /*4c60*/  @P6 BRA `(.L_x_553) ;  /* 0x0000000000306947 */ /* 0x000fea0003800000 */
[----:B------:R-:W-:Y:S01]  /*4c70*/  IADD3 R33, P6, R16, 0x50, RZ ;  /* 0x0000005010217810 */ /* 0x000fe20007fde0ff */
[----:B------:R-:W-:-:S04]  /*4c80*/  ULDC.64 UR6, c[0x0][0x848] ;  /* 0x0002120000067ab9 */ /* 0x000fc80000000a00 */
[----:B------:R-:W-:-:S04]  /*4c90*/  IMAD.X R19, RZ, RZ, R17, P6 ;  /* 0x000000ffff137224 */ /* 0x000fc800030e0611 */
[----:B------:R-:W-:Y:S02]  /*4ca0*/  IMAD R32, R19, UR6, RZ ;  /* 0x0000000613207c24 */ /* 0x000fe4000f8e02ff */
[----:B------:R-:W-:Y:S02]  /*4cb0*/  IMAD.MOV.U32 R19, RZ, RZ, R41 ;  /* 0x000000ffff137224 */ /* 0x000fe400078e0029 */
[----:B------:R-:W-:-:S04]  /*4cc0*/  IMAD.WIDE.U32 R18, R33, UR6, R18 ;  /* 0x0000000621127c25 */ /* 0x000fc8000f8e0012 */
[----:B------:R-:W-:Y:S01]  /*4cd0*/  IMAD R33, R33, UR7, R32 ;  /* 0x0000000721217c24 */ /* 0x000fe2000f8e0220 */
[----:B------:R-:W-:Y:S02]  /*4ce0*/  ULDC.64 UR6, c[0x0][0x830] ;  /* 0x00020c0000067ab9 */ /* 0x000fe40000000a00 */
[----:B------:R-:W-:Y:S01]  /*4cf0*/  LEA R32, P6, R18, UR6, 0x1 ;  /* 0x0000000612207c11 */ /* 0x000fe2000f8c08ff */
[----:B------:R-:W-:-:S05]  /*4d00*/  IMAD.IADD R19, R19, 0x1, R33 ;  /* 0x0000000113137824 */ /* 0x000fca00078e0221 */
[----:B------:R-:W-:-:S05]  /*4d10*/  LEA.HI.X R33, R18, UR7, R19, 0x1, P6 ;  /* 0x0000000712217c11 */ /* 0x000fca000b0f0c13 */
[----:B-1----:R1:W-:Y:S02]  /*4d20*/  STG.E.128 desc[UR38][R32.64], R28 ;  /* 0x0000001c20007986 */ /* 0x0023e4000c101d26 */
.L_x_553:
[----:B------:R-:W-:Y:S05]  /*4d30*/  BSYNC B0 ;  /* 0x0000000000007941 */ /* 0x000fea0003800000 */
.L_x_552:
[----:B-1----:R1:W1:Y:S01]  /*4d40*/  LDS.128 R28, [R0] ;  /* 0x00000000001c7984 */ /* 0x0022620000000c00 */
[----:B------:R-:W-:Y:S01]  /*4d50*/  ULDC UR6, c[0x0][0x80c] ;  /* 0x0002030000067ab9 */ /* 0x000fe20000000800 */
[----:B------:R-:W-:Y:S01]  /*4d60*/  ULDC.64 UR4, c[0x0][0x828] ;  /* 0x00020a0000047ab9 */ /* 0x000fe20000000a00 */
[----:B------:R-:W-:Y:S01]  /*4d70*/  ISETP.GE.OR P3, PT, R2, UR6, P3 ;  /* 0x0000000602007c0c */ /* 0x000fe20009f66670 */
[----:B------:R-:W-:Y:S01]  /*4d80*/  IMAD.IADD R35, R35, 0x1, R37 ;  /* 0x0000000123237824 */ /* 0x000fe200078e0225 */
[----:B------:R-:W-:Y:S01]  /*4d90*/  BSSY B0, `(.L_x_554) ;  /* 0x0000015000007945 */ /* 0x000fe20003800000 */
[----:B------:R-:W-:Y:S01]  /*4da0*/  IMAD R3, R44, UR4, RZ ;  /* 0x000000042c037c24 */ /* 0x000fe2000f8e02ff */
[C---:B------:R-:W-:Y:S01]  /*4db0*/  ISETP.GE.OR P4, PT, R2.reuse, UR6, P4 ;  /* 0x0000000602007c0c */ /* 0x040fe2000a786670 */
[C---:B------:R-:W-:Y:S01]  /*4dc0*/  IMAD.WIDE.U32 R34, R47.reuse, UR4, R34 ;  /* 0x000000042f227c25 */ /* 0x040fe2000f8e0022 */
[C---:B------:R-:W-:Y:S02]  /*4dd0*/  ISETP.GE.OR P5, PT, R2.reuse, UR6, P5 ;  /* 0x0000000602007c0c */ /* 0x040fe4000afa6670 */
[C---:B------:R-:W-:Y:S01]  /*4de0*/  ISETP.GE.OR P2, PT, R2.reuse, UR6, P2 ;  /* 0x0000000602007c0c */ /* 0x040fe20009746670 */
[----:B------:R-:W-:Y:S01]  /*4df0*/  IMAD R3, R47, UR5, R3 ;  /* 0x000000052f037c24 */ /* 0x000fe2000f8e0203 */
[----:B------:R-:W-:-:S02]  /*4e00*/  ISETP.GE.OR P1, PT, R2, UR6, P1 ;  /* 0x0000000602007c0c */ /* 0x000fc40008f26670 */
[----:B------:R-:W-:Y:S01]  /*4e10*/  ISETP.GE.OR P0, PT, R2, UR6, P0 ;  /* 0x0000000602007c0c */ /* 0x000fe20008706670 */
[----:B------:R-:W-:Y:S01]  /*4e20*/  IMAD.IADD R19, R35, 0x1, R3 ;  /* 0x0000000123137824 */ /* 0x000fe200078e0203 */
[----:B------:R-:W-:Y:S11]  /*4e30*/  @P3 BRA `(.L_x_555) ;  /* 0x0000000000283947 */ /* 0x000ff60003800000 */
        /* <DEDUP_REMOVED lines=9> */
[----:B-1----:R1:W-:Y:S02]  /*4ed0*/  STG.E.128 desc[UR38][R32.64], R28 ;  /* 0x0000001c20007986 */ /* 0x0023e4000c101d26 */
.L_x_555:
[----:B------:R-:W-:Y:S05]  /*4ee0*/  BSYNC B0 ;  /* 0x0000000000007941 */ /* 0x000fea0003800000 */
.L_x_554:
[----:B------:R-:W-:Y:S04]  /*4ef0*/  BSSY B0, `(.L_x_556) ;  /* 0x000000f000007945 */ /* 0x000fe80003800000 */
[----:B------:R-:W-:Y:S05]  /*4f00*/  @P4 BRA `(.L_x_557) ;  /* 0x0000000000344947 */ /* 0x000fea0003800000 */
[----:B-1----:R-:W-:Y:S01]  /*4f10*/  IADD3 R29, P3, R16, 0x10, RZ ;  /* 0x00000010101d7810 */ /* 0x002fe20007f7e0ff */
[----:B------:R-:W-:Y:S01]  /*4f20*/  ULDC.64 UR4, c[0x0][0x818] ;  /* 0x0002060000047ab9 */ /* 0x000fe20000000a00 */
[----:B------:R-:W-:Y:S02]  /*4f30*/  IMAD.MOV.U32 R2, RZ, RZ, R34 ;  /* 0x000000ffff027224 */ /* 0x000fe400078e0022 */
[----:B------:R-:W-:Y:S02]  /*4f40*/  IMAD.MOV.U32 R3, RZ, RZ, R19 ;  /* 0x000000ffff037224 */ /* 0x000fe400078e0013 */
[----:B--2---:R-:W-:Y:S02]  /*4f50*/  IMAD.X R0, RZ, RZ, R17, P3 ;  /* 0x000000ffff007224 */ /* 0x004fe400018e0611 */
[----:B------:R-:W-:-:S04]  /*4f60*/  IMAD.WIDE.U32 R2, R29, UR4, R2 ;  /* 0x000000041d027c25 */ /* 0x000fc8000f8e0002 */
[----:B------:R-:W-:-:S04]  /*4f70*/  IMAD R0, R0, UR4, RZ ;  /* 0x0000000400007c24 */ /* 0x000fc8000f8e02ff */
[----:B------:R-:W-:Y:S01]  /*4f80*/  IMAD R29, R29, UR5, R0 ;  /* 0x000000051d1d7c24 */ /* 0x000fe2000f8e0200 */
[----:B------:R-:W-:Y:S02]  /*4f90*/  ULDC.64 UR4, c[0x0][0x800] ;  /* 0x0002000000047ab9 */ /* 0x000fe40000000a00 */
[----:B------:R-:W-:Y:S01]  /*4fa0*/  LEA R28, P3, R2, UR4, 0x1 ;  /* 0x00000004021c7c11 */ /* 0x000fe2000f8608ff */
[----:B------:R-:W-:-:S05]  /*4fb0*/  IMAD.IADD R3, R3, 0x1, R29 ;  /* 0x0000000103037824 */ /* 0x000fca00078e021d */
[----:B------:R-:W-:-:S05]  /*4fc0*/  LEA.HI.X R29, R2, UR5, R3, 0x1, P3 ;  /* 0x00000005021d7c11 */ /* 0x000fca00098f0c03 */
[----:B---3--:R1:W-:Y:S02]  /*4fd0*/  STG.E.128 desc[UR38][R28.64], R4 ;  /* 0x000000041c007986 */ /* 0x0083e4000c101d26 */
.L_x_557:
[----:B------:R-:W-:Y:S05]  /*4fe0*/  BSYNC B0 ;  /* 0x0000000000007941 */ /* 0x000fea0003800000 */
.L_x_556:
[----:B------:R-:W-:Y:S04]  /*4ff0*/  BSSY B0, `(.L_x_558) ;  /* 0x000000f000007945 */ /* 0x000fe80003800000 */
[----:B------:R-:W-:Y:S05]  /*5000*/  @P5 BRA `(.L_x_559) ;  /* 0x0000000000345947 */ /* 0x000fea0003800000 */
[----:B-1-3--:R-:W-:Y:S01]  /*5010*/  IADD3 R5, P3, R16, 0x20, RZ ;  /* 0x0000002010057810 */ /* 0x00afe20007f7e0ff */
        /* <DEDUP_REMOVED lines=11> */
[----:B----4-:R1:W-:Y:S02]  /*50d0*/  STG.E.128 desc[UR38][R4.64], R8 ;  /* 0x0000000804007986 */ /* 0x0103e4000c101d26 */
.L_x_559:
[----:B------:R-:W-:Y:S05]  /*50e0*/  BSYNC B0 ;  /* 0x0000000000007941 */ /* 0x000fea0003800000 */
.L_x_558:
        /* <DEDUP_REMOVED lines=14> */
[----:B------:R1:W-:Y:S02]  /*51d0*/  STG.E.128 desc[UR38][R4.64], R12 ;  /* 0x0000000c04007986 */ /* 0x0003e4000c101d26 */
.L_x_561:
[----:B------:R-:W-:Y:S05]  /*51e0*/  BSYNC B0 ;  /* 0x0000000000007941 */ /* 0x000fea0003800000 */
.L_x_560:
        /* <DEDUP_REMOVED lines=15> */
.L_x_563:
[----:B------:R-:W-:Y:S05]  /*52e0*/  BSYNC B0 ;  /* 0x0000000000007941 */ /* 0x000fea0003800000 */
.L_x_562:
        /* <DEDUP_REMOVED lines=13> */
[----:B------:R1:W-:Y:S01]  /*53c0*/  STG.E.128 desc[UR38][R4.64], R24 ;  /* 0x0000001804007986 */ /* 0x0003e2000c101d26 */
[----:B------:R-:W-:Y:S05]  /*53d0*/  BRA `(.L_x_516) ;  /* 0x0000004800b47947 */ /* 0x000fea0003800000 */
.L_x_540:
[----:B------:R-:W3:Y:S08]  /*53e0*/  LDC.64 R4, c[0x0][0x870] ;  /* 0x00021c00ff047b82 */ /* 0x000ef00000000a00 */
[----:B-12---:R-:W1:Y:S01]  /*53f0*/  LDC.64 R2, c[0x0][0x870] ;  /* 0x00021c00ff027b82 */ /* 0x006e620000000a00 */
[----:B------:R-:W-:Y:S01]  /*5400*/  ULDC UR4, c[0x0][0x808] ;  /* 0x0002020000047ab9 */ /* 0x000fe20000000800 */
[----:B------:R-:W2:Y:S06]  /*5410*/  S2R R13, SR_CTAID.X ;  /* 0x00000000000d7919 */ /* 0x000eac0000002500 */
[----:B------:R-:W4:Y:S01]  /*5420*/  LDC.64 R14, c[0x0][0x820] ;  /* 0x00020800ff0e7b82 */ /* 0x000f220000000a00 */
[----:B---3--:R-:W-:-:S04]  /*5430*/  ISETP.NE.U32.AND P0, PT, R4, RZ, PT ;  /* 0x000000ff0400720c */ /* 0x008fc80003f05070 */
[----:B------:R-:W-:Y:S01]  /*5440*/  ISETP.NE.AND.EX P0, PT, R5, RZ, PT, P0 ;  /* 0x000000ff0500720c */ /* 0x000fe20003f05300 */
[----:B-1----:R-:W-:Y:S02]  /*5450*/  IMAD.WIDE R4, R18, 0x4, R2 ;  /* 0x0000000412047825 */ /* 0x002fe400078e0202 */
[----:B------:R-:W1:Y:S02]  /*5460*/  LDC.64 R2, c[0x0][0x878] ;  /* 0x00021e00ff027b82 */ /* 0x000e640000000a00 */
[----:B------:R-:W-:-:S08]  /*5470*/  IMAD.U32 R0, RZ, RZ, UR4 ;  /* 0x00000004ff007e24 */ /* 0x000fd0000f8e00ff */
[----:B------:R-:W3:Y:S01]  /*5480*/  @P0 LDG.E R9, desc[UR38][R4.64] ;  /* 0x0000002604090981 */ /* 0x000ee2000c1e1900 */
[----:B-1----:R-:W-:-:S04]  /*5490*/  ISETP.NE.U32.AND P1, PT, R2, RZ, PT ;  /* 0x000000ff0200720c */ /* 0x002fc80003f25070 */
[----:B------:R-:W-:-:S13]  /*54a0*/  ISETP.NE.AND.EX P1, PT, R3, RZ, PT, P1 ;  /* 0x000000ff0300720c */ /* 0x000fda0003f25310 */
[----:B------:R-:W1:Y:S02]  /*54b0*/  @P1 LDC.64 R2, c[0x0][0x878] ;  /* 0x00021e00ff021b82 */ /* 0x000e640000000a00 */
[----:B-1----:R-:W-:-:S05]  /*54c0*/  @P1 IMAD.WIDE R6, R18, 0x4, R2 ;  /* 0x0000000412061825 */ /* 0x002fca00078e0202 */
[----:B------:R1:W5:Y:S01]  /*54d0*/  @P1 LDG.E R0, desc[UR38][R6.64] ;  /* 0x0000002606001981 */ /* 0x000362000c1e1900 */
[----:B------:R-:W1:Y:S01]  /*54e0*/  S2UR UR4, SR_CTAID.Y ;  /* 0x00000000000479c3 */ /* 0x000e620000002600 */
[----:B------:R-:W2:Y:S02]  /*54f0*/  S2R R2, SR_TID.X ;  /* 0x0000000000027919 */ /* 0x000ea40000002100 */
[----:B--2---:R-:W-:Y:S01]  /*5500*/  VIADD R8, R2, 0xffffff80 ;  /* 0xffffff8002087836 */ /* 0x004fe20000000000 */
[----:B------:R-:W-:-:S03]  /*5510*/  CS2R R2, SRZ ;  /* 0x0000000000027805 */ /* 0x000fc6000001ff00 */
[----:B------:R-:W-:-:S05]  /*5520*/  IMAD.HI R10, R8, 0x2aaaaaab, RZ ;  /* 0x2aaaaaab080a7827 */ /* 0x000fca00078e02ff */
[----:B------:R-:W-:-:S04]  /*5530*/  SHF.R.U32.HI R11, RZ, 0x1f, R10 ;  /* 0x0000001fff0b7819 */ /* 0x000fc8000001160a */
[----:B------:R-:W-:Y:S02]  /*5540*/  LEA.HI.SX32 R17, R10, R11, 0x1e ;  /* 0x0000000b0a117211 */ /* 0x000fe400078ff2ff */
[--C-:B---3--:R-:W-:Y:S01]  /*5550*/  @P0 SHF.R.S32.HI R3, RZ, 0x1f, R9.reuse ;  /* 0x0000001fff030819 */ /* 0x108fe20000011409 */
[----:B------:R-:W-:Y:S01]  /*5560*/  @P0 IMAD.MOV.U32 R2, RZ, RZ, R9 ;  /* 0x000000ffff020224 */ /* 0x000fe200078e0009 */
[----:B-1--4-:R-:W-:Y:S06]  /*5570*/  @P1 BRA `(.L_x_564) ;  /* 0x0000000000101947 */ /* 0x012fec0003800000 */
[----:B------:R-:W-:Y:S05]  /*5580*/  @!P0 BRA `(.L_x_564) ;  /* 0x00000000000c8947 */ /* 0x000fea0003800000 */
[----:B------:R-:W2:Y:S04]  /*5590*/  LDG.E R7, desc[UR38][R4.64] ;  /* 0x0000002604077981 */ /* 0x000ea8000c1e1900 */
[----:B-----5:R-:W2:Y:S02]  /*55a0*/  LDG.E R0, desc[UR38][R4.64+0x4] ;  /* 0x0000042604007981 */ /* 0x020ea4000c1e1900 */
[----:B--2---:R-:W-:-:S07]  /*55b0*/  IMAD.IADD R0, R0, 0x1, -R7 ;  /* 0x0000000100007824 */ /* 0x004fce00078e0a07 */
.L_x_564:
[----:B------:R-:W-:Y:S01]  /*55c0*/  IMAD R8, R17, -0x18, R8 ;  /* 0xffffffe811087824 */ /* 0x000fe200078e0208 */
[----:B------:R-:W-:Y:S01]  /*55d0*/  USHF.R.S32.HI UR5, URZ, 0x1f, UR4 ;  /* 0x0000001f3f057899 */ /* 0x000fe20008011404 */
[----:B-----5:R-:W-:Y:S01]  /*55e0*/  IMAD R12, R13, -0x60, R0 ;  /* 0xffffffa00d0c7824 */ /* 0x020fe200078e0200 */
[----:B------:R-:W1:Y:S01]  /*55f0*/  LDC.64 R20, c[0x0][0x850] ;  /* 0x00021400ff147b82 */ /* 0x000e620000000a00 */
[C---:B------:R-:W-:Y:S01]  /*5600*/  VIADD R5, R17.reuse, 0x10 ;  /* 0x0000001011057836 */ /* 0x040fe20000000000 */
[----:B------:R-:W-:Y:S01]  /*5610*/  ULDC UR8, c[0x0][0x80c] ;  /* 0x0002030000087ab9 */ /* 0x000fe20000000800 */
[----:B------:R-:W-:Y:S01]  /*5620*/  IMAD.SHL.U32 R10, R8, 0x8, RZ ;  /* 0x00000008080a7824 */ /* 0x000fe200078e00ff */
[-C--:B------:R-:W-:Y:S01]  /*5630*/  ISETP.GE.AND P3, PT, R17, R12.reuse, PT ;  /* 0x0000000c1100720c */ /* 0x080fe20003f66270 */
[C---:B------:R-:W-:Y:S01]  /*5640*/  IMAD R0, R14.reuse, UR5, RZ ;  /* 0x000000050e007c24 */ /* 0x040fe2000f8e02ff */
[-C--:B------:R-:W-:Y:S01]  /*5650*/  ISETP.GE.AND P4, PT, R5, R12.reuse, PT ;  /* 0x0000000c0500720c */ /* 0x080fe20003f86270 */
[----:B------:R-:W-:Y:S01]  /*5660*/  VIADD R5, R17, 0x20 ;  /* 0x0000002011057836 */ /* 0x000fe20000000000 */
[----:B------:R-:W-:Y:S01]  /*5670*/  SHF.R.S32.HI R11, RZ, 0x1f, R10 ;  /* 0x0000001fff0b7819 */ /* 0x000fe2000001140a */
[----:B------:R-:W-:Y:S01]  /*5680*/  IMAD R15, R15, UR4, R0 ;  /* 0x000000040f0f7c24 */ /* 0x000fe2000f8e0200 */
[----:B------:R-:W-:Y:S01]  /*5690*/  SHF.R.S32.HI R0, RZ, 0x1f, R18 ;  /* 0x0000001fff007819 */ /* 0x000fe20000011412 */
[----:B------:R-:W-:Y:S01]  /*56a0*/  VIADD R7, R17, 0x30 ;  /* 0x0000003011077836 */ /* 0x000fe20000000000 */
[-C--:B------:R-:W-:Y:S01]  /*56b0*/  ISETP.GE.AND P5, PT, R5, R12.reuse, PT ;  /* 0x0000000c0500720c */ /* 0x080fe20003fa6270 */
[----:B------:R-:W-:Y:S01]  /*56c0*/  IMAD.WIDE.U32 R4, R14, UR4, R10 ;  /* 0x000000040e047c25 */ /* 0x000fe2000f8e000a */
[----:B------:R-:W-:Y:S01]  /*56d0*/  ISETP.GE.OR P6, PT, R10, UR8, P3 ;  /* 0x000000080a007c0c */ /* 0x000fe20009fc6670 */
[----:B------:R-:W-:Y:S01]  /*56e0*/  ULDC.64 UR6, c[0x0][0x828] ;  /* 0x00020a0000067ab9 */ /* 0x000fe20000000a00 */
[----:B------:R-:W-:Y:S01]  /*56f0*/  SEL R14, R0, RZ, !P0 ;  /* 0x000000ff000e7207 */ /* 0x000fe20004000000 */
[----:B------:R-:W-:Y:S01]  /*5700*/  IMAD.IADD R5, R5, 0x1, R15 ;  /* 0x0000000105057824 */ /* 0x000fe200078e020f */
[----:B------:R-:W-:Y:S01]  /*5710*/  ISETP.GE.AND P2, PT, R7, R12, PT ;  /* 0x0000000c0700720c */ /* 0x000fe20003f46270 */
[C---:B------:R-:W-:Y:S01]  /*5720*/  VIADD R7, R17.reuse, 0x40 ;  /* 0x0000004011077836 */ /* 0x040fe20000000000 */
[C---:B------:R-:W-:Y:S01]  /*5730*/  IADD3 R2, P1, R17.reuse, R2, RZ ;  /* 0x0000000211027210 */ /* 0x040fe20007f3e0ff */
[----:B------:R-:W-:Y:S01]  /*5740*/  IMAD R0, R14, UR6, RZ ;  /* 0x000000060e007c24 */ /* 0x000fe2000f8e02ff */
[----:B------:R-:W-:Y:S01]  /*5750*/  SEL R15, R18, RZ, !P0 ;  /* 0x000000ff120f7207 */ /* 0x000fe20004000000 */
[----:B------:R-:W-:Y:S01]  /*5760*/  BSSY B0, `(.L_x_565) ;  /* 0x0000013000007945 */ /* 0x000fe20003800000 */
[----:B------:R-:W-:-:S02]  /*5770*/  LEA.HI.X.SX32 R3, R17, R3, 0x1, P1 ;  /* 0x0000000311037211 */ /* 0x000fc400008f0eff */
[----:B------:R-:W-:Y:S01]  /*5780*/  ISETP.GE.AND P1, PT, R7, R12, PT ;  /* 0x0000000c0700720c */ /* 0x000fe20003f26270 */
[C---:B------:R-:W-:Y:S01]  /*5790*/  IMAD R7, R15.reuse, UR7, R0 ;  /* 0x000000070f077c24 */ /* 0x040fe2000f8e0200 */
[----:B------:R-:W-:Y:S01]  /*57a0*/  ISETP.GE.OR P0, PT, R10, UR8, P4 ;  /* 0x000000080a007c0c */ /* 0x000fe2000a706670 */
[----:B------:R-:W-:-:S04]  /*57b0*/  IMAD.WIDE.U32 R8, R15, UR6, R4 ;  /* 0x000000060f087c25 */ /* 0x000fc8000f8e0004 */
[----:B------:R-:W-:-:S04]  /*57c0*/  IMAD.WIDE R2, R13, 0x60, R2 ;  /* 0x000000600d027825 */ /* 0x000fc800078e0202 */
[----:B------:R-:W-:Y:S01]  /*57d0*/  IMAD.IADD R7, R9, 0x1, R7 ;  /* 0x0000000109077824 */ /* 0x000fe200078e0207 */
[----:B------:R-:W-:Y:S06]  /*57e0*/  @P6 BRA `(.L_x_566) ;  /* 0x0000000000286947 */ /* 0x000fec0003800000 */
        /* <DEDUP_REMOVED lines=9> */
[----:B------:R2:W-:Y:S02]  /*5880*/  STG.E.128 desc[UR38][R18.64], RZ ;  /* 0x000000ff12007986 */ /* 0x0005e4000c101d26 */
.L_x_566:
[----:B------:R-:W-:Y:S05]  /*5890*/  BSYNC B0 ;  /* 0x0000000000007941 */ /* 0x000fea0003800000 */
.L_x_565:
[----:B------:R-:W-:Y:S01]  /*58a0*/  BSSY B0, `(.L_x_567) ;  /* 0x0000010000007945 */ /* 0x000fe20003800000 */
[----:B------:R-:W-:-:S03]  /*58b0*/  ISETP.GE.OR P6, PT, R10, UR8, P5 ;  /* 0x000000080a007c0c */ /* 0x000fc6000afc6670 */
[----:B------:R-:W-:Y:S10]  /*58c0*/  @P0 BRA `(.L_x_568) ;  /* 0x0000000000340947 */ /* 0x000ff40003800000 */
[----:B------:R-:W-:Y:S01]  /*58d0*/  IADD3 R13, P0, R2, 0x10, RZ ;  /* 0x00000010020d7810 */ /* 0x000fe20007f1e0ff */
[----:B------:R-:W-:Y:S01]  /*58e0*/  ULDC.64 UR6, c[0x0][0x818] ;  /* 0x0002060000067ab9 */ /* 0x000fe20000000a00 */
[----:B------:R-:W-:Y:S02]  /*58f0*/  IMAD.MOV.U32 R4, RZ, RZ, R8 ;  /* 0x000000ffff047224 */ /* 0x000fe400078e0008 */
[----:B------:R-:W-:Y:S02]  /*5900*/  IMAD.MOV.U32 R5, RZ, RZ, R7 ;  /* 0x000000ffff057224 */ /* 0x000fe400078e0007 */
[----:B------:R-:W-:Y:S02]  /*5910*/  IMAD.X R0, RZ, RZ, R3, P0 ;  /* 0x000000ffff007224 */ /* 0x000fe400000e0603 */
[----:B------:R-:W-:-:S04]  /*5920*/  IMAD.WIDE.U32 R4, R13, UR6, R4 ;  /* 0x000000060d047c25 */ /* 0x000fc8000f8e0004 */
[----:B------:R-:W-:-:S04]  /*5930*/  IMAD R0, R0, UR6, RZ ;  /* 0x0000000600007c24 */ /* 0x000fc8000f8e02ff */
[----:B------:R-:W-:Y:S01]  /*5940*/  IMAD R13, R13, UR7, R0 ;  /* 0x000000070d0d7c24 */ /* 0x000fe2000f8e0200 */
[----:B------:R-:W-:Y:S02]  /*5950*/  ULDC.64 UR6, c[0x0][0x800] ;  /* 0x0002000000067ab9 */ /* 0x000fe40000000a00 */
[----:B--2---:R-:W-:Y:S01]  /*5960*/  LEA R18, P0, R4, UR6, 0x1 ;  /* 0x0000000604127c11 */ /* 0x004fe2000f8008ff */
[----:B------:R-:W-:-:S05]  /*5970*/  IMAD.IADD R5, R5, 0x1, R13 ;  /* 0x0000000105057824 */ /* 0x000fca00078e020d */
[----:B------:R-:W-:-:S05]  /*5980*/  LEA.HI.X R19, R4, UR7, R5, 0x1, P0 ;  /* 0x0000000704137c11 */ /* 0x000fca00080f0c05 */
[----:B------:R3:W-:Y:S02]  /*5990*/  STG.E.128 desc[UR38][R18.64], RZ ;  /* 0x000000ff12007986 */ /* 0x0007e4000c101d26 */
.L_x_568:
[----:B------:R-:W-:Y:S05]  /*59a0*/  BSYNC B0 ;  /* 0x0000000000007941 */ /* 0x000fea0003800000 */
.L_x_567:
        /* <DEDUP_REMOVED lines=12> */
[----:B--23--:R-:W-:Y:S01]  /*5a70*/  LEA R18, P6, R4, UR6, 0x1 ;  /* 0x0000000604127c11 */ /* 0x00cfe2000f8c08ff */
[----:B------:R-:W-:-:S05]  /*5a80*/  IMAD.IADD R5, R5, 0x1, R13 ;  /* 0x0000000105057824 */ /* 0x000fca00078e020d */
[----:B------:R-:W-:-:S05]  /*5a90*/  LEA.HI.X R19, R4, UR7, R5, 0x1, P6 ;  /* 0x0000000704137c11 */ /* 0x000fca000b0f0c05 */
[----:B------:R4:W-:Y:S02]  /*5aa0*/  STG.E.128 desc[UR38][R18.64], RZ ;  /* 0x000000ff12007986 */ /* 0x0009e4000c101d26 */
.L_x_570:
[----:B------:R-:W-:Y:S05]  /*5ab0*/  BSYNC B0 ;  /* 0x0000000000007941 */ /* 0x000fea0003800000 */
.L_x_569:
[----:B------:R-:W-:Y:S01]  /*5ac0*/  BSSY B0, `(.L_x_571) ;  /* 0x0000011000007945 */ /* 0x000fe20003800000 */
[----:B------:R-:W-:Y:S01]  /*5ad0*/  ISETP.GE.OR P6, PT, R10, UR8, P1 ;  /* 0x000000080a007c0c */ /* 0x000fe20008fc6670 */
[----:B------:R-:W-:Y:S02]  /*5ae0*/  VIADD R17, R17, 0x50 ;  /* 0x0000005011117836 */ /* 0x000fe40000000000 */
        /* <DEDUP_REMOVED lines=10> */
[----:B--234-:R-:W-:Y:S01]  /*5b90*/  LEA R18, P0, R4, UR6, 0x1 ;  /* 0x0000000604127c11 */ /* 0x01cfe2000f8008ff */
[----:B------:R-:W-:-:S05]  /*5ba0*/  IMAD.IADD R5, R5, 0x1, R13 ;  /* 0x0000000105057824 */ /* 0x000fca00078e020d */
[----:B------:R-:W-:-:S05]  /*5bb0*/  LEA.HI.X R19, R4, UR7, R5, 0x1, P0 ;  /* 0x0000000704137c11 */ /* 0x000fca00080f0c05 */
[----:B------:R2:W-:Y:S02]  /*5bc0*/  STG.E.128 desc[UR38][R18.64], RZ ;  /* 0x000000ff12007986 */ /* 0x0005e4000c101d26 */
.L_x_572:
[----:B------:R-:W-:Y:S05]  /*5bd0*/  BSYNC B0 ;  /* 0x0000000000007941 */ /* 0x000fea0003800000 */
.L_x_571:
[----:B------:R-:W-:Y:S01]  /*5be0*/  BSSY B0, `(.L_x_573) ;  /* 0x0000010000007945 */ /* 0x000fe20003800000 */
[----:B------:R-:W-:-:S03]  /*5bf0*/  ISETP.GE.AND P0, PT, R17, R12, PT ;  /* 0x0000000c1100720c */ /* 0x000fc60003f06270 */
        /* <DEDUP_REMOVED lines=10> */
[----:B------:R-:W-:Y:S01]  /*5ca0*/  LEA R12, P6, R4, UR6, 0x1 ;  /* 0x00000006040c7c11 */ /* 0x000fe2000f8c08ff */
[----:B------:R-:W-:-:S05]  /*5cb0*/  IMAD.IADD R5, R5, 0x1, R13 ;  /* 0x0000000105057824 */ /* 0x000fca00078e020d */
[----:B------:R-:W-:-:S05]  /*5cc0*/  LEA.HI.X R13, R4, UR7, R5, 0x1, P6 ;  /* 0x00000007040d7c11 */ /* 0x000fca000b0f0c05 */
[----:B------:R1:W-:Y:S02]  /*5cd0*/  STG.E.128 desc[UR38][R12.64], RZ ;  /* 0x000000ff0c007986 */ /* 0x0003e4000c101d26 */
.L_x_574:
[----:B------:R-:W-:Y:S05]  /*5ce0*/  BSYNC B0 ;  /* 0x0000000000007941 */ /* 0x000fea0003800000 */
.L_x_573:
[----:B------:R-:W-:Y:S01]  /*5cf0*/  ISETP.GE.OR P6, PT, R10, UR8, P0 ;  /* 0x000000080a007c0c */ /* 0x000fe200087c6670 */
[C---:B-1----:R-:W-:Y:S01]  /*5d00*/  IMAD R0, R20.reuse, UR5, RZ ;  /* 0x0000000514007c24 */ /* 0x042fe2000f8e02ff */
[----:B------:R-:W-:Y:S01]  /*5d10*/  ULDC UR8, c[0x0][0x83c] ;  /* 0x00020f0000087ab9 */ /* 0x000fe20000000800 */
[----:B------:R-:W-:Y:S01]  /*5d20*/  BSSY B0, `(.L_x_575) ;  /* 0x0000011000007945 */ /* 0x000fe20003800000 */
[----:B------:R-:W-:-:S04]  /*5d30*/  IMAD.WIDE.U32 R12, R20, UR4, R10 ;  /* 0x00000004140c7c25 */ /* 0x000fc8000f8e000a */
[----:B------:R-:W-:-:S05]  /*5d40*/  IMAD R21, R21, UR4, R0 ;  /* 0x0000000415157c24 */ /* 0x000fca000f8e0200 */
[----:B------:R-:W-:Y:S05]  /*5d50*/  @P6 BRA `(.L_x_576) ;  /* 0x0000000000346947 */ /* 0x000fea0003800000 */
        /* <DEDUP_REMOVED lines=13> */
.L_x_576:
[----:B------:R-:W-:Y:S05]  /*5e30*/  BSYNC B0 ;  /* 0x0000000000007941 */ /* 0x000fea0003800000 */
.L_x_575:
[----:B------:R-:W-:Y:S01]  /*5e40*/  ISETP.GE.OR P3, PT, R10, UR8, P3 ;  /* 0x000000080a007c0c */ /* 0x000fe20009f66670 */
[----:B------:R-:W-:Y:S01]  /*5e50*/  ULDC.64 UR4, c[0x0][0x858] ;  /* 0x0002160000047ab9 */ /* 0x000fe20000000a00 */
[----:B------:R-:W-:Y:S01]  /*5e60*/  IMAD.IADD R13, R13, 0x1, R21 ;  /* 0x000000010d0d7824 */ /* 0x000fe200078e0215 */
[----:B------:R-:W-:Y:S01]  /*5e70*/  BSSY B0, `(.L_x_577) ;  /* 0x0000015000007945 */ /* 0x000fe20003800000 */
[----:B------:R-:W-:Y:S01]  /*5e80*/  IMAD R0, R14, UR4, RZ ;  /* 0x000000040e007c24 */ /* 0x000fe2000f8e02ff */
[C---:B------:R-:W-:Y:S01]  /*5e90*/  ISETP.GE.OR P4, PT, R10.reuse, UR8, P4 ;  /* 0x000000080a007c0c */ /* 0x040fe2000a786670 */
[C---:B------:R-:W-:Y:S01]  /*5ea0*/  IMAD.WIDE.U32 R8, R15.reuse, UR4, R12 ;  /* 0x000000040f087c25 */ /* 0x040fe2000f8e000c */
[C---:B------:R-:W-:Y:S02]  /*5eb0*/  ISETP.GE.OR P5, PT, R10.reuse, UR8, P5 ;  /* 0x000000080a007c0c */ /* 0x040fe4000afa6670 */
[C---:B------:R-:W-:Y:S01]  /*5ec0*/  ISETP.GE.OR P2, PT, R10.reuse, UR8, P2 ;  /* 0x000000080a007c0c */ /* 0x040fe20009746670 */
[----:B-1----:R-:W-:Y:S01]  /*5ed0*/  IMAD R7, R15, UR5, R0 ;  /* 0x000000050f077c24 */ /* 0x002fe2000f8e0200 */
        /* <DEDUP_REMOVED lines=14> */
.L_x_578:
[----:B------:R-:W-:Y:S05]  /*5fc0*/  BSYNC B0 ;  /* 0x0000000000007941 */ /* 0x000fea0003800000 */
.L_x_577:
[----:B------:R-:W-:Y:S04]  /*5fd0*/  BSSY B0, `(.L_x_579) ;  /* 0x000000f000007945 */ /* 0x000fe80003800000 */
[----:B------:R-:W-:Y:S05]  /*5fe0*/  @P4 BRA `(.L_x_580) ;  /* 0x0000000000344947 */ /* 0x000fea0003800000 */
[----:B-1----:R-:W-:Y:S01]  /*5ff0*/  IADD3 R11, P3, R2, 0x10, RZ ;  /* 0x00000010020b7810 */ /* 0x002fe20007f7e0ff */
        /* <DEDUP_REMOVED lines=12> */
.L_x_580:
[----:B------:R-:W-:Y:S05]  /*60c0*/  BSYNC B0 ;  /* 0x0000000000007941 */ /* 0x000fea0003800000 */
.L_x_579:
        /* <DEDUP_REMOVED lines=15> */
.L_x_582:
[----:B------:R-:W-:Y:S05]  /*61c0*/  BSYNC B0 ;  /* 0x0000000000007941 */ /* 0x000fea0003800000 */
.L_x_581:
        /* <DEDUP_REMOVED lines=15> */
.L_x_584:
[----:B------:R-:W-:Y:S05]  /*62c0*/  BSYNC B0 ;  /* 0x0000000000007941 */ /* 0x000fea0003800000 */
.L_x_583:
        /* <DEDUP_REMOVED lines=15> */
.L_x_586:
[----:B------:R-:W-:Y:S05]  /*63c0*/  BSYNC B0 ;  /* 0x0000000000007941 */ /* 0x000fea0003800000 */
.L_x_585:
[----:B------:R-:W-:Y:S05]  /*63d0*/  @P0 BRA `(.L_x_516) ;  /* 0x0000003800b40947 */ /* 0x000fea0003800000 */
[----:B------:R-:W-:Y:S01]  /*63e0*/  IADD3 R5, P0, R2, 0x50, RZ ;  /* 0x0000005002057810 */ /* 0x000fe20007f1e0ff */
[----:B------:R-:W-:Y:S01]  /*63f0*/  ULDC.64 UR4, c[0x0][0x848] ;  /* 0x0002120000047ab9 */ /* 0x000fe20000000a00 */
[----:B------:R-:W-:-:S03]  /*6400*/  IMAD.MOV.U32 R2, RZ, RZ, R8 ;  /* 0x000000ffff027224 */ /* 0x000fc600078e0008 */
[----:B------:R-:W-:Y:S02]  /*6410*/  IMAD.X R0, RZ, RZ, R3, P0 ;  /* 0x000000ffff007224 */ /* 0x000fe400000e0603 */
        /* <DEDUP_REMOVED lines=8> */
[----:B------:R1:W-:Y:S01]  /*64a0*/  STG.E.128 desc[UR38][R4.64], RZ ;  /* 0x000000ff04007986 */ /* 0x0003e2000c101d26 */
[----:B------:R-:W-:Y:S05]  /*64b0*/  BRA `(.L_x_516) ;  /* 0x00000038007c7947 */ /* 0x000fea0003800000 */
.L_x_511:
[----:B------:R-:W-:-:S08]  /*64c0*/  NOP ;  /* 0x0000000000007918 */ /* 0x000fd00000000000 */
[----:B------:R-:W1:-:S00]  /*64d0*/  USETMAXREG.DEALLOC.CTAPOOL 0x20 ;  /* 0x00000020000079c8 */ /* 0x000e4000080e0500 */
[----:B-1----:R-:W-:-:S06]  /*64e0*/  LOP3.LUT R0, R0, 0x3, RZ, 0xc0, !PT ;  /* 0x0000000300007812 */ /* 0x002fcc00078ec0ff */
[----:B------:R-:W1:Y:S02]  /*64f0*/  SHFL.IDX PT, R0, R0, RZ, 0x1f ;  /* 0x00001fff00007589 */ /* 0x000e6400000e0000 */
[----:B-1----:R-:W-:-:S13]  /*6500*/  ISETP.NE.AND P0, PT, R0, RZ, PT ;  /* 0x000000ff0000720c */ /* 0x002fda0003f05270 */
[----:B------:R-:W-:Y:S05]  /*6510*/  @!P0 BRA `(.L_x_587) ;  /* 0x0000001000dc8947 */ /* 0x000fea0003800000 */
[----:B------:R-:W-:-:S13]  /*6520*/  ISETP.NE.AND P0, PT, R0, 0x1, PT ;  /* 0x000000010000780c */ /* 0x000fda0003f05270 */
[----:B------:R-:W-:Y:S05]  /*6530*/  @P0 BRA `(.L_x_516) ;  /* 0x00000038005c0947 */ /* 0x000fea0003800000 */
[----:B------:R-:W-:Y:S01]  /*6540*/  ULDC.64 UR4, c[0x0][0x8d8] ;  /* 0x0002360000047ab9 */ /* 0x000fe20000000a00 */
[----:B------:R-:W1:Y:S01]  /*6550*/  S2UR UR12, SR_CTAID.Z ;  /* 0x00000000000c79c3 */ /* 0x000e620000002700 */
[----:B------:R-:W-:-:S04]  /*6560*/  ISETP.NE.U32.AND P0, PT, RZ, UR4, PT ;  /* 0x00000004ff007c0c */ /* 0x000fc8000bf05070 */
[----:B------:R-:W-:-:S13]  /*6570*/  ISETP.NE.AND.EX P0, PT, RZ, UR5, PT, P0 ;  /* 0x00000005ff007c0c */ /* 0x000fda000bf05300 */
[----:B------:R-:W-:Y:S05]  /*6580*/  @!P0 BRA `(.L_x_588) ;  /* 0x00000000001c8947 */ /* 0x000fea0003800000 */
[----:B------:R-:W-:Y:S02]  /*6590*/  ULDC.64 UR4, c[0x0][0x8d8] ;  /* 0x0002360000047ab9 */ /* 0x000fe40000000a00 */
[----:B-1----:R-:W-:-:S06]  /*65a0*/  UIMAD.WIDE UR4, UR12, 0x4, UR4 ;  /* 0x000000040c0478a5 */ /* 0x002fcc000f8e0204 */
[----:B------:R-:W-:Y:S02]  /*65b0*/  IMAD.U32 R2, RZ, RZ, UR4 ;  /* 0x00000004ff027e24 */ /* 0x000fe4000f8e00ff */
[----:B------:R-:W-:-:S05]  /*65c0*/  IMAD.U32 R3, RZ, RZ, UR5 ;  /* 0x00000005ff037e24 */ /* 0x000fca000f8e00ff */
[----:B------:R-:W2:Y:S02]  /*65d0*/  LDG.E R2, desc[UR38][R2.64] ;  /* 0x0000002602027981 */ /* 0x000ea4000c1e1900 */
[----:B--2---:R-:W-:Y:S01]  /*65e0*/  R2UR UR5, R2 ;  /* 0x00000000020572ca */ /* 0x004fe200000e0000 */
[----:B------:R-:W-:-:S14]  /*65f0*/  BRA `(.L_x_589) ;  /* 0x0000000000387947 */ /* 0x000fdc0003800000 */
.L_x_588:
[----:B------:R-:W-:Y:S02]  /*6600*/  ULDC.64 UR4, c[0x0][0x8d0] ;  /* 0x0002340000047ab9 */ /* 0x000fe40000000a00 */
[----:B------:R-:W-:-:S04]  /*6610*/  ISETP.NE.U32.AND P0, PT, RZ, UR4, PT ;  /* 0x00000004ff007c0c */ /* 0x000fc8000bf05070 */
[----:B------:R-:W-:-:S13]  /*6620*/  ISETP.NE.AND.EX P0, PT, RZ, UR5, PT, P0 ;  /* 0x00000005ff007c0c */ /* 0x000fda000bf05300 */
[----:B------:R-:W-:Y:S05]  /*6630*/  @!P0 BRA `(.L_x_590) ;  /* 0x0000000000248947 */ /* 0x000fea0003800000 */
[----:B------:R-:W-:Y:S02]  /*6640*/  ULDC.64 UR4, c[0x0][0x8d0] ;  /* 0x0002340000047ab9 */ /* 0x000fe40000000a00 */
[----:B-1----:R-:W-:-:S06]  /*6650*/  UIMAD.WIDE UR4, UR12, 0x4, UR4 ;  /* 0x000000040c0478a5 */ /* 0x002fcc000f8e0204 */
[----:B------:R-:W-:Y:S02]  /*6660*/  IMAD.U32 R2, RZ, RZ, UR4 ;  /* 0x00000004ff027e24 */ /* 0x000fe4000f8e00ff */
[----:B------:R-:W-:-:S05]  /*6670*/  IMAD.U32 R3, RZ, RZ, UR5 ;  /* 0x00000005ff037e24 */ /* 0x000fca000f8e00ff */
[----:B------:R-:W2:Y:S04]  /*6680*/  LDG.E R0, desc[UR38][R2.64] ;  /* 0x0000002602007981 */ /* 0x000ea8000c1e1900 */
[----:B------:R-:W2:Y:S02]  /*6690*/  LDG.E R5, desc[UR38][R2.64+0x4] ;  /* 0x0000042602057981 */ /* 0x000ea4000c1e1900 */
[----:B--2---:R-:W-:-:S05]  /*66a0*/  IMAD.IADD R0, R5, 0x1, -R0 ;  /* 0x0000000105007824 */ /* 0x004fca00078e0a00 */
[----:B------:R-:W-:Y:S01]  /*66b0*/  R2UR UR5, R0 ;  /* 0x00000000000572ca */ /* 0x000fe200000e0000 */
[----:B------:R-:W-:-:S14]  /*66c0*/  BRA `(.L_x_589) ;  /* 0x0000000000047947 */ /* 0x000fdc0003800000 */
.L_x_590:
[----:B------:R-:W-:-:S05]  /*66d0*/  ULDC UR5, c[0x0][0x8bc] ;  /* 0x00022f0000057ab9 */ /* 0x000fca0000000800 */
.L_x_589:
[----:B------:R-:W2:Y:S02]  /*66e0*/  S2UR UR4, SR_CTAID.X ;  /* 0x00000000000479c3 */ /* 0x000ea40000002500 */
[----:B--2---:R-:W-:-:S04]  /*66f0*/  UIMAD UR4, UR4, 0x60, URZ ;  /* 0x00000060040478a4 */ /* 0x004fc8000f8e023f */
[----:B------:R-:W-:-:S04]  /*6700*/  UISETP.GE.AND UP0, UPT, UR4, UR5, UPT ;  /* 0x000000050400728c */ /* 0x000fc8000bf06270 */
[----:B-1----:R-:W-:-:S06]  /*6710*/  USEL UR12, UR12, 0xffffffff, !UP0 ;  /* 0xffffffff0c0c7887 */ /* 0x002fcc000c000000 */
[----:B------:R-:W-:-:S13]  /*6720*/  ISETP.LE.AND P0, PT, RZ, UR12, PT ;  /* 0x0000000cff007c0c */ /* 0x000fda000bf03270 */
[----:B------:R-:W-:Y:S05]  /*6730*/  @!P0 BRA `(.L_x_516) ;  /* 0x0000003400dc8947 */ /* 0x000fea0003800000 */
[----:B------:R-:W-:Y:S02]  /*6740*/  ULDC.64 UR4, c[0x0][0x770] ;  /* 0x0001dc0000047ab9 */ /* 0x000fe40000000a00 */
[----:B------:R-:W-:-:S04]  /*6750*/  UISETP.NE.U32.AND UP0, UPT, UR4, URZ, UPT ;  /* 0x0000003f0400728c */ /* 0x000fc8000bf05070 */
[----:B------:R-:W-:-:S03]  /*6760*/  UISETP.NE.AND.EX UP0, UPT, UR5, URZ, UPT, UP0 ;  /* 0x0000003f0500728c */ /* 0x000fc6000bf05300 */
[----:B------:R-:W-:Y:S02]  /*6770*/  ULDC.64 UR4, c[0x0][0x770] ;  /* 0x0001dc0000047ab9 */ /* 0x000fe40000000a00 */
[----:B------:R-:W-:Y:S01]  /*6780*/  UIMAD.WIDE UR4, UR12, 0x4, UR4 ;  /* 0x000000040c0478a5 */ /* 0x000fe2000f8e0204 */
[----:B------:R-:W-:-:S05]  /*6790*/  PLOP3.LUT P0, PT, PT, PT, UP0, 0x80, 0x0 ;  /* 0x000000000000781c */ /* 0x000fca0003f0f008 */
[----:B------:R-:W-:Y:S02]  /*67a0*/  IMAD.U32 R2, RZ, RZ, UR4 ;  /* 0x00000004ff027e24 */ /* 0x000fe4000f8e00ff */
[----:B------:R-:W-:Y:S01]  /*67b0*/  IMAD.U32 R3, RZ, RZ, UR5 ;  /* 0x00000005ff037e24 */ /* 0x000fe2000f8e00ff */
[----:B------:R-:W-:-:S05]  /*67c0*/  ULDC.64 UR4, c[0x0][0x780] ;  /* 0x0001e00000047ab9 */ /* 0x000fca0000000a00 */
[----:B------:R-:W2:Y:S01]  /*67d0*/  @P0 LDG.E R6, desc[UR38][R2.64] ;  /* 0x0000002602060981 */ /* 0x000ea2000c1e1900 */
[----:B------:R-:W-:Y:S01]  /*67e0*/  UISETP.NE.U32.AND UP1, UPT, UR4, URZ, UPT ;  /* 0x0000003f0400728c */ /* 0x000fe2000bf25070 */
[----:B------:R-:W-:-:S03]  /*67f0*/  ULDC UR6, c[0x0][0x280] ;  /* 0x0000a00000067ab9 */ /* 0x000fc60000000800 */
[----:B------:R-:W-:Y:S01]  /*6800*/  UISETP.NE.AND.EX UP1, UPT, UR5, URZ, UPT, UP1 ;  /* 0x0000003f0500728c */ /* 0x000fe2000bf25310 */
[----:B------:R-:W-:-:S05]  /*6810*/  IMAD.U32 R0, RZ, RZ, UR6 ;  /* 0x00000006ff007e24 */ /* 0x000fca000f8e00ff */
[----:B------:R-:W-:-:S05]  /*6820*/  PLOP3.LUT P1, PT, PT, PT, UP1, 0x80, 0x0 ;  /* 0x000000000000781c */ /* 0x000fca0003f2f018 */
[----:B------:R-:W-:Y:S02]  /*6830*/  @UP1 ULDC.64 UR4, c[0x0][0x780] ;  /* 0x0001e00000041ab9 */ /* 0x000fe40000000a00 */
[----:B------:R-:W-:-:S06]  /*6840*/  @UP1 UIMAD.WIDE UR4, UR12, 0x4, UR4 ;  /* 0x000000040c0418a5 */ /* 0x000fcc000f8e0204 */
[----:B------:R-:W-:Y:S02]  /*6850*/  IMAD.U32 R4, RZ, RZ, UR4 ;  /* 0x00000004ff047e24 */ /* 0x000fe4000f8e00ff */
[----:B------:R-:W-:-:S05]  /*6860*/  IMAD.U32 R5, RZ, RZ, UR5 ;  /* 0x00000005ff057e24 */ /* 0x000fca000f8e00ff */
[----:B------:R1:W5:Y:S01]  /*6870*/  @P1 LDG.E R0, desc[UR38][R4.64] ;  /* 0x0000002604001981 */ /* 0x000362000c1e1900 */
[----:B------:R-:W-:Y:S01]  /*6880*/  PLOP3.LUT P2, PT, PT, PT, UP0, 0x80, 0x0 ;  /* 0x000000000000781c */ /* 0x000fe20003f4f008 */
[----:B------:R-:W3:Y:S02]  /*6890*/  S2UR UR13, SR_CTAID.Y ;  /* 0x00000000000d79c3 */ /* 0x000ee40000002600 */
[----:B---3--:R-:W-:-:S10]  /*68a0*/  USHF.R.S32.HI UR7, URZ, 0x1f, UR13 ;  /* 0x0000001f3f077899 */ /* 0x008fd4000801140d */
[----:B--2---:R-:W-:-:S13]  /*68b0*/  @P2 R2UR UR4, R6 ;  /* 0x00000000060422ca */ /* 0x004fda00000e0000 */
[----:B------:R-:W-:-:S04]  /*68c0*/  @UP0 ULEA UR4, UR12, UR4, 0x6 ;  /* 0x000000040c040291 */ /* 0x000fc8000f8e303f */
[----:B------:R-:W-:-:S04]  /*68d0*/  @UP0 USHF.R.S32.HI UR5, URZ, 0x1f, UR4 ;  /* 0x0000001f3f050899 */ /* 0x000fc80008011404 */
[----:B------:R-:W-:-:S04]  /*68e0*/  @UP0 ULEA.HI UR5, UR5, UR4, URZ, 0x6 ;  /* 0x0000000405050291 */ /* 0x000fc8000f8f303f */
[----:B------:R-:W-:-:S04]  /*68f0*/  @UP0 USHF.R.S32.HI UR5, URZ, 0x6, UR5 ;  /* 0x000000063f050899 */ /* 0x000fc80008011405 */
[----:B------:R-:W-:Y:S01]  /*6900*/  @UP0 UIMAD UR6, UR5, 0x3000, URZ ;  /* 0x00003000050608a4 */ /* 0x000fe2000f8e023f */
[----:B-1----:R-:W-:Y:S11]  /*6910*/  @P1 BRA `(.L_x_591) ;  /* 0x0000000000101947 */ /* 0x002ff60003800000 */
[----:B------:R-:W-:Y:S05]  /*6920*/  @!P0 BRA `(.L_x_591) ;  /* 0x00000000000c8947 */ /* 0x000fea0003800000 */
[----:B------:R-:W2:Y:S04]  /*6930*/  LDG.E R5, desc[UR38][R2.64] ;  /* 0x0000002602057981 */ /* 0x000ea8000c1e1900 */
[----:B-----5:R-:W2:Y:S02]  /*6940*/  LDG.E R0, desc[UR38][R2.64+0x4] ;  /* 0x0000042602007981 */ /* 0x020ea4000c1e1900 */
[----:B--2---:R-:W-:-:S07]  /*6950*/  IMAD.IADD R0, R0, 0x1, -R5 ;  /* 0x0000000100007824 */ /* 0x004fce00078e0a05 */
.L_x_591:
[----:B-----5:R-:W-:Y:S01]  /*6960*/  ISETP.GE.AND P0, PT, R0, 0x1, PT ;  /* 0x000000010000780c */ /* 0x020fe20003f06270 */
[----:B------:R-:W-:Y:S01]  /*6970*/  @UP0 USHF.R.S32.HI UR8, URZ, 0x1f, UR6 ;  /* 0x0000001f3f080899 */ /* 0x000fe20008011406 */
[----:B------:R-:W-:Y:S01]  /*6980*/  UMOV UR4, URZ ;  /* 0x0000003f00047c82 */ /* 0x000fe20008000000 */
[----:B------:R-:W-:Y:S01]  /*6990*/  UMOV UR5, URZ ;  /* 0x0000003f00057c82 */ /* 0x000fe20008000000 */
[----:B------:R-:W-:-:S04]  /*69a0*/  @UP0 UMOV UR4, UR6 ;  /* 0x0000000600040c82 */ /* 0x000fc80008000000 */
[----:B------:R-:W-:-:S05]  /*69b0*/  @UP0 UMOV UR5, UR8 ;  /* 0x0000000800050c82 */ /* 0x000fca0008000000 */
[----:B------:R-:W-:Y:S05]  /*69c0*/  @!P0 BRA `(.L_x_516) ;  /* 0x0000003400388947 */ /* 0x000fea0003800000 */
[----:B------:R-:W-:Y:S01]  /*69d0*/  ULDC.64 UR8, c[0x0][0x2d8] ;  /* 0x0000b60000087ab9 */ /* 0x000fe20000000a00 */
[C---:B------:R-:W-:Y:S01]  /*69e0*/  VIADD R2, R0.reuse, 0x3f ;  /* 0x0000003f00027836 */ /* 0x040fe20000000000 */
[----:B------:R-:W-:Y:S01]  /*69f0*/  UIMAD UR7, UR7, UR8, URZ ;  /* 0x00000008070772a4 */ /* 0x000fe2000f8e023f */
[----:B------:R-:W-:Y:S01]  /*6a00*/  ISETP.GE.AND P1, PT, R0, 0x41, PT ;  /* 0x000000410000780c */ /* 0x000fe20003f26270 */
[----:B------:R-:W-:Y:S02]  /*6a10*/  USHF.R.S32.HI UR6, URZ, 0x1f, UR12 ;  /* 0x0000001f3f067899 */ /* 0x000fe4000801140c */
[----:B------:R-:W-:Y:S01]  /*6a20*/  UIMAD.WIDE.U32 UR10, UR13, UR8, URZ ;  /* 0x000000080d0a72a5 */ /* 0x000fe2000f8e003f */
[----:B------:R-:W-:Y:S01]  /*6a30*/  SHF.R.S32.HI R3, RZ, 0x1f, R2 ;  /* 0x0000001fff037819 */ /* 0x000fe20000011402 */
[----:B------:R-:W-:Y:S02]  /*6a40*/  UIMAD UR7, UR13, UR9, UR7 ;  /* 0x000000090d0772a4 */ /* 0x000fe4000f8e0207 */
[----:B------:R-:W-:Y:S01]  /*6a50*/  UIADD3 UR8, UP1, UR4, UR10, URZ ;  /* 0x0000000a04087290 */ /* 0x000fe2000ff3e03f */
[----:B------:R-:W-:Y:S01]  /*6a60*/  LEA.HI R3, R3, R2, RZ, 0x6 ;  /* 0x0000000203037211 */ /* 0x000fe200078f30ff */
[----:B------:R-:W-:-:S02]  /*6a70*/  UIADD3 UR7, UR11, UR7, URZ ;  /* 0x000000070b077290 */ /* 0x000fc4000fffe03f */
[----:B------:R-:W-:Y:S01]  /*6a80*/  USEL UR6, UR6, URZ, !UP0 ;  /* 0x0000003f06067287 */ /* 0x000fe2000c000000 */
[----:B------:R-:W-:Y:S01]  /*6a90*/  SHF.R.S32.HI R3, RZ, 0x6, R3 ;  /* 0x00000006ff037819 */ /* 0x000fe20000011403 */
[----:B------:R-:W-:Y:S01]  /*6aa0*/  ULDC.64 UR14, c[0x0][0x2e0] ;  /* 0x0000b800000e7ab9 */ /* 0x000fe20000000a00 */
[----:B------:R-:W-:Y:S02]  /*6ab0*/  USEL UR13, UR12, URZ, !UP0 ;  /* 0x0000003f0c0d7287 */ /* 0x000fe4000c000000 */
[----:B------:R-:W-:Y:S01]  /*6ac0*/  UIADD3.X UR9, UR5, UR7, URZ, UP1, !UPT ;  /* 0x0000000705097290 */ /* 0x000fe20008ffe43f */
[----:B------:R-:W-:Y:S01]  /*6ad0*/  VIMNMX R3, R3, 0x1, !PT ;  /* 0x0000000103037848 */ /* 0x000fe20007fe0100 */
[----:B------:R-:W-:Y:S02]  /*6ae0*/  UIMAD UR6, UR6, UR14, URZ ;  /* 0x0000000e060672a4 */ /* 0x000fe4000f8e023f */
[----:B------:R-:W-:Y:S01]  /*6af0*/  UIMAD.WIDE.U32 UR8, UR13, UR14, UR8 ;  /* 0x0000000e0d0872a5 */ /* 0x000fe2000f8e0008 */
[----:B------:R-:W-:Y:S01]  /*6b00*/  LOP3.LUT R2, R3, 0x1, RZ, 0xc0, !PT ;  /* 0x0000000103027812 */ /* 0x000fe200078ec0ff */
[----:B------:R-:W-:Y:S01]  /*6b10*/  UIMAD UR12, UR13, UR15, UR6 ;  /* 0x0000000f0d0c72a4 */ /* 0x000fe2000f8e0206 */
[----:B------:R-:W-:-:S03]  /*6b20*/  ELECT P0, URZ, PT ;  /* 0x00000000003f782f */ /* 0x000fc60003800000 */
[----:B------:R-:W-:Y:S01]  /*6b30*/  UIADD3 UR21, UR9, UR12, URZ ;  /* 0x0000000c09157290 */ /* 0x000fe2000fffe03f */
[----:B------:R-:W-:Y:S01]  /*6b40*/  UMOV UR6, URZ ;  /* 0x0000003f00067c82 */ /* 0x000fe20008000000 */
[----:B------:R-:W-:Y:S10]  /*6b50*/  @!P1 BRA `(.L_x_592) ;  /* 0x0000000800309947 */ /* 0x000ff40003800000 */
[----:B------:R-:W-:Y:S01]  /*6b60*/  UMOV UR6, UR10 ;  /* 0x0000000a00067c82 */ /* 0x000fe20008000000 */
[----:B------:R-:W-:Y:S01]  /*6b70*/  ULDC.64 UR10, c[0x0][0x2c0] ;  /* 0x0000b000000a7ab9 */ /* 0x000fe20000000a00 */
[----:B------:R-:W-:Y:S01]  /*6b80*/  UIMAD.WIDE.U32 UR6, UR13, UR14, UR6 ;  /* 0x0000000e0d0672a5 */ /* 0x000fe2000f8e0006 */
[----:B------:R-:W-:Y:S01]  /*6b90*/  IMAD.IADD R0, R3, 0x1, -R2 ;  /* 0x0000000103007824 */ /* 0x000fe200078e0a02 */
[----:B------:R-:W-:Y:S02]  /*6ba0*/  ULDC.64 UR24, c[0x0][0x2c0] ;  /* 0x0000b00000187ab9 */ /* 0x000fe40000000a00 */
[----:B------:R-:W-:-:S04]  /*6bb0*/  UIADD3 UR19, UP0, UR4, UR6, URZ ;  /* 0x0000000604137290 */ /* 0x000fc8000ff1e03f */
[----:B------:R-:W-:Y:S02]  /*6bc0*/  UIADD3.X UR4, UR5, UR12, UR7, UP0, !UPT ;  /* 0x0000000c05047290 */ /* 0x000fe400087fe407 */
[----:B------:R-:W-:Y:S01]  /*6bd0*/  ULEA UR18, UP0, UR19, UR10, 0x2 ;  /* 0x0000000a13127291 */ /* 0x000fe2000f80103f */
[----:B------:R-:W-:-:S03]  /*6be0*/  UMOV UR5, URZ ;  /* 0x0000003f00057c82 */ /* 0x000fc60008000000 */
[----:B------:R-:W-:Y:S02]  /*6bf0*/  ULEA.HI.X UR19, UR19, UR11, UR4, 0x2, UP0 ;  /* 0x0000000b13137291 */ /* 0x000fe400080f1404 */
[----:B------:R-:W-:Y:S02]  /*6c00*/  UIADD3 UR10, UP0, UR18, 0x4000, URZ ;  /* 0x00004000120a7890 */ /* 0x000fe4000ff1e03f */
[----:B------:R-:W-:Y:S02]  /*6c10*/  UIADD3 UR12, UP1, UR18, 0x8000, URZ ;  /* 0x00008000120c7890 */ /* 0x000fe4000ff3e03f */
[----:B------:R-:W-:Y:S02]  /*6c20*/  UIADD3 UR14, UP2, UR18, 0xc000, URZ ;  /* 0x0000c000120e7890 */ /* 0x000fe4000ff5e03f */
[----:B------:R-:W-:Y:S02]  /*6c30*/  UIADD3 UR16, UP3, UR18, 0x10000, URZ ;  /* 0x0001000012107890 */ /* 0x000fe4000ff7e03f */
[----:B------:R-:W-:-:S02]  /*6c40*/  UIADD3 UR18, UP4, UR18, 0x14000, URZ ;  /* 0x0001400012127890 */ /* 0x000fc4000ff9e03f */
[----:B------:R-:W-:Y:S02]  /*6c50*/  UIADD3.X UR11, URZ, UR19, URZ, UP0, !UPT ;  /* 0x000000133f0b7290 */ /* 0x000fe400087fe43f */
[----:B------:R-:W-:Y:S02]  /*6c60*/  UIADD3.X UR13, URZ, UR19, URZ, UP1, !UPT ;  /* 0x000000133f0d7290 */ /* 0x000fe40008ffe43f */
[----:B------:R-:W-:Y:S02]  /*6c70*/  UIADD3.X UR15, URZ, UR19, URZ, UP2, !UPT ;  /* 0x000000133f0f7290 */ /* 0x000fe400097fe43f */
[----:B------:R-:W-:Y:S02]  /*6c80*/  UIADD3.X UR17, URZ, UR19, URZ, UP3, !UPT ;  /* 0x000000133f117290 */ /* 0x000fe40009ffe43f */
[----:B------:R-:W-:Y:S01]  /*6c90*/  UIADD3.X UR19, URZ, UR19, URZ, UP4, !UPT ;  /* 0x000000133f137290 */ /* 0x000fe2000a7fe43f */
[----:B------:R-:W-:-:S11]  /*6ca0*/  UMOV UR4, URZ ;  /* 0x0000003f00047c82 */ /* 0x000fd60008000000 */
.L_x_613:
        /* <DEDUP_REMOVED lines=23> */
.L_x_594:
[----:B------:R-:W-:Y:S05]  /*6e20*/  BSYNC B0 ;  /* 0x0000000000007941 */ /* 0x000fea0003800000 */
.L_x_593:
        /* <DEDUP_REMOVED lines=12> */
.L_x_596:
[----:B------:R-:W-:Y:S05]  /*6ef0*/  BSYNC B0 ;  /* 0x0000000000007941 */ /* 0x000fea0003800000 */
.L_x_595:
        /* <DEDUP_REMOVED lines=13> */
.L_x_598:
[----:B------:R-:W-:Y:S05]  /*6fd0*/  BSYNC B0 ;  /* 0x0000000000007941 */ /* 0x000fea0003800000 */
.L_x_597:
[----:B------:R-:W-:Y:S06]  /*6fe0*/  BAR.ARV 0xa, 0xa0 ;  /* 0x0282800000007b1d */ /* 0x000fec0000002000 */
[----:B------:R-:W-:Y:S04]  /*6ff0*/  BSSY B0, `(.L_x_599) ;  /* 0x0000003000007945 */ /* 0x000fe80003800000 */
[----:B------:R-:W-:Y:S05]  /*7000*/  @!P0 BRA `(.L_x_600) ;  /* 0x0000000000048947 */ /* 0x000fea0003800000 */
[----:B------:R-:W-:-:S04]  /*7010*/  DEPBAR.LE SB0, 0x1 ;  /* 0x000080400000791a */ /* 0x000fc80000000000 */
.L_x_600:
[----:B------:R-:W-:Y:S05]  /*7020*/  BSYNC B0 ;  /* 0x0000000000007941 */ /* 0x000fea0003800000 */
.L_x_599:
[----:B------:R-:W-:Y:S06]  /*7030*/  BAR.ARV 0xb, 0xa0 ;  /* 0x02c2800000007b1d */ /* 0x000fec0000002000 */
[----:B------:R-:W-:Y:S04]  /*7040*/  BSSY B0, `(.L_x_601) ;  /* 0x0000003000007945 */ /* 0x000fe80003800000 */
[----:B------:R-:W-:Y:S05]  /*7050*/  @!P0 BRA `(.L_x_602) ;  /* 0x0000000000048947 */ /* 0x000fea0003800000 */
[----:B------:R-:W-:-:S04]  /*7060*/  DEPBAR.LE SB0, 0x0 ;  /* 0x000080000000791a */ /* 0x000fc80000000000 */
.L_x_602:
[----:B------:R-:W-:Y:S05]  /*7070*/  BSYNC B0 ;  /* 0x0000000000007941 */ /* 0x000fea0003800000 */
.L_x_601:
        /* <DEDUP_REMOVED lines=13> */
.L_x_604:
[----:B------:R-:W-:Y:S05]  /*7150*/  BSYNC B0 ;  /* 0x0000000000007941 */ /* 0x000fea0003800000 */
.L_x_603:
        /* <DEDUP_REMOVED lines=12> */
.L_x_606:
[----:B------:R-:W-:Y:S05]  /*7220*/  BSYNC B0 ;  /* 0x0000000000007941 */ /* 0x000fea0003800000 */
.L_x_605:
        /* <DEDUP_REMOVED lines=13> */
.L_x_608:
[----:B------:R-:W-:Y:S05]  /*7300*/  BSYNC B0 ;  /* 0x0000000000007941 */ /* 0x000fea0003800000 */
.L_x_607:
[----:B------:R-:W-:Y:S06]  /*7310*/  BAR.ARV 0xa, 0xa0 ;  /* 0x0282800000007b1d */ /* 0x000fec0000002000 */
[----:B------:R-:W-:Y:S04]  /*7320*/  BSSY B0, `(.L_x_609) ;  /* 0x0000003000007945 */ /* 0x000fe80003800000 */
[----:B------:R-:W-:Y:S05]  /*7330*/  @!P0 BRA `(.L_x_610) ;  /* 0x0000000000048947 */ /* 0x000fea0003800000 */
[----:B------:R-:W-:-:S04]  /*7340*/  DEPBAR.LE SB0, 0x1 ;  /* 0x000080400000791a */ /* 0x000fc80000000000 */
.L_x_610:
[----:B------:R-:W-:Y:S05]  /*7350*/  BSYNC B0 ;  /* 0x0000000000007941 */ /* 0x000fea0003800000 */
.L_x_609:
[----:B------:R-:W-:Y:S01]  /*7360*/  VIADD R0, R0, 0xfffffffe ;  /* 0xfffffffe00007836 */ /* 0x000fe20000000000 */
[----:B------:R-:W-:Y:S06]  /*7370*/  BAR.ARV 0xb, 0xa0 ;  /* 0x02c2800000007b1d */ /* 0x000fec0000002000 */
[----:B------:R-:W-:Y:S01]  /*7380*/  BSSY B0, `(.L_x_611) ;  /* 0x0000004000007945 */ /* 0x000fe20003800000 */
[----:B------:R-:W-:-:S03]  /*7390*/  ISETP.NE.AND P1, PT, R0, RZ, PT ;  /* 0x000000ff0000720c */ /* 0x000fc60003f25270 */
[----:B------:R-:W-:Y:S10]  /*73a0*/  @!P0 BRA `(.L_x_612) ;  /* 0x0000000000048947 */ /* 0x000ff40003800000 */
[----:B------:R-:W-:-:S04]  /*73b0*/  DEPBAR.LE SB0, 0x0 ;  /* 0x000080000000791a */ /* 0x000fc80000000000 */
.L_x_612:
[----:B------:R-:W-:Y:S05]  /*73c0*/  BSYNC B0 ;  /* 0x0000000000007941 */ /* 0x000fea0003800000 */
.L_x_611:
[----:B------:R-:W-:Y:S06]  /*73d0*/  BAR.ARV 0xc, 0xa0 ;  /* 0x0302800000007b1d */ /* 0x000fec0000002000 */
[----:B------:R-:W-:Y:S02]  /*73e0*/  UIADD3 UR5, UR5, 0x2, URZ ;  /* 0x0000000205057890 */ /* 0x000fe4000fffe03f */
[----:B------:R-:W-:Y:S01]  /*73f0*/  UIADD3 UR4, UR4, 0x1, URZ ;  /* 0x0000000104047890 */ /* 0x000fe2000fffe03f */
[----:B------:R-:W-:Y:S11]  /*7400*/  @P1 BRA `(.L_x_613) ;  /* 0xfffffff800281947 */ /* 0x000ff6000383ffff */
[----:B------:R-:W-:-:S12]  /*7410*/  UIADD3 UR6, UR20, 0x6000, URZ ;  /* 0x0000600014067890 */ /* 0x000fd8000fffe03f */
.L_x_592:
        /* <DEDUP_REMOVED lines=10> */
[----:B------:R-:W-:Y:S01]  /*74c0*/  ULEA UR4, UP0, UR11, UR4, 0x2 ;  /* 0x000000040b047291 */ /* 0x000fe2000f80103f */
[----:B------:R-:W-:-:S03]  /*74d0*/  UMOV UR13, 0x14f00000 ;  /* 0x14f00000000d7882 */ /* 0x000fc60000000000 */
[----:B------:R-:W-:-:S03]  /*74e0*/  ULEA.HI.X UR5, UR11, UR5, UR12, 0x2, UP0 ;  /* 0x000000050b057291 */ /* 0x000fc600080f140c */
[----:B------:R-:W-:Y:S01]  /*74f0*/  UMOV UR12, 0x0 ;  /* 0x00000000000c7882 */ /* 0x000fe20000000000 */
[----:B-1----:R-:W-:-:S03]  /*7500*/  ULEA UR7, UR10, UR7, 0x18 ;  /* 0x000000070a077291 */ /* 0x002fc6000f8ec03f */
[----:B------:R-:W-:Y:S01]  /*7510*/  UMOV UR10, 0x400 ;  /* 0x00000400000a7882 */ /* 0x000fe20000000000 */
[----:B------:R-:W-:-:S09]  /*7520*/  UIADD3 UR7, UR7, 0x12000, URZ ;  /* 0x0001200007077890 */ /* 0x000fd2000fffe03f */
[----:B------:R1:W-:Y:S02]  /*7530*/  UBLKRED.G.S.ADD.F32.RN [UR4], [UR7], UR10, desc[UR12] ;  /* 0x00000c04070073bb */ /* 0x0003e400080a140a */
[----:B-1----:R0:W-:Y:S02]  /*7540*/  UTMACMDFLUSH ;  /* 0x00000000000079b7 */ /* 0x0021e40000000000 */
.L_x_615:
[----:B------:R-:W-:Y:S05]  /*7550*/  BSYNC B0 ;  /* 0x0000000000007941 */ /* 0x000fea0003800000 */
.L_x_614:
[----:B------:R-:W-:Y:S06]  /*7560*/  BAR.SYNC.DEFER_BLOCKING 0xe, 0xa0 ;  /* 0x0382800000007b1d */ /* 0x000fec0000010000 */
[----:B------:R-:W-:Y:S04]  /*7570*/  BSSY B0, `(.L_x_616) ;  /* 0x0000011000007945 */ /* 0x000fe80003800000 */
[----:B------:R-:W-:Y:S05]  /*7580*/  @!P0 BRA `(.L_x_617) ;  /* 0x00000000003c8947 */ /* 0x000fea0003800000 */
[----:B------:R-:W1:Y:S01]  /*7590*/  S2UR UR7, SR_CgaCtaId ;  /* 0x00000000000779c3 */ /* 0x000e620000008800 */
[----:B------:R-:W-:Y:S01]  /*75a0*/  UIADD3 UR4, UR6, 0x1000, URZ ;  /* 0x0000100006047890 */ /* 0x000fe2000fffe03f */
[----:B------:R-:W-:Y:S01]  /*75b0*/  UMOV UR5, 0x400 ;  /* 0x0000040000057882 */ /* 0x000fe20000000000 */
[----:B------:R-:W-:Y:S02]  /*75c0*/  ULDC.64 UR10, c[0x0][0x2c0] ;  /* 0x0000b000000a7ab9 */ /* 0x000fe40000000a00 */
[----:B------:R-:W-:Y:S01]  /*75d0*/  UIADD3 UR12, UP0, UR4, UR8, URZ ;  /* 0x00000008040c7290 */ /* 0x000fe2000ff1e03f */
[----:B------:R-:W-:Y:S01]  /*75e0*/  UMOV UR13, 0x14f00000 ;  /* 0x14f00000000d7882 */ /* 0x000fe20000000000 */
[----:B-1----:R-:W-:Y:S02]  /*75f0*/  ULEA UR7, UR7, UR5, 0x18 ;  /* 0x0000000507077291 */ /* 0x002fe4000f8ec03f */
[----:B------:R-:W-:Y:S02]  /*7600*/  ULEA.HI.X.SX32 UR5, UR4, UR21, 0x1, UP0 ;  /* 0x0000001504057291 */ /* 0x000fe400080f0e3f */
[----:B------:R-:W-:-:S02]  /*7610*/  ULEA UR4, UP0, UR12, UR10, 0x2 ;  /* 0x0000000a0c047291 */ /* 0x000fc4000f80103f */
[----:B------:R-:W-:Y:S02]  /*7620*/  UIADD3 UR7, UR7, 0x16000, URZ ;  /* 0x0001600007077890 */ /* 0x000fe4000fffe03f */
[----:B------:R-:W-:Y:S01]  /*7630*/  ULEA.HI.X UR5, UR12, UR11, UR5, 0x2, UP0 ;  /* 0x0000000b0c057291 */ /* 0x000fe200080f1405 */
[----:B------:R-:W-:Y:S02]  /*7640*/  UMOV UR10, 0x400 ;  /* 0x00000400000a7882 */ /* 0x000fe40000000000 */
[----:B------:R-:W-:-:S06]  /*7650*/  UMOV UR12, 0x0 ;  /* 0x00000000000c7882 */ /* 0x000fcc0000000000 */
[----:B------:R1:W-:Y:S02]  /*7660*/  UBLKRED.G.S.ADD.F32.RN [UR4], [UR7], UR10, desc[UR12] ;  /* 0x00000c04070073bb */ /* 0x0003e400080a140a */
[----:B-1----:R0:W-:Y:S02]  /*7670*/  UTMACMDFLUSH ;  /* 0x00000000000079b7 */ /* 0x0021e40000000000 */
.L_x_617:
[----:B------:R-:W-:Y:S05]  /*7680*/  BSYNC B0 ;  /* 0x0000000000007941 */ /* 0x000fea0003800000 */
.L_x_616:
        /* <DEDUP_REMOVED lines=16> */
[----:B------:R1:W-:Y:S01]  /*7790*/  UBLKRED.G.S.ADD.F32.RN [UR4], [UR7], UR10, desc[UR12] ;  /* 0x00000c04070073bb */ /* 0x0003e200080a140a */
[----:B------:R0:W-:Y:S01]  /*77a0*/  UTMACMDFLUSH ;  /* 0x00000000000079b7 */ /* 0x0001e20000000000 */
[----:B-1----:R-:W-:-:S04]  /*77b0*/  DEPBAR.LE SB0, 0x2 ;  /* 0x000080800000791a */ /* 0x002fc80000000000 */
.L_x_619:
[----:B------:R-:W-:Y:S05]  /*77c0*/  BSYNC B0 ;  /* 0x0000000000007941 */ /* 0x000fea0003800000 */
.L_x_618:
[----:B------:R-:W-:Y:S06]  /*77d0*/  BAR.ARV 0xa, 0xa0 ;  /* 0x0282800000007b1d */ /* 0x000fec0000002000 */
[----:B------:R-:W-:Y:S04]  /*77e0*/  BSSY B0, `(.L_x_620) ;  /* 0x0000003000007945 */ /* 0x000fe80003800000 */
[----:B------:R-:W-:Y:S05]  /*77f0*/  @!P0 BRA `(.L_x_621) ;  /* 0x0000000000048947 */ /* 0x000fea0003800000 */
[----:B------:R-:W-:-:S04]  /*7800*/  DEPBAR.LE SB0, 0x1 ;  /* 0x000080400000791a */ /* 0x000fc80000000000 */
.L_x_621:
[----:B------:R-:W-:Y:S05]  /*7810*/  BSYNC B0 ;  /* 0x0000000000007941 */ /* 0x000fea0003800000 */
.L_x_620:
[----:B------:R-:W-:Y:S06]  /*7820*/  BAR.ARV 0xb, 0xa0 ;  /* 0x02c2800000007b1d */ /* 0x000fec0000002000 */
[----:B------:R-:W-:Y:S04]  /*7830*/  BSSY B0, `(.L_x_622) ;  /* 0x0000003000007945 */ /* 0x000fe80003800000 */
[----:B------:R-:W-:Y:S05]  /*7840*/  @!P0 BRA `(.L_x_623) ;  /* 0x0000000000048947 */ /* 0x000fea0003800000 */
[----:B------:R-:W-:-:S04]  /*7850*/  DEPBAR.LE SB0, 0x0 ;  /* 0x000080000000791a */ /* 0x000fc80000000000 */
.L_x_623:
[----:B------:R-:W-:Y:S05]  /*7860*/  BSYNC B0 ;  /* 0x0000000000007941 */ /* 0x000fea0003800000 */
.L_x_622:
[----:B------:R-:W-:Y:S06]  /*7870*/  BAR.ARV 0xc, 0xa0 ;  /* 0x0302800000007b1d */ /* 0x000fec0000002000 */
[----:B------:R-:W-:Y:S05]  /*7880*/  BRA `(.L_x_516) ;  /* 0x0000002400887947 */ /* 0x000fea0003800000 */
.L_x_587:
[----:B------:R-:W-:Y:S01]  /*7890*/  ULDC.64 UR4, c[0x0][0x8d8] ;  /* 0x0002360000047ab9 */ /* 0x000fe20000000a00 */
[----:B------:R-:W1:Y:S01]  /*78a0*/  S2R R11, SR_CTAID.Z ;  /* 0x00000000000b7919 */ /* 0x000e620000002700 */
[----:B------:R-:W-:Y:S01]  /*78b0*/  ISETP.NE.U32.AND P0, PT, RZ, UR4, PT ;  /* 0x00000004ff007c0c */ /* 0x000fe2000bf05070 */
[----:B------:R-:W2:Y:S03]  /*78c0*/  S2UR UR28, SR_CTAID.Y ;  /* 0x00000000001c79c3 */ /* 0x000ea60000002600 */
[----:B------:R-:W-:-:S13]  /*78d0*/  ISETP.NE.AND.EX P0, PT, RZ, UR5, PT, P0 ;  /* 0x00000005ff007c0c */ /* 0x000fda000bf05300 */
[----:B------:R-:W-:Y:S05]  /*78e0*/  @!P0 BRA `(.L_x_624) ;  /* 0x0000000000108947 */ /* 0x000fea0003800000 */
[----:B------:R-:W1:Y:S02]  /*78f0*/  LDC.64 R2, c[0x0][0x8d8] ;  /* 0x00023600ff027b82 */ /* 0x000e640000000a00 */
[----:B-1----:R-:W-:-:S05]  /*7900*/  IMAD.WIDE R2, R11, 0x4, R2 ;  /* 0x000000040b027825 */ /* 0x002fca00078e0202 */
[----:B------:R1:W5:Y:S01]  /*7910*/  LDG.E R0, desc[UR38][R2.64] ;  /* 0x0000002602007981 */ /* 0x000362000c1e1900 */
[----:B------:R-:W-:Y:S05]  /*7920*/  BRA `(.L_x_625) ;  /* 0x00000000002c7947 */ /* 0x000fea0003800000 */
.L_x_624:
[----:B------:R-:W-:Y:S02]  /*7930*/  ULDC.64 UR4, c[0x0][0x8d0] ;  /* 0x0002340000047ab9 */ /* 0x000fe40000000a00 */
[----:B------:R-:W-:-:S04]  /*7940*/  ISETP.NE.U32.AND P0, PT, RZ, UR4, PT ;  /* 0x00000004ff007c0c */ /* 0x000fc8000bf05070 */
[----:B------:R-:W-:-:S13]  /*7950*/  ISETP.NE.AND.EX P0, PT, RZ, UR5, PT, P0 ;  /* 0x00000005ff007c0c */ /* 0x000fda000bf05300 */
[----:B------:R-:W-:Y:S05]  /*7960*/  @!P0 BRA `(.L_x_626) ;  /* 0x0000000000188947 */ /* 0x000fea0003800000 */
[----:B------:R-:W1:Y:S02]  /*7970*/  LDC.64 R2, c[0x0][0x8d0] ;  /* 0x00023400ff027b82 */ /* 0x000e640000000a00 */
[----:B-1----:R-:W-:-:S05]  /*7980*/  IMAD.WIDE R2, R11, 0x4, R2 ;  /* 0x000000040b027825 */ /* 0x002fca00078e0202 */
[----:B------:R-:W3:Y:S04]  /*7990*/  LDG.E R0, desc[UR38][R2.64] ;  /* 0x0000002602007981 */ /* 0x000ee8000c1e1900 */
[----:B------:R-:W3:Y:S02]  /*79a0*/  LDG.E R5, desc[UR38][R2.64+0x4] ;  /* 0x0000042602057981 */ /* 0x000ee4000c1e1900 */
[----:B---3--:R-:W-:Y:S01]  /*79b0*/  IMAD.IADD R0, R5, 0x1, -R0 ;  /* 0x0000000105007824 */ /* 0x008fe200078e0a00 */
[----:B------:R-:W-:Y:S06]  /*79c0*/  BRA `(.L_x_625) ;  /* 0x0000000000047947 */ /* 0x000fec0003800000 */
.L_x_626:
[----:B------:R-:W3:Y:S02]  /*79d0*/  LDC R0, c[0x0][0x8bc] ;  /* 0x00022f00ff007b82 */ /* 0x000ee40000000800 */
.L_x_625:
[----:B------:R-:W4:Y:S01]  /*79e0*/  S2R R9, SR_CTAID.X ;  /* 0x0000000000097919 */ /* 0x000f220000002500 */
[----:B------:R-:W-:Y:S02]  /*79f0*/  IMAD.MOV.U32 R5, RZ, RZ, RZ ;  /* 0x000000ffff057224 */ /* 0x000fe400078e00ff */
[----:B------:R-:W-:Y:S02]  /*7a00*/  IMAD.MOV.U32 R4, RZ, RZ, 0x1 ;  /* 0x00000001ff047424 */ /* 0x000fe400078e00ff */
[----:B----4-:R-:W-:-:S05]  /*7a10*/  IMAD R9, R9, 0x60, RZ ;  /* 0x0000006009097824 */ /* 0x010fca00078e02ff */
[----:B---3-5:R-:W-:Y:S01]  /*7a20*/  ISETP.GE.AND P0, PT, R9, R0, PT ;  /* 0x000000000900720c */ /* 0x028fe20003f06270 */
[----:B------:R-:W-:-:S03]  /*7a30*/  IMAD.MOV.U32 R0, RZ, RZ, 0x1 ;  /* 0x00000001ff007424 */ /* 0x000fc600078e00ff */
[----:B-1----:R-:W-:-:S04]  /*7a40*/  SEL R11, R11, 0xffffffff, !P0 ;  /* 0xffffffff0b0b7807 */ /* 0x002fc80004000000 */
[----:B------:R-:W-:-:S13]  /*7a50*/  ISETP.GE.AND P0, PT, R11, RZ, PT ;  /* 0x000000ff0b00720c */ /* 0x000fda0003f06270 */
[----:B------:R-:W-:Y:S05]  /*7a60*/  @!P0 BRA `(.L_x_627) ;  /* 0x0000002000908947 */ /* 0x000fea0003800000 */
[----:B------:R-:W1:Y:S08]  /*7a70*/  LDC.64 R4, c[0x0][0x778] ;  /* 0x0001de00ff047b82 */ /* 0x000e700000000a00 */
[----:B------:R-:W3:Y:S08]  /*7a80*/  LDC.64 R6, c[0x0][0x780] ;  /* 0x0001e000ff067b82 */ /* 0x000ef00000000a00 */
[----:B------:R-:W4:Y:S01]  /*7a90*/  LDC.64 R12, c[0x0][0x770] ;  /* 0x0001dc00ff0c7b82 */ /* 0x000f220000000a00 */
[----:B-1----:R-:W-:-:S07]  /*7aa0*/  ISETP.NE.U32.AND P0, PT, R4, RZ, PT ;  /* 0x000000ff0400720c */ /* 0x002fce0003f05070 */
[----:B------:R-:W1:Y:S01]  /*7ab0*/  LDC.64 R2, c[0x0][0x770] ;  /* 0x0001dc00ff027b82 */ /* 0x000e620000000a00 */
[----:B------:R-:W-:Y:S02]  /*7ac0*/  ISETP.NE.AND.EX P0, PT, R5, RZ, PT, P0 ;  /* 0x000000ff0500720c */ /* 0x000fe40003f05300 */
[----:B---3--:R-:W-:-:S04]  /*7ad0*/  ISETP.NE.U32.AND P2, PT, R6, RZ, PT ;  /* 0x000000ff0600720c */ /* 0x008fc80003f45070 */
[----:B------:R-:W-:Y:S02]  /*7ae0*/  ISETP.NE.AND.EX P2, PT, R7, RZ, PT, P2 ;  /* 0x000000ff0700720c */ /* 0x000fe40003f45320 */
[----:B----4-:R-:W-:-:S05]  /*7af0*/  ISETP.NE.U32.AND P1, PT, R12, RZ, PT ;  /* 0x000000ff0c00720c */ /* 0x010fca0003f25070 */
[----:B------:R-:W3:Y:S01]  /*7b00*/  @P0 LDC.64 R4, c[0x0][0x778] ;  /* 0x0001de00ff040b82 */ /* 0x000ee20000000a00 */
[----:B------:R-:W-:-:S07]  /*7b10*/  ISETP.NE.AND.EX P1, PT, R13, RZ, PT, P1 ;  /* 0x000000ff0d00720c */ /* 0x000fce0003f25310 */
[----:B------:R-:W4:Y:S01]  /*7b20*/  @P2 LDC.64 R6, c[0x0][0x780] ;  /* 0x0001e000ff062b82 */ /* 0x000f220000000a00 */
[----:B-1----:R-:W-:-:S05]  /*7b30*/  IMAD.WIDE R2, R11, 0x4, R2 ;  /* 0x000000040b027825 */ /* 0x002fca00078e0202 */
[----:B------:R-:W2:Y:S01]  /*7b40*/  @P1 LDG.E R16, desc[UR38][R2.64] ;  /* 0x0000002602101981 */ /* 0x000ea2000c1e1900 */
[----:B------:R-:W-:Y:S01]  /*7b50*/  IMAD.MOV.U32 R10, RZ, RZ, RZ ;  /* 0x000000ffff0a7224 */ /* 0x000fe200078e00ff */
[----:B------:R-:W-:Y:S02]  /*7b60*/  ULDC UR4, c[0x0][0x280] ;  /* 0x0000a00000047ab9 */ /* 0x000fe40000000800 */
[----:B------:R-:W2:Y:S01]  /*7b70*/  @P1 LDG.E R14, desc[UR38][R2.64] ;  /* 0x00000026020e1981 */ /* 0x000ea2000c1e1900 */
[----:B---3--:R-:W-:-:S04]  /*7b80*/  @P0 IMAD.WIDE R4, R11, 0x4, R4 ;  /* 0x000000040b040825 */ /* 0x008fc800078e0204 */
[----:B------:R-:W-:Y:S01]  /*7b90*/  IMAD.U32 R8, RZ, RZ, UR4 ;  /* 0x00000004ff087e24 */ /* 0x000fe2000f8e00ff */
[----:B------:R4:W5:Y:S02]  /*7ba0*/  @P0 LDG.E R10, desc[UR38][R4.64] ;  /* 0x00000026040a0981 */ /* 0x000964000c1e1900 */
[----:B----4-:R-:W-:-:S05]  /*7bb0*/  @P2 IMAD.WIDE R4, R11, 0x4, R6 ;  /* 0x000000040b042825 */ /* 0x010fca00078e0206 */
[----:B------:R1:W5:Y:S01]  /*7bc0*/  @P2 LDG.E R8, desc[UR38][R4.64] ;  /* 0x0000002604082981 */ /* 0x000362000c1e1900 */
[----:B------:R-:W-:Y:S01]  /*7bd0*/  VOTEU.ANY UP0, P1 ;  /* 0x00000000003f7886 */ /* 0x000fe20000800100 */
[----:B--2---:R-:W-:Y:S01]  /*7be0*/  @P1 IMAD R6, R11, 0x40, R16 ;  /* 0x000000400b061824 */ /* 0x004fe200078e0210 */
[----:B------:R-:W-:-:S04]  /*7bf0*/  @P1 R2UR UR4, R14 ;  /* 0x000000000e0412ca */ /* 0x000fc800000e0000 */
[----:B------:R-:W-:-:S04]  /*7c00*/  @P1 SHF.R.S32.HI R7, RZ, 0x1f, R6 ;  /* 0x0000001fff071819 */ /* 0x000fc80000011406 */
[----:B------:R-:W-:-:S04]  /*7c10*/  @P1 LEA.HI R7, R7, R6, RZ, 0x6 ;  /* 0x0000000607071211 */ /* 0x000fc800078f30ff */
[----:B------:R-:W-:Y:S01]  /*7c20*/  @P1 LOP3.LUT R7, R7, 0xffffffc0, RZ, 0xc0, !PT ;  /* 0xffffffc007071812 */ /* 0x000fe200078ec0ff */
[----:B-1----:R-:W-:Y:S06]  /*7c30*/  @P2 BRA `(.L_x_628) ;  /* 0x0000000000102947 */ /* 0x002fec0003800000 */
[----:B------:R-:W-:Y:S05]  /*7c40*/  @!P1 BRA `(.L_x_628) ;  /* 0x00000000000c9947 */ /* 0x000fea0003800000 */
[----:B------:R-:W2:Y:S04]  /*7c50*/  LDG.E R5, desc[UR38][R2.64] ;  /* 0x0000002602057981 */ /* 0x000ea8000c1e1900 */
[----:B-----5:R-:W2:Y:S02]  /*7c60*/  LDG.E R8, desc[UR38][R2.64+0x4] ;  /* 0x0000042602087981 */ /* 0x020ea4000c1e1900 */
[----:B--2---:R-:W-:-:S07]  /*7c70*/  IMAD.IADD R8, R8, 0x1, -R5 ;  /* 0x0000000108087824 */ /* 0x004fce00078e0a05 */
.L_x_628:
[----:B-----5:R-:W-:Y:S01]  /*7c80*/  ISETP.GE.AND P2, PT, R8, 0x1, PT ;  /* 0x000000010800780c */ /* 0x020fe20003f46270 */
[----:B------:R-:W-:Y:S01]  /*7c90*/  UMOV UR43, URZ ;  /* 0x0000003f002b7c82 */ /* 0x000fe20008000000 */
[----:B------:R-:W-:Y:S01]  /*7ca0*/  @UP0 UMOV UR43, UR4 ;  /* 0x00000004002b0c82 */ /* 0x000fe20008000000 */
[----:B------:R-:W-:Y:S01]  /*7cb0*/  CS2R R2, SRZ ;  /* 0x0000000000027805 */ /* 0x000fe2000001ff00 */
[----:B------:R-:W-:Y:S01]  /*7cc0*/  IMAD.MOV.U32 R5, RZ, RZ, RZ ;  /* 0x000000ffff057224 */ /* 0x000fe200078e00ff */
[--C-:B------:R-:W-:Y:S01]  /*7cd0*/  @P1 SHF.R.S32.HI R3, RZ, 0x1f, R7.reuse ;  /* 0x0000001fff031819 */ /* 0x100fe20000011407 */
[----:B------:R-:W-:Y:S02]  /*7ce0*/  IMAD.MOV.U32 R4, RZ, RZ, 0x1 ;  /* 0x00000001ff047424 */ /* 0x000fe400078e00ff */
[----:B------:R-:W-:-:S05]  /*7cf0*/  @P1 IMAD.MOV.U32 R2, RZ, RZ, R7 ;  /* 0x000000ffff021224 */ /* 0x000fca00078e0007 */
[----:B------:R-:W-:Y:S05]  /*7d00*/  @!P2 BRA `(.L_x_627) ;  /* 0x0000001c00e8a947 */ /* 0x000fea0003800000 */
[----:B------:R-:W1:Y:S01]  /*7d10*/  S2R R15, SR_CTAID.Y ;  /* 0x00000000000f7919 */ /* 0x000e620000002600 */
[----:B------:R-:W2:Y:S01]  /*7d20*/  LDC.64 R18, c[0x0][0x718] ;  /* 0x0001c600ff127b82 */ /* 0x000ea20000000a00 */
[----:B------:R-:W-:Y:S01]  /*7d30*/  ISETP.NE.U32.AND P1, PT, R12, RZ, PT ;  /* 0x000000ff0c00720c */ /* 0x000fe20003f25070 */
[----:B------:R-:W-:Y:S01]  /*7d40*/  IMAD.MOV.U32 R7, RZ, RZ, R3 ;  /* 0x000000ffff077224 */ /* 0x000fe200078e0003 */
[----:B------:R-:W-:Y:S01]  /*7d50*/  R2UR UR37, R11 ;  /* 0x000000000b2572ca */ /* 0x000fe200000e0000 */
[----:B------:R-:W-:Y:S01]  /*7d60*/  ULDC UR4, c[0x0][0x2e8] ;  /* 0x0000ba0000047ab9 */ /* 0x000fe20000000800 */
[----:B------:R-:W-:Y:S01]  /*7d70*/  ISETP.NE.AND.EX P1, PT, R13, RZ, PT, P1 ;  /* 0x000000ff0d00720c */ /* 0x000fe20003f25310 */
[----:B------:R-:W-:Y:S01]  /*7d80*/  VOTEU.ANY UP1, P0 ;  /* 0x00000000003f7886 */ /* 0x000fe20000020100 */
[----:B------:R-:W-:Y:S01]  /*7d90*/  SHF.R.S32.HI R11, RZ, 0x1f, R11 ;  /* 0x0000001fff0b7819 */ /* 0x000fe2000001140b */
[----:B------:R-:W3:Y:S01]  /*7da0*/  LDC.64 R4, c[0x0][0x720] ;  /* 0x0001c800ff047b82 */ /* 0x000ee20000000a00 */
[----:B------:R-:W-:-:S02]  /*7db0*/  R2UR UR35, R9 ;  /* 0x00000000092372ca */ /* 0x000fc400000e0000 */
[----:B------:R-:W-:Y:S02]  /*7dc0*/  ELECT P0, URZ, PT ;  /* 0x00000000003f782f */ /* 0x000fe40003800000 */
[----:B------:R-:W-:Y:S01]  /*7dd0*/  SEL R11, R11, RZ, !P1 ;  /* 0x000000ff0b0b7207 */ /* 0x000fe20004800000 */
[----:B------:R-:W-:Y:S01]  /*7de0*/  UMOV UR36, UR28 ;  /* 0x0000001c00247c82 */ /* 0x000fe20008000000 */
[----:B------:R-:W-:Y:S01]  /*7df0*/  R2UR UR8, R10 ;  /* 0x000000000a0872ca */ /* 0x000fe200000e0000 */
[----:B------:R-:W-:Y:S01]  /*7e00*/  BSSY B0, `(.L_x_627) ;  /* 0x00001ea000007945 */ /* 0x000fe20003800000 */
[----:B------:R-:W4:Y:S01]  /*7e10*/  LDC.64 R12, c[0x0][0x700] ;  /* 0x0001c000ff0c7b82 */ /* 0x000f220000000a00 */
[----:B------:R-:W-:Y:S01]  /*7e20*/  VOTEU.ANY UP0, P1 ;  /* 0x00000000003f7886 */ /* 0x000fe20000800100 */
[----:B------:R-:W-:Y:S02]  /*7e30*/  USEL UR29, UR37, URZ, !UP0 ;  /* 0x0000003f251d7287 */ /* 0x000fe4000c000000 */
[----:B------:R-:W-:-:S02]  /*7e40*/  UISETP.NE.AND UP0, UPT, UR4, 0x1, UPT ;  /* 0x000000010400788c */ /* 0x000fc4000bf05270 */
[----:B------:R-:W-:-:S05]  /*7e50*/  USEL UR37, UR37, URZ, !UP1 ;  /* 0x0000003f25257287 */ /* 0x000fca000c800000 */
[----:B------:R-:W-:Y:S01]  /*7e60*/  UIADD3 UR35, UR35, UR8, URZ ;  /* 0x0000000823237290 */ /* 0x000fe2000fffe03f */
[----:B-1----:R-:W-:Y:S01]  /*7e70*/  SHF.R.S32.HI R15, RZ, 0x1f, R15 ;  /* 0x0000001fff0f7819 */ /* 0x002fe2000001140f */
[----:B---3--:R-:W-:Y:S02]  /*7e80*/  IMAD R14, R11, R4, RZ ;  /* 0x000000040b0e7224 */ /* 0x008fe400078e02ff */
[----:B------:R-:W-:Y:S01]  /*7e90*/  @UP0 ULDC UR6, c[0x0][0x2ec] ;  /* 0x0000bb0000060ab9 */ /* 0x000fe20000000800 */
[----:B------:R-:W-:Y:S01]  /*7ea0*/  @UP0 ULDC UR8, c[0x0][0x2f0] ;  /* 0x0000bc0000080ab9 */ /* 0x000fe20000000800 */
[----:B------:R-:W-:Y:S01]  /*7eb0*/  UIMAD.WIDE.U32 UR6, UR28, UR6, URZ ;  /* 0x000000061c0672a5 */ /* 0x000fe2000f8e003f */
[----:B--2---:R-:W-:-:S03]  /*7ec0*/  IMAD R6, R15, R18, RZ ;  /* 0x000000120f067224 */ /* 0x004fc600078e02ff */
[----:B------:R-:W-:Y:S01]  /*7ed0*/  @UP0 USHF.R.U32.HI UR36, URZ, UR8, UR7 ;  /* 0x000000083f240299 */ /* 0x000fe20008011607 */
[----:B------:R-:W-:Y:S02]  /*7ee0*/  IMAD R19, R19, UR28, R6 ;  /* 0x0000001c13137c24 */ /* 0x000fe4000f8e0206 */
[----:B------:R-:W-:-:S04]  /*7ef0*/  IMAD.MOV.U32 R6, RZ, RZ, R2 ;  /* 0x000000ffff067224 */ /* 0x000fc800078e0002 */
[----:B------:R-:W-:-:S04]  /*7f00*/  IMAD.WIDE.U32 R2, R18, UR28, R6 ;  /* 0x0000001c12027c25 */ /* 0x000fc8000f8e0006 */
[----:B------:R-:W-:Y:S02]  /*7f10*/  IMAD.IADD R3, R3, 0x1, R19 ;  /* 0x0000000103037824 */ /* 0x000fe400078e0213 */
[----:B------:R-:W-:Y:S02]  /*7f20*/  IMAD R19, R5, UR29, R14 ;  /* 0x0000001d05137c24 */ /* 0x000fe4000f8e020e */
[----:B------:R-:W-:Y:S02]  /*7f30*/  IMAD.WIDE.U32 R2, R4, UR29, R2 ;  /* 0x0000001d04027c25 */ /* 0x000fe4000f8e0002 */
[----:B------:R-:W1:Y:S02]  /*7f40*/  LDC.64 R4, c[0x0][0x730] ;  /* 0x0001cc00ff047b82 */ /* 0x000e640000000a00 */
[----:B------:R-:W-:Y:S01]  /*7f50*/  IMAD.IADD R3, R3, 0x1, R19 ;  /* 0x0000000103037824 */ /* 0x000fe200078e0213 */
[----:B----4-:R-:W-:-:S04]  /*7f60*/  LEA R12, P1, R2, R12, 0x2 ;  /* 0x0000000c020c7211 */ /* 0x010fc800078210ff */
[----:B------:R-:W-:Y:S02]  /*7f70*/  LEA.HI.X R13, R2, R13, R3, 0x2, P1 ;  /* 0x0000000d020d7211 */ /* 0x000fe400008f1403 */
[----:B------:R-:W2:Y:S01]  /*7f80*/  LDC.64 R2, c[0x0][0x738] ;  /* 0x0001ce00ff027b82 */ /* 0x000ea20000000a00 */
[----:B------:R-:W-:Y:S02]  /*7f90*/  R2UR UR4, R12 ;  /* 0x000000000c0472ca */ /* 0x000fe400000e0000 */
[----:B------:R-:W-:Y:S01]  /*7fa0*/  R2UR UR5, R13 ;  /* 0x000000000d0572ca */ /* 0x000fe200000e0000 */
[----:B-1----:R-:W-:Y:S02]  /*7fb0*/  IMAD R10, R15, R4, RZ ;  /* 0x000000040f0a7224 */ /* 0x002fe400078e02ff */
[----:B------:R-:W-:-:S04]  /*7fc0*/  IMAD.WIDE.U32 R6, R4, UR28, R6 ;  /* 0x0000001c04067c25 */ /* 0x000fc8000f8e0006 */
[----:B------:R-:W-:Y:S02]  /*7fd0*/  IMAD R5, R5, UR28, R10 ;  /* 0x0000001c05057c24 */ /* 0x000fe4000f8e020a */
[----:B--2---:R-:W-:Y:S02]  /*7fe0*/  IMAD R4, R11, R2, RZ ;  /* 0x000000020b047224 */ /* 0x004fe400078e02ff */
[----:B------:R-:W-:Y:S02]  /*7ff0*/  IMAD.IADD R7, R7, 0x1, R5 ;  /* 0x0000000107077824 */ /* 0x000fe400078e0205 */
[----:B------:R-:W-:Y:S02]  /*8000*/  IMAD R3, R3, UR29, R4 ;  /* 0x0000001d03037c24 */ /* 0x000fe4000f8e0204 */
[----:B------:R-:W-:-:S04]  /*8010*/  IMAD.WIDE.U32 R6, R2, UR29, R6 ;  /* 0x0000001d02067c25 */ /* 0x000fc8000f8e0006 */
[----:B------:R-:W-:Y:S02]  /*8020*/  IMAD.MOV.U32 R5, RZ, RZ, RZ ;  /* 0x000000ffff057224 */ /* 0x000fe400078e00ff */
[----:B------:R-:W-:Y:S01]  /*8030*/  IMAD.MOV.U32 R4, RZ, RZ, 0x1 ;  /* 0x00000001ff047424 */ /* 0x000fe200078e00ff */
[----:B------:R-:W-:Y:S06]  /*8040*/  @!P0 BRA `(.L_x_629) ;  /* 0x0000001c00148947 */ /* 0x000fec0003800000 */
[----:B------:R-:W1:Y:S01]  /*8050*/  S2R R5, SR_CgaCtaId ;  /* 0x0000000000057919 */ /* 0x000e620000008800 */
[----:B------:R-:W-:Y:S01]  /*8060*/  IMAD.MOV.U32 R11, RZ, RZ, 0x1 ;  /* 0x00000001ff0b7424 */ /* 0x000fe200078e00ff */
[----:B------:R-:W-:Y:S01]  /*8070*/  MOV R12, 0x400 ;  /* 0x00000400000c7802 */ /* 0x000fe20000000f00 */
[----:B------:R-:W2:Y:S03]  /*8080*/  S2R R16, SR_TID.X ;  /* 0x0000000000107919 */ /* 0x000ea60000002100 */
[----:B------:R-:W-:Y:S02]  /*8090*/  SHF.L.U32 R11, R11, 0x1f, RZ ;  /* 0x0000001f0b0b7819 */ /* 0x000fe400000006ff */
[----:B-1----:R-:W-:-:S04]  /*80a0*/  LEA R12, R5, R12, 0x18 ;  /* 0x0000000c050c7211 */ /* 0x002fc800078ec0ff */
[----:B------:R-:W1:Y:S01]  /*80b0*/  SYNCS.PHASECHK.TRANS64.TRYWAIT P1, [R12+URZ+0x36420], R11 ;  /* 0x0364200b0c0075a7 */ /* 0x000e62000802017f */
[----:B--2---:R-:W-:Y:S01]  /*80c0*/  LOP3.LUT P0, RZ, R16, 0x7f, RZ, 0xc0, !PT ;  /* 0x0000007f10ff7812 */ /* 0x004fe2000780c0ff */
[----:B-1----:R-:W-:-:S12]  /*80d0*/  @!P1 BRA `(.L_x_630) ;  /* 0x0000001c00d49947 */ /* 0x002fd80003800000 */
.L_x_657:
[----:B------:R-:W-:Y:S02]  /*80e0*/  IMAD.IADD R10, R7, 0x1, R3 ;  /* 0x00000001070a7824 */ /* 0x000fe400078e0203 */
[----:B------:R-:W-:Y:S01]  /*80f0*/  IMAD.MOV.U32 R0, RZ, RZ, 0x1 ;  /* 0x00000001ff007424 */ /* 0x000fe200078e00ff */
[----:B------:R-:W-:Y:S06]  /*8100*/  @P0 BRA `(.L_x_631) ;  /* 0x0000000000180947 */ /* 0x000fec0003800000 */
[----:B------:R-:W2:Y:S01]  /*8110*/  S2R R2, SR_TID.X ;  /* 0x0000000000027919 */ /* 0x000ea20000002100 */
[----:B------:R-:W-:-:S04]  /*8120*/  IMAD.MOV.U32 R3, RZ, RZ, 0x6100 ;  /* 0x00006100ff037424 */ /* 0x000fc800078e00ff */
[----:B------:R3:W-:Y:S01]  /*8130*/  SYNCS.ARRIVE.TRANS64 RZ, [R12+URZ+0x36410], R3 ;  /* 0x036410030cff79a7 */ /* 0x0007e2000800003f */
[----:B--2---:R-:W-:-:S13]  /*8140*/  LOP3.LUT P1, RZ, R2, 0x1f, RZ, 0xc0, !PT ;  /* 0x0000001f02ff7812 */ /* 0x004fda000782c0ff */
[----:B---3--:R-:W-:Y:S05]  /*8150*/  @!P1 BRA `(.L_x_631) ;  /* 0x0000000000049947 */ /* 0x008fea0003800000 */
[----:B------:R-:W-:Y:S01]  /*8160*/  BPT.TRAP 0x1 ;  /* 0x000000040000795c */ /* 0x000fe20000300000 */
.L_x_631:
[----:B------:R-:W2:Y:S01]  /*8170*/  LDC.64 R14, c[0x0][0x198] ;  /* 0x00006600ff0e7b82 */ /* 0x000ea20000000a00 */
[----:B------:R-:W-:Y:S01]  /*8180*/  R2UR UR32, R12 ;  /* 0x000000000c2072ca */ /* 0x000fe200000e0000 */
[----:B------:R-:W-:Y:S01]  /*8190*/  UMOV UR30, 0x0 ;  /* 0x00000000001e7882 */ /* 0x000fe20000000000 */
[----:B------:R-:W-:Y:S01]  /*81a0*/  UMOV UR31, 0x14f00000 ;  /* 0x14f00000001f7882 */ /* 0x000fe20000000000 */
[----:B------:R-:W-:Y:S01]  /*81b0*/  UMOV UR42, URZ ;  /* 0x0000003f002a7c82 */ /* 0x000fe20008000000 */
[----:B------:R-:W-:Y:S01]  /*81c0*/  UMOV UR44, UR28 ;  /* 0x0000001c002c7c82 */ /* 0x000fe20008000000 */
[----:B------:R-:W-:Y:S01]  /*81d0*/  UMOV UR45, UR29 ;  /* 0x0000001d002d7c82 */ /* 0x000fe20008000000 */
[----:B------:R-:W-:Y:S01]  /*81e0*/  UMOV UR10, 0x40 ;  /* 0x00000040000a7882 */ /* 0x000fe20000000000 */
[----:B------:R-:W-:Y:S01]  /*81f0*/  UMOV UR11, UR43 ;  /* 0x0000002b000b7c82 */ /* 0x000fe20008000000 */
[----:B------:R-:W-:Y:S01]  /*8200*/  UMOV UR12, UR28 ;  /* 0x0000001c000c7c82 */ /* 0x000fe20008000000 */
[----:B------:R-:W-:Y:S01]  /*8210*/  UMOV UR13, UR29 ;  /* 0x0000001d000d7c82 */ /* 0x000fe20008000000 */
[----:B------:R-:W-:Y:S01]  /*8220*/  UMOV UR26, 0x80 ;  /* 0x00000080001a7882 */ /* 0x000fe20000000000 */
[----:B------:R-:W-:Y:S01]  /*8230*/  UMOV UR27, UR43 ;  /* 0x0000002b001b7c82 */ /* 0x000fe20008000000 */
[----:B------:R-:W-:Y:S01]  /*8240*/  UMOV UR18, 0x10 ;  /* 0x0000001000127882 */ /* 0x000fe20000000000 */
[----:B------:R-:W-:Y:S01]  /*8250*/  UIADD3 UR40, UR32, 0x1e000, URZ ;  /* 0x0001e00020287890 */ /* 0x000fe2000fffe03f */
[----:B------:R-:W-:Y:S01]  /*8260*/  IMAD.MOV.U32 R9, RZ, RZ, 0x1 ;  /* 0x00000001ff097424 */ /* 0x000fe200078e00ff */
[----:B------:R-:W-:-:S02]  /*8270*/  UIADD3 UR41, UR32, 0x36410, URZ ;  /* 0x0003641020297890 */ /* 0x000fc4000fffe03f */
[----:B------:R-:W-:Y:S02]  /*8280*/  UIADD3 UR8, UR32, 0x20000, URZ ;  /* 0x0002000020087890 */ /* 0x000fe4000fffe03f */
[----:B------:R-:W-:Y:S02]  /*8290*/  UIADD3 UR24, UR32, 0x22000, URZ ;  /* 0x0002200020187890 */ /* 0x000fe4000fffe03f */
[----:B------:R-:W-:Y:S01]  /*82a0*/  UIADD3 UR33, UR32, 0x36400, URZ ;  /* 0x0003640020217890 */ /* 0x000fe2000fffe03f */
[----:B--2---:R-:W-:Y:S01]  /*82b0*/  IMAD.MOV.U32 R13, RZ, RZ, R14 ;  /* 0x000000ffff0d7224 */ /* 0x004fe200078e000e */
[----:B------:R-:W-:Y:S01]  /*82c0*/  UMOV UR9, UR41 ;  /* 0x0000002900097c82 */ /* 0x000fe20008000000 */
[----:B------:R-:W-:Y:S01]  /*82d0*/  IMAD.MOV.U32 R14, RZ, RZ, R15 ;  /* 0x000000ffff0e7224 */ /* 0x000fe200078e000f */
[----:B------:R-:W-:Y:S01]  /*82e0*/  UMOV UR25, UR41 ;  /* 0x0000002900197c82 */ /* 0x000fe20008000000 */
[----:B------:R-:W-:Y:S01]  /*82f0*/  UIADD3 UR56, UR32, 0x3000, URZ ;  /* 0x0000300020387890 */ /* 0x000fe2000fffe03f */
[C---:B------:R-:W-:Y:S01]  /*8300*/  IADD3 R3, P2, R13.reuse, 0x2f0, RZ ;  /* 0x000002f00d037810 */ /* 0x040fe20007f5e0ff */
[----:B------:R-:W-:Y:S01]  /*8310*/  UMOV UR6, 0x0 ;  /* 0x0000000000067882 */ /* 0x000fe20000000000 */
[----:B------:R-:W-:Y:S01]  /*8320*/  IADD3 R2, P1, R13, 0xf0, RZ ;  /* 0x000000f00d027810 */ /* 0x000fe20007f3e0ff */
[----:B------:R-:W-:Y:S01]  /*8330*/  UMOV UR7, 0x10000000 ;  /* 0x1000000000077882 */ /* 0x000fe20000000000 */
[----:B------:R-:W-:Y:S01]  /*8340*/  R2UR UR22, R3 ;  /* 0x00000000031672ca */ /* 0x000fe200000e0000 */
[----:B------:R-:W-:Y:S01]  /*8350*/  UMOV UR34, UR42 ;  /* 0x0000002a00227c82 */ /* 0x000fe20008000000 */
[----:B------:R-:W-:Y:S01]  /*8360*/  R2UR UR16, R2 ;  /* 0x00000000021072ca */ /* 0x000fe200000e0000 */
[--C-:B------:R-:W-:Y:S01]  /*8370*/  IMAD.X R3, RZ, RZ, R14.reuse, P1 ;  /* 0x000000ffff037224 */ /* 0x100fe200008e060e */
[----:B------:R-:W-:Y:S01]  /*8380*/  IADD3 R4, P3, R13, 0x3f0, RZ ;  /* 0x000003f00d047810 */ /* 0x000fe20007f7e0ff */
[----:B------:R-:W-:Y:S01]  /*8390*/  UIADD3 UR48, UR32, 0x6000, URZ ;  /* 0x0000600020307890 */ /* 0x000fe2000fffe03f */
[----:B------:R-:W-:Y:S01]  /*83a0*/  ISETP.GE.AND P1, PT, R8, 0x41, PT ;  /* 0x000000410800780c */ /* 0x000fe20003f26270 */
[----:B------:R-:W-:Y:S01]  /*83b0*/  UMOV UR58, 0x40 ;  /* 0x00000040003a7882 */ /* 0x000fe20000000000 */
[----:B------:R-:W-:Y:S01]  /*83c0*/  R2UR UR17, R3 ;  /* 0x00000000031172ca */ /* 0x000fe200000e0000 */
[--C-:B------:R-:W-:Y:S01]  /*83d0*/  IMAD.X R5, RZ, RZ, R14.reuse, P3 ;  /* 0x000000ffff057224 */ /* 0x100fe200018e060e */
[----:B------:R-:W-:Y:S01]  /*83e0*/  R2UR UR14, R4 ;  /* 0x00000000040e72ca */ /* 0x000fe200000e0000 */
[----:B------:R-:W-:Y:S01]  /*83f0*/  IMAD.X R4, RZ, RZ, R14, P2 ;  /* 0x000000ffff047224 */ /* 0x000fe200010e060e */
[----:B------:R-:W-:Y:S01]  /*8400*/  UMOV UR59, UR35 ;  /* 0x00000023003b7c82 */ /* 0x000fe20008000000 */
[----:B------:R-:W-:Y:S01]  /*8410*/  UMOV UR60, UR36 ;  /* 0x00000024003c7c82 */ /* 0x000fe20008000000 */
[----:B------:R-:W-:Y:S01]  /*8420*/  R2UR UR15, R5 ;  /* 0x00000000050f72ca */ /* 0x000fe200000e0000 */
[----:B------:R-:W-:Y:S01]  /*8430*/  IMAD.MOV.U32 R5, RZ, RZ, 0x12000 ;  /* 0x00012000ff057424 */ /* 0x000fe200078e00ff */
[----:B------:R-:W-:Y:S01]  /*8440*/  R2UR UR23, R4 ;  /* 0x00000000041772ca */ /* 0x000fe200000e0000 */
[----:B------:R-:W-:Y:S01]  /*8450*/  UMOV UR61, UR37 ;  /* 0x00000025003d7c82 */ /* 0x000fe20008000000 */
[----:B------:R-:W-:Y:S01]  /*8460*/  UMOV UR57, UR33 ;  /* 0x0000002100397c82 */ /* 0x000fe20008000000 */
[----:B------:R-:W-:Y:S01]  /*8470*/  UMOV UR50, 0x80 ;  /* 0x0000008000327882 */ /* 0x000fe20000000000 */
[----:B------:R-:W-:Y:S01]  /*8480*/  UMOV UR51, UR35 ;  /* 0x0000002300337c82 */ /* 0x000fe20008000000 */
[----:B------:R2:W-:Y:S01]  /*8490*/  UTMALDG.4D [UR40], [UR16], desc[UR30] ;  /* 0x00001e28100075b4 */ /* 0x0005e20008019000 */
[----:B------:R-:W-:Y:S01]  /*84a0*/  UMOV UR52, UR36 ;  /* 0x0000002400347c82 */ /* 0x000fe20008000000 */
[----:B------:R-:W-:Y:S01]  /*84b0*/  UMOV UR53, UR37 ;  /* 0x0000002500357c82 */ /* 0x000fe20008000000 */
[----:B------:R-:W-:Y:S01]  /*84c0*/  UMOV UR49, UR33 ;  /* 0x0000002100317c82 */ /* 0x000fe20008000000 */
[----:B------:R-:W-:Y:S01]  /*84d0*/  UMOV UR19, UR35 ;  /* 0x0000002300137c82 */ /* 0x000fe20008000000 */
[----:B------:R-:W-:Y:S01]  /*84e0*/  UMOV UR20, UR36 ;  /* 0x0000002400147c82 */ /* 0x000fe20008000000 */
[----:B------:R-:W-:Y:S01]  /*84f0*/  UMOV UR21, UR37 ;  /* 0x0000002500157c82 */ /* 0x000fe20008000000 */
[----:B------:R-:W-:Y:S01]  /*8500*/  IMAD.MOV.U32 R4, RZ, RZ, 0x1 ;  /* 0x00000001ff047424 */ /* 0x000fe200078e00ff */
[----:B------:R3:W-:Y:S01]  /*8510*/  UTMALDG.4D [UR8], [UR16], desc[UR30] ;  /* 0x00001e08100075b4 */ /* 0x0007e20008019000 */
[----:B------:R4:W-:Y:S01]  /*8520*/  UTMALDG.4D [UR24], [UR16], desc[UR30] ;  /* 0x00001e18100075b4 */ /* 0x0009e20008019000 */
[----:B--2---:R-:W-:-:S02]  /*8530*/  UIADD3 UR40, UR32, 0x30000, URZ ;  /* 0x0003000020287890 */ /* 0x004fc4000fffe03f */
[----:B---3--:R-:W-:-:S07]  /*8540*/  UIADD3 UR8, UR32, 0xc000, URZ ;  /* 0x0000c00020087890 */ /* 0x008fce000fffe03f */
[----:B------:R2:W-:Y:S01]  /*8550*/  UBLKCP.S.G [UR40], [UR4], UR18 ;  /* 0x00000028040073ba */ /* 0x0005e20008000212 */
[----:B------:R3:W-:Y:S01]  /*8560*/  SYNCS.ARRIVE.TRANS64 RZ, [R12+URZ+0x36400], R5 ;  /* 0x036400050cff79a7 */ /* 0x0007e2000800003f */
[----:B------:R-:W-:Y:S01]  /*8570*/  UMOV UR11, UR35 ;  /* 0x00000023000b7c82 */ /* 0x000fe20008000000 */
[----:B------:R-:W-:Y:S01]  /*8580*/  UMOV UR12, UR36 ;  /* 0x00000024000c7c82 */ /* 0x000fe20008000000 */
[----:B------:R-:W-:Y:S01]  /*8590*/  UMOV UR13, UR37 ;  /* 0x00000025000d7c82 */ /* 0x000fe20008000000 */
[----:B------:R-:W-:Y:S01]  /*85a0*/  UMOV UR9, UR33 ;  /* 0x0000002100097c82 */ /* 0x000fe20008000000 */
[----:B----4-:R-:W-:Y:S02]  /*85b0*/  UIADD3 UR16, UR32, 0x9000, URZ ;  /* 0x0000900020107890 */ /* 0x010fe4000fffe03f */
[----:B------:R4:W-:Y:S01]  /*85c0*/  UTMALDG.4D [UR32], [UR22], desc[UR6] ;  /* 0x00000620160075b4 */ /* 0x0009e20008019000 */
[----:B------:R-:W-:Y:S01]  /*85d0*/  UMOV UR17, UR33 ;  /* 0x0000002100117c82 */ /* 0x000fe20008000000 */
[----:B---3--:R-:W-:Y:S01]  /*85e0*/  IMAD.MOV.U32 R5, RZ, RZ, RZ ;  /* 0x000000ffff057224 */ /* 0x008fe200078e00ff */
[----:B------:R3:W-:Y:S01]  /*85f0*/  UTMALDG.4D [UR56], [UR22], desc[UR6] ;  /* 0x00000638160075b4 */ /* 0x0007e20008019000 */
[----:B--2---:R-:W-:Y:S01]  /*8600*/  UMOV UR18, UR42 ;  /* 0x0000002a00127c82 */ /* 0x004fe20008000000 */
[----:B------:R3:W-:Y:S02]  /*8610*/  UTMALDG.4D [UR48], [UR22], desc[UR6] ;  /* 0x00000630160075b4 */ /* 0x0007e40008019000 */
[----:B------:R3:W-:Y:S01]  /*8620*/  UTMALDG.4D [UR16], [UR14], desc[UR6] ;  /* 0x000006100e0075b4 */ /* 0x0007e20008019000 */
[----:B----4-:R-:W-:Y:S01]  /*8630*/  UIADD3 UR32, UR32, 0xf000, URZ ;  /* 0x0000f00020207890 */ /* 0x010fe2000fffe03f */
[----:B------:R-:W-:Y:S01]  /*8640*/  UMOV UR34, 0x80 ;  /* 0x0000008000227882 */ /* 0x000fe20000000000 */
[----:B------:R3:W-:Y:S07]  /*8650*/  UTMALDG.4D [UR8], [UR14], desc[UR6] ;  /* 0x000006080e0075b4 */ /* 0x0007ee0008019000 */
[----:B------:R3:W-:Y:S02]  /*8660*/  UTMALDG.4D [UR32], [UR14], desc[UR6] ;  /* 0x000006200e0075b4 */ /* 0x0007e40008019000 */
[----:B---3--:R-:W-:Y:S05]  /*8670*/  @!P1 BRA `(.L_x_632) ;  /* 0x0000001000b09947 */ /* 0x008fea0003800000 */
[----:B------:R-:W2:Y:S01]  /*8680*/  S2R R15, SR_TID.X ;  /* 0x00000000000f7919 */ /* 0x000ea20000002100 */
[C---:B------:R-:W-:Y:S01]  /*8690*/  VIADD R0, R8.reuse, 0x3f ;  /* 0x0000003f08007836 */ /* 0x040fe20000000000 */
[----:B------:R-:W-:Y:S01]  /*86a0*/  ISETP.GE.AND P1, PT, R8, 0x81, PT ;  /* 0x000000810800780c */ /* 0x000fe20003f26270 */
[----:B------:R-:W-:-:S03]  /*86b0*/  IMAD.MOV.U32 R9, RZ, RZ, 0x1 ;  /* 0x00000001ff097424 */ /* 0x000fc600078e00ff */
[----:B------:R-:W-:-:S04]  /*86c0*/  SHF.R.S32.HI R5, RZ, 0x1f, R0 ;  /* 0x0000001fff057819 */ /* 0x000fc80000011400 */
[----:B------:R-:W-:Y:S01]  /*86d0*/  LEA.HI R5, R5, R0, RZ, 0x6 ;  /* 0x0000000005057211 */ /* 0x000fe200078f30ff */
[----:B------:R-:W-:-:S03]  /*86e0*/  IMAD.MOV.U32 R0, RZ, RZ, 0x1 ;  /* 0x00000001ff007424 */ /* 0x000fc600078e00ff */
[----:B------:R-:W-:-:S04]  /*86f0*/  LEA.HI.SX32 R5, R5, 0xffffffff, 0x1a ;  /* 0xffffffff05057811 */ /* 0x000fc800078fd2ff */
[----:B------:R-:W-:Y:S01]  /*8700*/  VIMNMX R19, R5, 0x1, !PT ;  /* 0x0000000105137848 */ /* 0x000fe20007fe0100 */
[----:B------:R-:W-:-:S03]  /*8710*/  IMAD.MOV.U32 R5, RZ, RZ, RZ ;  /* 0x000000ffff057224 */ /* 0x000fc600078e00ff */
[----:B------:R-:W-:Y:S02]  /*8720*/  LOP3.LUT R16, R19, 0x1, RZ, 0xc0, !PT ;  /* 0x0000000113107812 */ /* 0x000fe400078ec0ff */
[----:B--2---:R-:W-:Y:S01]  /*8730*/  LOP3.LUT R8, R15, 0x1f, RZ, 0xc0, !PT ;  /* 0x0000001f0f087812 */ /* 0x004fe200078ec0ff */
[----:B------:R-:W-:Y:S01]  /*8740*/  IMAD.MOV.U32 R15, RZ, RZ, RZ ;  /* 0x000000ffff0f7224 */ /* 0x000fe200078e00ff */
[----:B------:R-:W-:Y:S06]  /*8750*/  @!P1 BRA `(.L_x_633) ;  /* 0x0000000c00009947 */ /* 0x000fec0003800000 */
[----:B------:R-:W-:Y:S02]  /*8760*/  IMAD.IADD R20, R19, 0x1, -R16 ;  /* 0x0000000113147824 */ /* 0x000fe400078e0a10 */
[----:B------:R-:W-:Y:S02]  /*8770*/  IMAD.MOV.U32 R15, RZ, RZ, RZ ;  /* 0x000000ffff0f7224 */ /* 0x000fe400078e00ff */
[----:B------:R-:W-:-:S07]  /*8780*/  IMAD.MOV.U32 R0, RZ, RZ, 0x1 ;  /* 0x00000001ff007424 */ /* 0x000fce00078e00ff */
.L_x_642:
[----:B-1----:R-:W-:-:S05]  /*8790*/  IMAD.MOV.U32 R11, RZ, RZ, 0x1 ;  /* 0x00000001ff0b7424 */ /* 0x002fca00078e00ff */
[----:B------:R-:W-:-:S04]  /*87a0*/  SHF.L.U32 R11, R11, 0x1f, RZ ;  /* 0x0000001f0b0b7819 */ /* 0x000fc800000006ff */
[----:B------:R-:W1:Y:S02]  /*87b0*/  SYNCS.PHASECHK.TRANS64.TRYWAIT P1, [R12+URZ+0x36438], R11 ;  /* 0x0364380b0c0075a7 */ /* 0x000e64000802017f */
[----:B-1234-:R-:W-:Y:S05]  /*87c0*/  @!P1 BRA `(.L_x_634) ;  /* 0x00000018002c9947 */ /* 0x01efea0003800000 */
.L_x_658:
[----:B------:R-:W-:Y:S05]  /*87d0*/  @P0 BRA `(.L_x_635) ;  /* 0x0000000000140947 */ /* 0x000fea0003800000 */
[----:B------:R-:W-:Y:S01]  /*87e0*/  ISETP.NE.AND P1, PT, R8, RZ, PT ;  /* 0x000000ff0800720c */ /* 0x000fe20003f25270 */
[----:B------:R-:W-:-:S04]  /*87f0*/  IMAD.MOV.U32 R3, RZ, RZ, 0x6100 ;  /* 0x00006100ff037424 */ /* 0x000fc800078e00ff */
[----:B------:R2:W-:Y:S08]  /*8800*/  SYNCS.ARRIVE.TRANS64 RZ, [R12+URZ+0x36430], R3 ;  /* 0x036430030cff79a7 */ /* 0x0005f0000800003f */
[----:B------:R-:W-:Y:S05]  /*8810*/  @!P1 BRA `(.L_x_635) ;  /* 0x0000000000049947 */ /* 0x000fea0003800000 */
[----:B------:R-:W-:Y:S01]  /*8820*/  BPT.TRAP 0x1 ;  /* 0x000000040000795c */ /* 0x000fe20000300000 */
.L_x_635:
[----:B------:R-:W3:Y:S01]  /*8830*/  LDC.64 R18, c[0x0][0x728] ;  /* 0x0001ca00ff127b82 */ /* 0x000ee20000000a00 */
[----:B--2---:R-:W-:Y:S01]  /*8840*/  IMAD.SHL.U32 R3, R15, 0x40, RZ ;  /* 0x000000400f037824 */ /* 0x004fe200078e00ff */
[----:B------:R-:W-:Y:S01]  /*8850*/  UMOV UR14, 0x0 ;  /* 0x00000000000e7882 */ /* 0x000fe20000000000 */
[C---:B------:R-:W-:Y:S01]  /*8860*/  VIADD R21, R12.reuse, 0x36430 ;  /* 0x000364300c157836 */ /* 0x040fe20000000000 */
[----:B------:R-:W-:Y:S01]  /*8870*/  UMOV UR15, 0x14f00000 ;  /* 0x14f00000000f7882 */ /* 0x000fe20000000000 */
[C---:B------:R-:W-:Y:S01]  /*8880*/  VIADD R24, R12.reuse, 0x2e000 ;  /* 0x0002e0000c187836 */ /* 0x040fe20000000000 */
[C---:B------:R-:W-:Y:S01]  /*8890*/  IADD3 R2, P1, R3.reuse, R6, RZ ;  /* 0x0000000603027210 */ /* 0x040fe20007f3e0ff */
[----:B------:R-:W-:Y:S01]  /*88a0*/  VIADD R25, R12, 0x30200 ;  /* 0x000302000c197836 */ /* 0x000fe20000000000 */
[----:B------:R-:W2:Y:S01]  /*88b0*/  LDC.64 R22, c[0x0][0x198] ;  /* 0x00006600ff167b82 */ /* 0x000ea20000000a00 */
[C---:B------:R-:W-:Y:S01]  /*88c0*/  R2UR UR27, R3.reuse ;  /* 0x00000000031b72ca */ /* 0x040fe200000e0000 */
[----:B------:R-:W-:Y:S01]  /*88d0*/  UMOV UR26, URZ ;  /* 0x0000003f001a7c82 */ /* 0x000fe20008000000 */
[----:B------:R-:W-:Y:S01]  /*88e0*/  LEA.HI.X.SX32 R4, R3, R10, 0x1, P1 ;  /* 0x0000000a03047211 */ /* 0x000fe200008f0eff */
[----:B------:R-:W-:Y:S01]  /*88f0*/  UMOV UR18, 0x40 ;  /* 0x0000004000127882 */ /* 0x000fe20000000000 */
        /* <DEDUP_REMOVED lines=8> */
[----:B------:R-:W-:Y:S01]  /*8980*/  SHF.L.U32 R27, R0, 0x1f, RZ ;  /* 0x0000001f001b7819 */ /* 0x000fe200000006ff */
[----:B------:R-:W-:Y:S01]  /*8990*/  UIADD3 UR27, UR27, UR43, URZ ;  /* 0x0000002b1b1b7290 */ /* 0x000fe2000fffe03f */
[----:B---3--:R-:W-:Y:S01]  /*89a0*/  LEA R5, P1, R2, R18, 0x2 ;  /* 0x0000001202057211 */ /* 0x008fe200078210ff */
[----:B------:R-:W-:-:S02]  /*89b0*/  UMOV UR22, 0x10 ;  /* 0x0000001000167882 */ /* 0x000fc40000000000 */
[----:B------:R-:W-:Y:S01]  /*89c0*/  UMOV UR17, UR25 ;  /* 0x0000001900117c82 */ /* 0x000fe20008000000 */
[----:B------:R-:W-:Y:S01]  /*89d0*/  UMOV UR9, UR25 ;  /* 0x0000001900097c82 */ /* 0x000fe20008000000 */
[----:B------:R-:W-:Y:S01]  /*89e0*/  LEA.HI.X R2, R2, R19, R4, 0x2, P1 ;  /* 0x0000001302027211 */ /* 0x000fe200008f1404 */
[----:B------:R-:W-:Y:S01]  /*89f0*/  UMOV UR19, UR27 ;  /* 0x0000001b00137c82 */ /* 0x000fe20008000000 */
[----:B------:R-:W-:Y:S01]  /*8a00*/  R2UR UR30, R5 ;  /* 0x00000000051e72ca */ /* 0x000fe200000e0000 */
[----:B------:R-:W-:Y:S01]  /*8a10*/  UMOV UR11, UR27 ;  /* 0x0000001b000b7c82 */ /* 0x000fe20008000000 */
[----:B--2---:R-:W-:Y:S01]  /*8a20*/  IMAD.MOV.U32 R13, RZ, RZ, R22 ;  /* 0x000000ffff0d7224 */ /* 0x004fe200078e0016 */
[----:B------:R-:W-:Y:S01]  /*8a30*/  R2UR UR31, R2 ;  /* 0x00000000021f72ca */ /* 0x000fe200000e0000 */
[----:B------:R-:W-:Y:S01]  /*8a40*/  IMAD.MOV.U32 R14, RZ, RZ, R23 ;  /* 0x000000ffff0e7224 */ /* 0x000fe200078e0017 */
[----:B------:R-:W-:Y:S01]  /*8a50*/  UMOV UR33, UR25 ;  /* 0x0000001900217c82 */ /* 0x000fe20008000000 */
[C---:B------:R-:W-:Y:S01]  /*8a60*/  VIADD R22, R12.reuse, 0x2a000 ;  /* 0x0002a0000c167836 */ /* 0x040fe20000000000 */
[----:B------:R-:W-:Y:S01]  /*8a70*/  IADD3 R4, P1, R13, 0x1f0, RZ ;  /* 0x000001f00d047810 */ /* 0x000fe20007f3e0ff */
[----:B------:R-:W-:-:S03]  /*8a80*/  VIADD R23, R12, 0x2c000 ;  /* 0x0002c0000c177836 */ /* 0x000fc60000000000 */
[----:B------:R-:W-:Y:S01]  /*8a90*/  R2UR UR24, R22 ;  /* 0x00000000161872ca */ /* 0x000fe200000e0000 */
[----:B------:R-:W-:Y:S01]  /*8aa0*/  IMAD.X R5, RZ, RZ, R14, P1 ;  /* 0x000000ffff057224 */ /* 0x000fe200008e060e */
[----:B------:R-:W-:Y:S02]  /*8ab0*/  R2UR UR6, R4 ;  /* 0x00000000040672ca */ /* 0x000fe400000e0000 */
[----:B------:R-:W-:Y:S02]  /*8ac0*/  R2UR UR16, R23 ;  /* 0x00000000171072ca */ /* 0x000fe400000e0000 */
[----:B------:R-:W-:-:S13]  /*8ad0*/  R2UR UR7, R5 ;  /* 0x00000000050772ca */ /* 0x000fda00000e0000 */
[----:B------:R2:W-:Y:S01]  /*8ae0*/  UTMALDG.4D [UR24], [UR6], desc[UR14] ;  /* 0x00000e18060075b4 */ /* 0x0005e20008019000 */
[----:B------:R2:W-:Y:S01]  /*8af0*/  UTMALDG.4D [UR16], [UR6], desc[UR14] ;  /* 0x00000e10060075b4 */ /* 0x0005e20008019000 */
[----:B------:R2:W-:Y:S01]  /*8b00*/  UTMALDG.4D [UR8], [UR6], desc[UR14] ;  /* 0x00000e08060075b4 */ /* 0x0005e20008019000 */
[----:B------:R2:W-:Y:S01]  /*8b10*/  UBLKCP.S.G [UR32], [UR30], UR22 ;  /* 0x000000201e0073ba */ /* 0x0005e20008000216 */
[----:B------:R-:W3:Y:S02]  /*8b20*/  SYNCS.PHASECHK.TRANS64.TRYWAIT P1, [R12+URZ+0x36428], R27 ;  /* 0x0364281b0c0075a7 */ /* 0x000ee4000802017f */
[----:B--23--:R-:W-:Y:S05]  /*8b30*/  @!P1 BRA `(.L_x_636) ;  /* 0x0000001400649947 */ /* 0x00cfea0003800000 */
.L_x_659:
[----:B------:R-:W-:Y:S05]  /*8b40*/  @P0 BRA `(.L_x_637) ;  /* 0x0000000000140947 */ /* 0x000fea0003800000 */
[----:B------:R-:W-:Y:S01]  /*8b50*/  ISETP.NE.AND P1, PT, R8, RZ, PT ;  /* 0x000000ff0800720c */ /* 0x000fe20003f25270 */
[----:B--2---:R-:W-:-:S04]  /*8b60*/  IMAD.MOV.U32 R27, RZ, RZ, 0x6100 ;  /* 0x00006100ff1b7424 */ /* 0x004fc800078e00ff */
[----:B------:R3:W-:Y:S08]  /*8b70*/  SYNCS.ARRIVE.TRANS64 RZ, [R12+URZ+0x36418], R27 ;  /* 0x0364181b0cff79a7 */ /* 0x0007f0000800003f */
[----:B------:R-:W-:Y:S05]  /*8b80*/  @!P1 BRA `(.L_x_637) ;  /* 0x0000000000049947 */ /* 0x000fea0003800000 */
[----:B------:R-:W-:Y:S01]  /*8b90*/  BPT.TRAP 0x1 ;  /* 0x000000040000795c */ /* 0x000fe20000300000 */
.L_x_637:
[----:B------:R-:W-:Y:S01]  /*8ba0*/  VIADD R26, R3, 0x40 ;  /* 0x00000040031a7836 */ /* 0x000fe20000000000 */
[----:B------:R-:W-:Y:S01]  /*8bb0*/  IADD3 R2, P1, R13, 0xf0, RZ ;  /* 0x000000f00d027810 */ /* 0x000fe20007f3e0ff */
[----:B------:R-:W-:Y:S01]  /*8bc0*/  UMOV UR22, 0x0 ;  /* 0x0000000000167882 */ /* 0x000fe20000000000 */
[----:B------:R-:W-:Y:S01]  /*8bd0*/  R2UR UR24, R12 ;  /* 0x000000000c1872ca */ /* 0x000fe200000e0000 */
[C---:B--23--:R-:W-:Y:S01]  /*8be0*/  VIADD R27, R26.reuse, UR43 ;  /* 0x0000002b1a1b7c36 */ /* 0x04cfe20008000000 */
[----:B------:R-:W-:Y:S01]  /*8bf0*/  R2UR UR6, R26 ;  /* 0x000000001a0672ca */ /* 0x000fe200000e0000 */
[----:B------:R-:W-:Y:S01]  /*8c00*/  IMAD.X R3, RZ, RZ, R14, P1 ;  /* 0x000000ffff037224 */ /* 0x000fe200008e060e */
        /* <DEDUP_REMOVED lines=9> */
[----:B------:R-:W-:Y:S01]  /*8ca0*/  UIADD3 UR16, UR24, 0x24000, URZ ;  /* 0x0002400018107890 */ /* 0x000fe2000fffe03f */
[----:B------:R-:W-:Y:S01]  /*8cb0*/  SHF.L.U32 R28, RZ, 0x1f, RZ ;  /* 0x0000001fff1c7819 */ /* 0x000fe200000006ff */
[----:B------:R-:W-:-:S02]  /*8cc0*/  UIADD3 UR17, UR24, 0x36418, URZ ;  /* 0x0003641818117890 */ /* 0x000fc4000fffe03f */
[----:B------:R-:W-:Y:S02]  /*8cd0*/  UIADD3 UR8, UR24, 0x26000, URZ ;  /* 0x0002600018087890 */ /* 0x000fe4000fffe03f */
[----:B------:R-:W-:Y:S02]  /*8ce0*/  UIADD3 UR30, UR24, 0x30100, URZ ;  /* 0x00030100181e7890 */ /* 0x000fe4000fffe03f */
[----:B------:R-:W-:Y:S02]  /*8cf0*/  UIADD3 UR24, UR24, 0x28000, URZ ;  /* 0x0002800018187890 */ /* 0x000fe4000fffe03f */
[----:B------:R-:W-:Y:S01]  /*8d00*/  UIMAD.WIDE UR6, UR6, 0x4, UR4 ;  /* 0x00000004060678a5 */ /* 0x000fe2000f8e0204 */
        /* <DEDUP_REMOVED lines=11> */
[----:B------:R2:W-:Y:S01]  /*8dc0*/  UBLKCP.S.G [UR30], [UR6], UR32 ;  /* 0x0000001e060073ba */ /* 0x0005e20008000220 */
[----:B------:R-:W3:Y:S02]  /*8dd0*/  SYNCS.PHASECHK.TRANS64.TRYWAIT P1, [R12+URZ+0x36438], R28 ;  /* 0x0364381c0c0075a7 */ /* 0x000ee4000802017f */
[----:B--23--:R-:W-:Y:S05]  /*8de0*/  @!P1 BRA `(.L_x_638) ;  /* 0x0000001000cc9947 */ /* 0x00cfea0003800000 */
.L_x_660:
[----:B--2---:R-:W-:Y:S01]  /*8df0*/  SHF.R.S32.HI R28, RZ, 0x1f, R26 ;  /* 0x0000001fff1c7819 */ /* 0x004fe2000001141a */
[----:B------:R-:W-:Y:S06]  /*8e00*/  @P0 BRA `(.L_x_639) ;  /* 0x0000000000140947 */ /* 0x000fec0003800000 */
[----:B------:R-:W-:Y:S01]  /*8e10*/  ISETP.NE.AND P1, PT, R8, RZ, PT ;  /* 0x000000ff0800720c */ /* 0x000fe20003f25270 */
[----:B------:R-:W-:-:S04]  /*8e20*/  IMAD.MOV.U32 R29, RZ, RZ, 0x6100 ;  /* 0x00006100ff1d7424 */ /* 0x000fc800078e00ff */
[----:B------:R2:W-:Y:S08]  /*8e30*/  SYNCS.ARRIVE.TRANS64 RZ, [R12+URZ+0x36430], R29 ;  /* 0x0364301d0cff79a7 */ /* 0x0005f0000800003f */
[----:B------:R-:W-:Y:S05]  /*8e40*/  @!P1 BRA `(.L_x_639) ;  /* 0x0000000000049947 */ /* 0x000fea0003800000 */
[----:B------:R-:W-:Y:S01]  /*8e50*/  BPT.TRAP 0x1 ;  /* 0x000000040000795c */ /* 0x000fe20000300000 */
.L_x_639:
[----:B------:R-:W-:Y:S01]  /*8e60*/  IADD3 R26, P1, R26, R6, RZ ;  /* 0x000000061a1a7210 */ /* 0x000fe20007f3e0ff */
[----:B------:R-:W-:Y:S01]  /*8e70*/  UMOV UR14, 0x0 ;  /* 0x00000000000e7882 */ /* 0x000fe20000000000 */
[----:B------:R-:W-:Y:S01]  /*8e80*/  R2UR UR25, R21 ;  /* 0x00000000151972ca */ /* 0x000fe200000e0000 */
[----:B------:R-:W-:Y:S01]  /*8e90*/  UMOV UR15, 0x14f00000 ;  /* 0x14f00000000f7882 */ /* 0x000fe20000000000 */
[----:B------:R-:W-:Y:S01]  /*8ea0*/  R2UR UR27, R27 ;  /* 0x000000001b1b72ca */ /* 0x000fe200000e0000 */
[----:B------:R-:W-:Y:S01]  /*8eb0*/  IMAD.X R28, R28, 0x1, R10, P1 ;  /* 0x000000011c1c7824 */ /* 0x000fe200008e060a */
[----:B------:R-:W-:Y:S01]  /*8ec0*/  LEA R18, P1, R26, R18, 0x2 ;  /* 0x000000121a127211 */ /* 0x000fe200078210ff */
[----:B------:R-:W-:Y:S01]  /*8ed0*/  UMOV UR26, URZ ;  /* 0x0000003f001a7c82 */ /* 0x000fe20008000000 */
[----:B------:R-:W-:Y:S01]  /*8ee0*/  R2UR UR24, R22 ;  /* 0x00000000161872ca */ /* 0x000fe200000e0000 */
[----:B------:R-:W-:Y:S01]  /*8ef0*/  UMOV UR18, 0x40 ;  /* 0x0000004000127882 */ /* 0x000fe20000000000 */
[----:B------:R-:W-:Y:S01]  /*8f00*/  LEA.HI.X R19, R26, R19, R28, 0x2, P1 ;  /* 0x000000131a137211 */ /* 0x000fe200008f141c */
[----:B------:R-:W-:Y:S01]  /*8f10*/  UMOV UR20, UR28 ;  /* 0x0000001c00147c82 */ /* 0x000fe20008000000 */
[----:B------:R-:W-:Y:S01]  /*8f20*/  R2UR UR6, R4 ;  /* 0x00000000040672ca */ /* 0x000fe200000e0000 */
        /* <DEDUP_REMOVED lines=22> */
[----:B------:R-:W4:Y:S02]  /*9090*/  SYNCS.PHASECHK.TRANS64.TRYWAIT P1, [R12+URZ+0x36420], R5 ;  /* 0x036420050c0075a7 */ /* 0x000f24000802017f */
[----:B---34-:R-:W-:Y:S05]  /*90a0*/  @!P1 BRA `(.L_x_640) ;  /* 0x0000001000309947 */ /* 0x018fea0003800000 */
.L_x_662:
[----:B------:R-:W-:Y:S05]  /*90b0*/  @P0 BRA `(.L_x_641) ;  /* 0x0000000000140947 */ /* 0x000fea0003800000 */
[----:B------:R-:W-:Y:S01]  /*90c0*/  ISETP.NE.AND P1, PT, R8, RZ, PT ;  /* 0x000000ff0800720c */ /* 0x000fe20003f25270 */
[----:B---3--:R-:W-:-:S04]  /*90d0*/  IMAD.MOV.U32 R5, RZ, RZ, 0x6100 ;  /* 0x00006100ff057424 */ /* 0x008fc800078e00ff */
[----:B------:R4:W-:Y:S08]  /*90e0*/  SYNCS.ARRIVE.TRANS64 RZ, [R12+URZ+0x36410], R5 ;  /* 0x036410050cff79a7 */ /* 0x0009f0000800003f */
[----:B------:R-:W-:Y:S05]  /*90f0*/  @!P1 BRA `(.L_x_641) ;  /* 0x0000000000049947 */ /* 0x000fea0003800000 */
[----:B------:R-:W-:Y:S01]  /*9100*/  BPT.TRAP 0x1 ;  /* 0x000000040000795c */ /* 0x000fe20000300000 */
.L_x_641:
        /* <DEDUP_REMOVED lines=18> */
[----:B------:R-:W-:Y:S02]  /*9230*/  UIADD3 UR19, UR32, UR43, URZ ;  /* 0x0000002b20137290 */ /* 0x000fe4000fffe03f */
[----:B------:R-:W-:Y:S02]  /*9240*/  UIADD3 UR8, UR24, 0x20000, URZ ;  /* 0x0002000018087890 */ /* 0x000fe4000fffe03f */
[----:B------:R-:W-:-:S02]  /*9250*/  UIADD3 UR40, UR24, 0x30000, URZ ;  /* 0x0003000018287890 */ /* 0x000fc4000fffe03f */
        /* <DEDUP_REMOVED lines=9> */
[----:B------:R-:W-:Y:S01]  /*92f0*/  UMOV UR41, UR17 ;  /* 0x0000001100297c82 */ /* 0x000fe20008000000 */
[----:B------:R1:W-:Y:S01]  /*9300*/  UTMALDG.4D [UR8], [UR14], desc[UR22] ;  /* 0x000016080e0075b4 */ /* 0x0003e20008019000 */
[----:B------:R-:W-:Y:S01]  /*9310*/  UMOV UR31, 0x10 ;  /* 0x00000010001f7882 */ /* 0x000fe20000000000 */
[----:B------:R1:W-:Y:S01]  /*9320*/  UTMALDG.4D [UR24], [UR14], desc[UR22] ;  /* 0x000016180e0075b4 */ /* 0x0003e20008019000 */
[----:B------:R1:W-:Y:S02]  /*9330*/  UBLKCP.S.G [UR40], [UR6], UR31 ;  /* 0x00000028060073ba */ /* 0x0003e4000800021f */
[----:B-1----:R-:W-:Y:S05]  /*9340*/  @P1 BRA `(.L_x_642) ;  /* 0xfffffff400101947 */ /* 0x002fea000383ffff */
[----:B---34-:R-:W-:-:S07]  /*9350*/  IMAD.U32 R5, RZ, RZ, UR32 ;  /* 0x00000020ff057e24 */ /* 0x018fce000f8e00ff */
.L_x_633:
[----:B------:R-:W-:Y:S01]  /*9360*/  ISETP.NE.AND P1, PT, R16, RZ, PT ;  /* 0x000000ff1000720c */ /* 0x000fe20003f25270 */
[----:B------:R-:W-:-:S12]  /*9370*/  IMAD.MOV.U32 R4, RZ, RZ, 0x1 ;  /* 0x00000001ff047424 */ /* 0x000fd800078e00ff */
[----:B------:R-:W-:Y:S05]  /*9380*/  @!P1 BRA `(.L_x_632) ;  /* 0x00000004006c9947 */ /* 0x000fea0003800000 */
[----:B------:R-:W3:Y:S02]  /*9390*/  SYNCS.PHASECHK.TRANS64.TRYWAIT P1, [R12+URZ+0x36438], R11 ;  /* 0x0364380b0c0075a7 */ /* 0x000ee4000802017f */
[----:B---3--:R-:W-:Y:S05]  /*93a0*/  @!P1 BRA `(.L_x_643) ;  /* 0x0000000c00889947 */ /* 0x008fea0003800000 */
.L_x_663:
[----:B------:R-:W-:Y:S05]  /*93b0*/  @P0 BRA `(.L_x_644) ;  /* 0x0000000000140947 */ /* 0x000fea0003800000 */
[----:B------:R-:W-:Y:S01]  /*93c0*/  ISETP.NE.AND P1, PT, R8, RZ, PT ;  /* 0x000000ff0800720c */ /* 0x000fe20003f25270 */
[----:B------:R-:W-:-:S04]  /*93d0*/  IMAD.MOV.U32 R5, RZ, RZ, 0x6100 ;  /* 0x00006100ff057424 */ /* 0x000fc800078e00ff */
[----:B------:R4:W-:Y:S08]  /*93e0*/  SYNCS.ARRIVE.TRANS64 RZ, [R12+URZ+0x36430], R5 ;  /* 0x036430050cff79a7 */ /* 0x0009f0000800003f */
[----:B------:R-:W-:Y:S05]  /*93f0*/  @!P1 BRA `(.L_x_644) ;  /* 0x0000000000049947 */ /* 0x000fea0003800000 */
[----:B------:R-:W-:Y:S01]  /*9400*/  BPT.TRAP 0x1 ;  /* 0x000000040000795c */ /* 0x000fe20000300000 */
.L_x_644:
[----:B----4-:R-:W4:Y:S01]  /*9410*/  LDC.64 R4, c[0x0][0x728] ;  /* 0x0001ca00ff047b82 */ /* 0x010f220000000a00 */
        /* <DEDUP_REMOVED lines=17> */
[----:B------:R-:W-:Y:S02]  /*9530*/  UIADD3 UR19, UR19, UR43, URZ ;  /* 0x0000002b13137290 */ /* 0x000fe4000fffe03f */
[----:B------:R-:W-:Y:S01]  /*9540*/  UIADD3 UR8, UR24, 0x2c000, URZ ;  /* 0x0002c00018087890 */ /* 0x000fe2000fffe03f */
[C---:B----4-:R-:W-:Y:S01]  /*9550*/  LEA R4, P2, R9.reuse, R4, 0x2 ;  /* 0x0000000409047211 */ /* 0x050fe200078410ff */
[----:B------:R-:W-:Y:S01]  /*9560*/  UIADD3 UR24, UR24, 0x2e000, URZ ;  /* 0x0002e00018187890 */ /* 0x000fe2000fffe03f */
[----:B------:R-:W-:Y:S02]  /*9570*/  UMOV UR9, UR17 ;  /* 0x0000001100097c82 */ /* 0x000fe40008000000 */
[----:B------:R-:W-:Y:S01]  /*9580*/  LEA.HI.X R5, R9, R5, R16, 0x2, P2 ;  /* 0x0000000509057211 */ /* 0x000fe200010f1410 */
[----:B------:R-:W-:Y:S01]  /*9590*/  UMOV UR11, UR19 ;  /* 0x00000013000b7c82 */ /* 0x000fe20008000000 */
[----:B------:R-:W-:Y:S01]  /*95a0*/  IADD3 R9, P1, R13, 0x1f0, RZ ;  /* 0x000001f00d097810 */ /* 0x000fe20007f3e0ff */
[----:B------:R-:W-:Y:S01]  /*95b0*/  UMOV UR25, UR17 ;  /* 0x0000001100197c82 */ /* 0x000fe20008000000 */
[----:B------:R-:W-:Y:S01]  /*95c0*/  R2UR UR30, R4 ;  /* 0x00000000041e72ca */ /* 0x000fe200000e0000 */
[----:B------:R-:W-:Y:S01]  /*95d0*/  UMOV UR27, UR19 ;  /* 0x00000013001b7c82 */ /* 0x000fe20008000000 */
[----:B------:R-:W-:Y:S01]  /*95e0*/  R2UR UR6, R9 ;  /* 0x00000000090672ca */ /* 0x000fe200000e0000 */
[----:B------:R-:W-:Y:S01]  /*95f0*/  IMAD.X R9, RZ, RZ, R14, P1 ;  /* 0x000000ffff097224 */ /* 0x000fe200008e060e */
[----:B------:R-:W-:Y:S01]  /*9600*/  R2UR UR31, R5 ;  /* 0x00000000051f72ca */ /* 0x000fe200000e0000 */
[----:B------:R-:W-:Y:S01]  /*9610*/  UMOV UR33, UR17 ;  /* 0x0000001100217c82 */ /* 0x000fe20008000000 */
[----:B------:R-:W-:Y:S01]  /*9620*/  SHF.L.U32 R5, R0, 0x1f, RZ ;  /* 0x0000001f00057819 */ /* 0x000fe200000006ff */
[----:B------:R-:W-:Y:S01]  /*9630*/  UMOV UR22, 0x10 ;  /* 0x0000001000167882 */ /* 0x000fe20000000000 */
[----:B------:R-:W-:-:S13]  /*9640*/  R2UR UR7, R9 ;  /* 0x00000000090772ca */ /* 0x000fda00000e0000 */
[----:B------:R4:W-:Y:S01]  /*9650*/  UTMALDG.4D [UR16], [UR6], desc[UR14] ;  /* 0x00000e10060075b4 */ /* 0x0009e20008019000 */
[----:B------:R4:W-:Y:S01]  /*9660*/  UTMALDG.4D [UR8], [UR6], desc[UR14] ;  /* 0x00000e08060075b4 */ /* 0x0009e20008019000 */
[----:B------:R4:W-:Y:S01]  /*9670*/  UTMALDG.4D [UR24], [UR6], desc[UR14] ;  /* 0x00000e18060075b4 */ /* 0x0009e20008019000 */
[----:B------:R4:W-:Y:S01]  /*9680*/  UBLKCP.S.G [UR32], [UR30], UR22 ;  /* 0x000000201e0073ba */ /* 0x0009e20008000216 */
[----:B------:R-:W5:Y:S02]  /*9690*/  SYNCS.PHASECHK.TRANS64.TRYWAIT P1, [R12+URZ+0x36428], R5 ;  /* 0x036428050c0075a7 */ /* 0x000f64000802017f */
[----:B----45:R-:W-:Y:S05]  /*96a0*/  @!P1 BRA `(.L_x_645) ;  /* 0x0000000800dc9947 */ /* 0x030fea0003800000 */
.L_x_664:
[----:B------:R-:W-:Y:S01]  /*96b0*/  IMAD.MOV.U32 R4, RZ, RZ, RZ ;  /* 0x000000ffff047224 */ /* 0x000fe200078e00ff */
[----:B------:R-:W-:Y:S06]  /*96c0*/  @P0 BRA `(.L_x_646) ;  /* 0x0000000000140947 */ /* 0x000fec0003800000 */
[----:B------:R-:W-:Y:S01]  /*96d0*/  ISETP.NE.AND P1, PT, R8, RZ, PT ;  /* 0x000000ff0800720c */ /* 0x000fe20003f25270 */
[----:B----4-:R-:W-:-:S04]  /*96e0*/  IMAD.MOV.U32 R5, RZ, RZ, 0x6100 ;  /* 0x00006100ff057424 */ /* 0x010fc800078e00ff */
[----:B------:R4:W-:Y:S08]  /*96f0*/  SYNCS.ARRIVE.TRANS64 RZ, [R12+URZ+0x36418], R5 ;  /* 0x036418050cff79a7 */ /* 0x0009f0000800003f */
[----:B------:R-:W-:Y:S05]  /*9700*/  @!P1 BRA `(.L_x_646) ;  /* 0x0000000000049947 */ /* 0x000fea0003800000 */
[----:B------:R-:W-:Y:S01]  /*9710*/  BPT.TRAP 0x1 ;  /* 0x000000040000795c */ /* 0x000fe20000300000 */
.L_x_646:
        /* <DEDUP_REMOVED lines=17> */
[----:B------:R-:W-:Y:S02]  /*9830*/  UIADD3 UR19, UR30, UR43, URZ ;  /* 0x0000002b1e137290 */ /* 0x000fe4000fffe03f */
[----:B----4-:R-:W-:Y:S01]  /*9840*/  IMAD.U32 R5, RZ, RZ, UR30 ;  /* 0x0000001eff057e24 */ /* 0x010fe2000f8e00ff */
        /* <DEDUP_REMOVED lines=8> */
[----:B------:R-:W-:Y:S01]  /*98d0*/  UMOV UR27, UR19 ;  /* 0x00000013001b7c82 */ /* 0x000fe20008000000 */
[----:B------:R-:W-:Y:S01]  /*98e0*/  UMOV UR33, UR17 ;  /* 0x0000001100217c82 */ /* 0x000fe20008000000 */
[----:B------:R-:W-:Y:S01]  /*98f0*/  UMOV UR31, 0x10 ;  /* 0x00000010001f7882 */ /* 0x000fe20000000000 */
[----:B------:R4:W-:Y:S01]  /*9900*/  UTMALDG.4D [UR8], [UR14], desc[UR22] ;  /* 0x000016080e0075b4 */ /* 0x0009e20008019000 */
[----:B------:R4:W-:Y:S01]  /*9910*/  UTMALDG.4D [UR24], [UR14], desc[UR22] ;  /* 0x000016180e0075b4 */ /* 0x0009e20008019000 */
[----:B------:R4:W-:Y:S02]  /*9920*/  UBLKCP.S.G [UR32], [UR6], UR31 ;  /* 0x00000020060073ba */ /* 0x0009e4000800021f */
[----:B----4-:R-:W-:Y:S01]  /*9930*/  NOP ;  /* 0x0000000000007918 */ /* 0x010fe20000000000 */
.L_x_632:
[----:B------:R-:W-:-:S04]  /*9940*/  SHF.L.U32 R3, R4, 0x1f, RZ ;  /* 0x0000001f04037819 */ /* 0x000fc800000006ff */
[----:B------:R-:W4:Y:S02]  /*9950*/  SYNCS.PHASECHK.TRANS64.TRYWAIT P1, [R12+URZ+0x36438], R3 ;  /* 0x036438030c0075a7 */ /* 0x000f24000802017f */
[----:B----4-:R-:W-:Y:S05]  /*9960*/  @!P1 BRA `(.L_x_647) ;  /* 0x0000000800409947 */ /* 0x010fea0003800000 */
.L_x_665:
[----:B------:R-:W-:Y:S05]  /*9970*/  @P0 BRA `(.L_x_648) ;  /* 0x0000000000180947 */ /* 0x000fea0003800000 */
[----:B------:R-:W5:Y:S01]  /*9980*/  S2R R2, SR_TID.X ;  /* 0x0000000000027919 */ /* 0x000f620000002100 */
[----:B----4-:R-:W-:-:S04]  /*9990*/  IMAD.MOV.U32 R3, RZ, RZ, 0x6100 ;  /* 0x00006100ff037424 */ /* 0x010fc800078e00ff */
[----:B------:R4:W-:Y:S01]  /*99a0*/  SYNCS.ARRIVE.TRANS64 RZ, [R12+URZ+0x36430], R3 ;  /* 0x036430030cff79a7 */ /* 0x0009e2000800003f */
[----:B-----5:R-:W-:-:S13]  /*99b0*/  LOP3.LUT P0, RZ, R2, 0x1f, RZ, 0xc0, !PT ;  /* 0x0000001f02ff7812 */ /* 0x020fda000780c0ff */
[----:B----4-:R-:W-:Y:S05]  /*99c0*/  @!P0 BRA `(.L_x_648) ;  /* 0x0000000000048947 */ /* 0x010fea0003800000 */
[----:B------:R-:W-:Y:S01]  /*99d0*/  BPT.TRAP 0x1 ;  /* 0x000000040000795c */ /* 0x000fe20000300000 */
.L_x_648:
[----:B----4-:R-:W4:Y:S01]  /*99e0*/  LDC.64 R2, c[0x0][0x728] ;  /* 0x0001ca00ff027b82 */ /* 0x010f220000000a00 */
[----:B------:R-:W-:Y:S01]  /*99f0*/  IADD3 R13, P1, R13, 0x1f0, RZ ;  /* 0x000001f00d0d7810 */ /* 0x000fe20007f3e0ff */
[----:B------:R-:W-:Y:S01]  /*9a00*/  UMOV UR14, 0x0 ;  /* 0x00000000000e7882 */ /* 0x000fe20000000000 */
[C---:B------:R-:W-:Y:S01]  /*9a10*/  IADD3 R6, P0, R5.reuse, R6, RZ ;  /* 0x0000000605067210 */ /* 0x040fe20007f1e0ff */
[----:B------:R-:W-:Y:S01]  /*9a20*/  UMOV UR15, 0x14f00000 ;  /* 0x14f00000000f7882 */ /* 0x000fe20000000000 */
[----:B------:R-:W-:Y:S01]  /*9a30*/  R2UR UR24, R12 ;  /* 0x000000000c1872ca */ /* 0x000fe200000e0000 */
[----:B------:R-:W-:Y:S01]  /*9a40*/  IMAD.X R14, RZ, RZ, R14, P1 ;  /* 0x000000ffff0e7224 */ /* 0x000fe200008e060e */
[C---:B------:R-:W-:Y:S01]  /*9a50*/  R2UR UR19, R5.reuse ;  /* 0x00000000051372ca */ /* 0x040fe200000e0000 */
[----:B------:R-:W-:Y:S01]  /*9a60*/  UMOV UR18, URZ ;  /* 0x0000003f00127c82 */ /* 0x000fe20008000000 */
[----:B------:R-:W-:Y:S01]  /*9a70*/  LEA.HI.X.SX32 R5, R5, R10, 0x1, P0 ;  /* 0x0000000a05057211 */ /* 0x000fe200000f0eff */
        /* <DEDUP_REMOVED lines=10> */
[----:B------:R-:W-:-:S02]  /*9b20*/  UIADD3 UR19, UR19, UR43, URZ ;  /* 0x0000002b13137290 */ /* 0x000fc4000fffe03f */
[----:B------:R-:W-:Y:S01]  /*9b30*/  UIADD3 UR16, UR24, 0x2a000, URZ ;  /* 0x0002a00018107890 */ /* 0x000fe2000fffe03f */
[C---:B----4-:R-:W-:Y:S01]  /*9b40*/  LEA R2, P0, R6.reuse, R2, 0x2 ;  /* 0x0000000206027211 */ /* 0x050fe200078010ff */
[----:B------:R-:W-:Y:S02]  /*9b50*/  UIADD3 UR32, UR24, 0x30200, URZ ;  /* 0x0003020018207890 */ /* 0x000fe4000fffe03f */
[----:B------:R-:W-:Y:S01]  /*9b60*/  UIADD3 UR8, UR24, 0x2c000, URZ ;  /* 0x0002c00018087890 */ /* 0x000fe2000fffe03f */
[----:B------:R-:W-:Y:S01]  /*9b70*/  LEA.HI.X R3, R6, R3, R5, 0x2, P0 ;  /* 0x0000000306037211 */ /* 0x000fe200000f1405 */
[----:B------:R-:W-:Y:S01]  /*9b80*/  UIADD3 UR24, UR24, 0x2e000, URZ ;  /* 0x0002e00018187890 */ /* 0x000fe2000fffe03f */
[----:B------:R-:W-:Y:S01]  /*9b90*/  R2UR UR30, R2 ;  /* 0x00000000021e72ca */ /* 0x000fe200000e0000 */
[----:B------:R-:W-:Y:S01]  /*9ba0*/  UMOV UR9, UR17 ;  /* 0x0000001100097c82 */ /* 0x000fe20008000000 */
[----:B------:R-:W-:Y:S01]  /*9bb0*/  R2UR UR31, R3 ;  /* 0x00000000031f72ca */ /* 0x000fe200000e0000 */
[----:B------:R-:W-:Y:S01]  /*9bc0*/  UMOV UR11, UR19 ;  /* 0x00000013000b7c82 */ /* 0x000fe20008000000 */
        /* <DEDUP_REMOVED lines=12> */
[----:B----4-:R-:W-:-:S03]  /*9c90*/  NOP ;  /* 0x0000000000007918 */ /* 0x010fc60000000000 */
.L_x_629:
[----:B------:R-:W-:Y:S05]  /*9ca0*/  BSYNC B0 ;  /* 0x0000000000007941 */ /* 0x000fea0003800000 */
.L_x_627:
[----:B------:R-:W-:-:S03]  /*9cb0*/  UMOV UR6, 0xffffffff ;  /* 0xffffffff00067882 */ /* 0x000fc60000000000 */
[----:B------:R-:W-:Y:S05]  /*9cc0*/  BRA.DIV UR6, `(.L_x_649) ;  /* 0x00000006067c7947 */ /* 0x000fea000b800000 */
[----:B------:R-:W-:-:S13]  /*9cd0*/  ELECT P6, URZ, PT ;  /* 0x00000000003f782f */ /* 0x000fda00038c0000 */
.L_x_668:
[----:B------:R-:W-:Y:S05]  /*9ce0*/  @!P6 BRA `(.L_x_516) ;  /* 0x000000000070e947 */ /* 0x000fea0003800000 */
[----:B------:R-:W-:-:S04]  /*9cf0*/  LOP3.LUT R17, R17, 0x2, RZ, 0xfc, !PT ;  /* 0x0000000211117812 */ /* 0x000fc800078efcff */
[----:B------:R-:W-:-:S13]  /*9d00*/  ISETP.NE.AND P2, PT, R17, 0x3, PT ;  /* 0x000000031100780c */ /* 0x000fda0003f45270 */
[----:B------:R-:W-:Y:S05]  /*9d10*/  @!P2 BRA `(.L_x_650) ;  /* 0x000000000004a947 */ /* 0x000fea0003800000 */
[----:B--2---:R-:W-:Y:S01]  /*9d20*/  BPT.TRAP 0x1 ;  /* 0x000000040000795c */ /* 0x004fe20000300000 */
.L_x_650:
[----:B------:R-:W4:Y:S01]  /*9d30*/  S2R R3, SR_CgaCtaId ;  /* 0x0000000000037919 */ /* 0x000f220000008800 */
[----:B------:R-:W-:Y:S02]  /*9d40*/  MOV R2, 0x400 ;  /* 0x0000040000027802 */ /* 0x000fe40000000f00 */
[----:B------:R-:W-:Y:S02]  /*9d50*/  SHF.L.U32 R6, R0, 0x1f, RZ ;  /* 0x0000001f00067819 */ /* 0x000fe400000006ff */
[----:B----4-:R-:W-:-:S05]  /*9d60*/  LEA R9, R3, R2, 0x18 ;  /* 0x0000000203097211 */ /* 0x010fca00078ec0ff */
[----:B------:R-:W-:-:S04]  /*9d70*/  VIADD R2, R9, 0x36420 ;  /* 0x0003642009027836 */ /* 0x000fc80000000000 */
[C---:B------:R-:W-:Y:S02]  /*9d80*/  IMAD R7, R5.reuse, 0x8, R2 ;  /* 0x0000000805077824 */ /* 0x040fe400078e0202 */
[----:B------:R-:W-:Y:S02]  /*9d90*/  VIADD R5, R5, 0x1 ;  /* 0x0000000105057836 */ /* 0x000fe40000000000 */
[----:B------:R-:W4:Y:S03]  /*9da0*/  SYNCS.PHASECHK.TRANS64.TRYWAIT P0, [R7+URZ], R6 ;  /* 0x00000006070075a7 */ /* 0x000f26000800017f */
[----:B------:R-:W-:-:S04]  /*9db0*/  ISETP.NE.AND P1, PT, R5, 0x2, PT ;  /* 0x000000020500780c */ /* 0x000fc80003f25270 */
[----:B------:R-:W-:Y:S02]  /*9dc0*/  SEL R3, RZ, 0x1, P1 ;  /* 0x00000001ff037807 */ /* 0x000fe40000800000 */
[----:B------:R-:W-:Y:S02]  /*9dd0*/  SEL R5, R5, RZ, P1 ;  /* 0x000000ff05057207 */ /* 0x000fe40000800000 */
[----:B------:R-:W-:-:S03]  /*9de0*/  LOP3.LUT R0, R0, R3, RZ, 0x3c, !PT ;  /* 0x0000000300007212 */ /* 0x000fc600078e3cff */
[----:B------:R-:W-:Y:S01]  /*9df0*/  IMAD R5, R5, 0x8, R2 ;  /* 0x0000000805057824 */ /* 0x000fe200078e0202 */
[----:B------:R-:W-:Y:S01]  /*9e00*/  SHF.L.U32 R0, R0, 0x1f, RZ ;  /* 0x0000001f00007819 */ /* 0x000fe200000006ff */
[----:B----4-:R-:W-:Y:S06]  /*9e10*/  @!P0 BRA `(.L_x_651) ;  /* 0x0000000400488947 */ /* 0x010fec0003800000 */
.L_x_669:
[----:B------:R-:W5:Y:S02]  /*9e20*/  SYNCS.PHASECHK.TRANS64.TRYWAIT P0, [R5+URZ], R0 ;  /* 0x00000000050075a7 */ /* 0x000f64000800017f */
[----:B-----5:R-:W-:Y:S05]  /*9e30*/  @!P0 BRA `(.L_x_652) ;  /* 0x0000000400548947 */ /* 0x020fea0003800000 */
.L_x_670:
[----:B------:R-:W-:Y:S05]  /*9e40*/  @!P2 BRA `(.L_x_653) ;  /* 0x000000000004a947 */ /* 0x000fea0003800000 */
[----:B--2---:R-:W-:Y:S01]  /*9e50*/  BPT.TRAP 0x1 ;  /* 0x000000040000795c */ /* 0x004fe20000300000 */
.L_x_653:
[----:B------:R-:W-:-:S07]  /*9e60*/  SHF.L.U32 R4, R4, 0x1f, RZ ;  /* 0x0000001f04047819 */ /* 0x000fce00000006ff */
.L_x_654:
[----:B------:R1:W1:Y:S02]  /*9e70*/  SYNCS.PHASECHK.TRANS64.TRYWAIT P0, [R9+URZ+0x36438], R4 ;  /* 0x03643804090075a7 */ /* 0x000264000800017f */
[----:B-1----:R-:W-:Y:S05]  /*9e80*/  @!P0 NANOSLEEP.SYNCS 0x989680 ;  /* 0x009896800000895d */ /* 0x002fea0003900000 */
[----:B------:R-:W1:Y:S02]  /*9e90*/  @!P0 SYNCS.PHASECHK.TRANS64 P0, [R9+URZ+0x36438], R4 ;  /* 0x03643804090085a7 */ /* 0x000e64000800007f */
[----:B-1----:R-:W-:Y:S05]  /*9ea0*/  @!P0 BRA `(.L_x_654) ;  /* 0xfffffffc00f08947 */ /* 0x002fea000383ffff */
.L_x_516:
[----:B--2---:R-:W-:Y:S05]  /*9eb0*/  BSYNC B6 ;  /* 0x0000000000067941 */ /* 0x004fea0003800000 */
.L_x_510:
[----:B------:R-:W-:Y:S05]  /*9ec0*/  EXIT ;  /* 0x000000000000794d */ /* 0x000fea0003800000 */
.L_x_526:
[----:B------:R-:W-:Y:S02]  /*9ed0*/  IMAD.MOV.U32 R12, RZ, RZ, RZ ;  /* 0x000000ffff0c7224 */ /* 0x000fe400078e00ff */
[----:B------:R-:W-:Y:S02]  /*9ee0*/  IMAD.MOV.U32 R11, RZ, RZ, 0x1f ;  /* 0x0000001fff0b7424 */ /* 0x000fe400078e00ff */
[----:B------:R-:W-:-:S07]  /*9ef0*/  IMAD.MOV.U32 R15, RZ, RZ, -0x1 ;  /* 0xffffffffff0f7424 */ /* 0x000fce00078e00ff */
[----:B------:R-:W-:Y:S05]  /*9f00*/  WARPSYNC.COLLECTIVE R15, `(.L_x_655) ;  /* 0x000000000f087348 */ /* 0x000fea0003c00000 */
[----:B------:R1:W2:Y:S02]  /*9f10*/  SHFL.IDX P6, R14, R13, R12, R11 ;  /* 0x0000000c0d0e7389 */ /* 0x0002a400000c000b */
[----:B-12---:R-:W-:Y:S01]  /*9f20*/  ENDCOLLECTIVE ;  /* 0x000000000000791b */ /* 0x006fe20003800000 */
.L_x_655:
[----:B------:R-:W-:Y:S05]  /*9f30*/  BRA `(.L_x_656) ;  /* 0xffffff7000bc7947 */ /* 0x000fea000383ffff */
.L_x_528:
[----:B--2---:R2:W3:Y:S02]  /*9f40*/  SYNCS.PHASECHK.TRANS64.TRYWAIT P0, [R152+URZ+0x36400], R15 ;  /* 0x0364000f980075a7 */ /* 0x0044e4000800017f */
[----:B---3--:R-:W-:Y:S05]  /*9f50*/  @!P0 NANOSLEEP.SYNCS 0x989680 ;  /* 0x009896800000895d */ /* 0x008fea0003900000 */
[----:B------:R-:W3:Y:S02]  /*9f60*/  @!P0 SYNCS.PHASECHK.TRANS64 P0, [R152+URZ+0x36400], R15 ;  /* 0x0364000f980085a7 */ /* 0x000ee4000800007f */
[----:B---3--:R-:W-:Y:S05]  /*9f70*/  @!P0 BRA `(.L_x_528) ;  /* 0xfffffffc00f08947 */ /* 0x008fea000383ffff */
[----:B------:R-:W-:Y:S05]  /*9f80*/  BRA `(.L_x_527) ;  /* 0xffffff7400107947 */ /* 0x000fea000383ffff */
.L_x_532:
[----:B--2---:R2:W3:Y:S02]  /*9f90*/  SYNCS.PHASECHK.TRANS64.TRYWAIT P1, [R4+URZ+0x36410], R9 ;  /* 0x03641009040075a7 */ /* 0x0044e4000802017f */
[----:B---3--:R-:W-:Y:S05]  /*9fa0*/  @!P1 NANOSLEEP.SYNCS 0x989680 ;  /* 0x009896800000995d */ /* 0x008fea0003900000 */
[----:B------:R-:W3:Y:S02]  /*9fb0*/  @!P1 SYNCS.PHASECHK.TRANS64 P1, [R4+URZ+0x36410], R9 ;  /* 0x03641009040095a7 */ /* 0x000ee4000802007f */
[----:B---3--:R-:W-:Y:S05]  /*9fc0*/  @!P1 BRA `(.L_x_532) ;  /* 0xfffffffc00f09947 */ /* 0x008fea000383ffff */
[----:B------:R-:W-:Y:S05]  /*9fd0*/  BRA `(.L_x_531) ;  /* 0xffffff7800b07947 */ /* 0x000fea000383ffff */
.L_x_536:
[----:B--2---:R2:W1:Y:S02]  /*9fe0*/  SYNCS.PHASECHK.TRANS64.TRYWAIT P1, [R152+URZ+0x36430], R9 ;  /* 0x03643009980075a7 */ /* 0x004464000802017f */
[----:B-1----:R-:W-:Y:S05]  /*9ff0*/  @!P1 NANOSLEEP.SYNCS 0x989680 ;  /* 0x009896800000995d */ /* 0x002fea0003900000 */
[----:B------:R-:W1:Y:S02]  /*a000*/  @!P1 SYNCS.PHASECHK.TRANS64 P1, [R152+URZ+0x36430], R9 ;  /* 0x03643009980095a7 */ /* 0x000e64000802007f */
[----:B-1----:R-:W-:Y:S05]  /*a010*/  @!P1 BRA `(.L_x_536) ;  /* 0xfffffffc00f09947 */ /* 0x002fea000383ffff */
[----:B------:R-:W-:Y:S05]  /*a020*/  BRA `(.L_x_535) ;  /* 0xffffff8000547947 */ /* 0x000fea000383ffff */
.L_x_630:
[----:B-1----:R1:W2:Y:S02]  /*a030*/  SYNCS.PHASECHK.TRANS64.TRYWAIT P1, [R12+URZ+0x36420], R11 ;  /* 0x0364200b0c0075a7 */ /* 0x0022a4000802017f */
[----:B--2---:R-:W-:Y:S05]  /*a040*/  @!P1 NANOSLEEP.SYNCS 0x989680 ;  /* 0x009896800000995d */ /* 0x004fea0003900000 */
[----:B------:R-:W2:Y:S02]  /*a050*/  @!P1 SYNCS.PHASECHK.TRANS64 P1, [R12+URZ+0x36420], R11 ;  /* 0x0364200b0c0095a7 */ /* 0x000ea4000802007f */
[----:B--2---:R-:W-:Y:S05]  /*a060*/  @!P1 BRA `(.L_x_630) ;  /* 0xfffffffc00f09947 */ /* 0x004fea000383ffff */
[----:B------:R-:W-:Y:S05]  /*a070*/  BRA `(.L_x_657) ;  /* 0xffffffe000187947 */ /* 0x000fea000383ffff */
.L_x_634:
[----:B-1----:R1:W2:Y:S02]  /*a080*/  SYNCS.PHASECHK.TRANS64.TRYWAIT P1, [R12+URZ+0x36438], R11 ;  /* 0x0364380b0c0075a7 */ /* 0x0022a4000802017f */
[----:B--2---:R-:W-:Y:S05]  /*a090*/  @!P1 NANOSLEEP.SYNCS 0x989680 ;  /* 0x009896800000995d */ /* 0x004fea0003900000 */
[----:B------:R-:W2:Y:S02]  /*a0a0*/  @!P1 SYNCS.PHASECHK.TRANS64 P1, [R12+URZ+0x36438], R11 ;  /* 0x0364380b0c0095a7 */ /* 0x000ea4000802007f */
[----:B--2---:R-:W-:Y:S05]  /*a0b0*/  @!P1 BRA `(.L_x_634) ;  /* 0xfffffffc00f09947 */ /* 0x004fea000383ffff */
[----:B------:R-:W-:Y:S05]  /*a0c0*/  BRA `(.L_x_658) ;  /* 0xffffffe400c07947 */ /* 0x000fea000383ffff */
.L_x_636:
[----:B--2---:R2:W3:Y:S02]  /*a0d0*/  SYNCS.PHASECHK.TRANS64.TRYWAIT P1, [R12+URZ+0x36428], R27 ;  /* 0x0364281b0c0075a7 */ /* 0x0044e4000802017f */
[----:B---3--:R-:W-:Y:S05]  /*a0e0*/  @!P1 NANOSLEEP.SYNCS 0x989680 ;  /* 0x009896800000995d */ /* 0x008fea0003900000 */
[----:B------:R-:W3:Y:S02]  /*a0f0*/  @!P1 SYNCS.PHASECHK.TRANS64 P1, [R12+URZ+0x36428], R27 ;  /* 0x0364281b0c0095a7 */ /* 0x000ee4000802007f */
[----:B---3--:R-:W-:Y:S05]  /*a100*/  @!P1 BRA `(.L_x_636) ;  /* 0xfffffffc00f09947 */ /* 0x008fea000383ffff */
[----:B------:R-:W-:Y:S05]  /*a110*/  BRA `(.L_x_659) ;  /* 0xffffffe800887947 */ /* 0x000fea000383ffff */
.L_x_638:
[----:B--2---:R2:W3:Y:S02]  /*a120*/  SYNCS.PHASECHK.TRANS64.TRYWAIT P1, [R12+URZ+0x36438], R28 ;  /* 0x0364381c0c0075a7 */ /* 0x0044e4000802017f */
[----:B---3--:R-:W-:Y:S05]  /*a130*/  @!P1 NANOSLEEP.SYNCS 0x989680 ;  /* 0x009896800000995d */ /* 0x008fea0003900000 */
[----:B------:R-:W3:Y:S02]  /*a140*/  @!P1 SYNCS.PHASECHK.TRANS64 P1, [R12+URZ+0x36438], R28 ;  /* 0x0364381c0c0095a7 */ /* 0x000ee4000802007f */
[----:B---3--:R-:W-:Y:S05]  /*a150*/  @!P1 BRA `(.L_x_638) ;  /* 0xfffffffc00f09947 */ /* 0x008fea000383ffff */
[----:B------:R-:W-:Y:S05]  /*a160*/  BRA `(.L_x_660) ;  /* 0xffffffec00207947 */ /* 0x000fea000383ffff */
.L_x_640:
[----:B------:R-:W-:-:S07]  /*a170*/  SHF.L.U32 R5, R0, 0x1f, RZ ;  /* 0x0000001f00057819 */ /* 0x000fce00000006ff */
.L_x_661:
[----:B---3--:R3:W4:Y:S02]  /*a180*/  SYNCS.PHASECHK.TRANS64.TRYWAIT P1, [R12+URZ+0x36420], R5 ;  /* 0x036420050c0075a7 */ /* 0x008724000802017f */
[----:B----4-:R-:W-:Y:S05]  /*a190*/  @!P1 NANOSLEEP.SYNCS 0x989680 ;  /* 0x009896800000995d */ /* 0x010fea0003900000 */
[----:B------:R-:W4:Y:S02]  /*a1a0*/  @!P1 SYNCS.PHASECHK.TRANS64 P1, [R12+URZ+0x36420], R5 ;  /* 0x036420050c0095a7 */ /* 0x000f24000802007f */
[----:B----4-:R-:W-:Y:S05]  /*a1b0*/  @!P1 BRA `(.L_x_661) ;  /* 0xfffffffc00f09947 */ /* 0x010fea000383ffff */
[----:B------:R-:W-:Y:S05]  /*a1c0*/  BRA `(.L_x_662) ;  /* 0xffffffec00b87947 */ /* 0x000fea000383ffff */
.L_x_643:
[----:B---3--:R3:W4:Y:S02]  /*a1d0*/  SYNCS.PHASECHK.TRANS64.TRYWAIT P1, [R12+URZ+0x36438], R11 ;  /* 0x0364380b0c0075a7 */ /* 0x008724000802017f */
[----:B----4-:R-:W-:Y:S05]  /*a1e0*/  @!P1 NANOSLEEP.SYNCS 0x989680 ;  /* 0x009896800000995d */ /* 0x010fea0003900000 */
[----:B------:R-:W4:Y:S02]  /*a1f0*/  @!P1 SYNCS.PHASECHK.TRANS64 P1, [R12+URZ+0x36438], R11 ;  /* 0x0364380b0c0095a7 */ /* 0x000f24000802007f */
[----:B----4-:R-:W-:Y:S05]  /*a200*/  @!P1 BRA `(.L_x_643) ;  /* 0xfffffffc00f09947 */ /* 0x010fea000383ffff */
[----:B------:R-:W-:Y:S05]  /*a210*/  BRA `(.L_x_663) ;  /* 0xfffffff000647947 */ /* 0x000fea000383ffff */
.L_x_645:
[----:B----4-:R4:W1:Y:S02]  /*a220*/  SYNCS.PHASECHK.TRANS64.TRYWAIT P1, [R12+URZ+0x36428], R5 ;  /* 0x036428050c0075a7 */ /* 0x010864000802017f */
[----:B-1----:R-:W-:Y:S05]  /*a230*/  @!P1 NANOSLEEP.SYNCS 0x989680 ;  /* 0x009896800000995d */ /* 0x002fea0003900000 */
[----:B------:R-:W1:Y:S02]  /*a240*/  @!P1 SYNCS.PHASECHK.TRANS64 P1, [R12+URZ+0x36428], R5 ;  /* 0x036428050c0095a7 */ /* 0x000e64000802007f */
[----:B-1----:R-:W-:Y:S05]  /*a250*/  @!P1 BRA `(.L_x_645) ;  /* 0xfffffffc00f09947 */ /* 0x002fea000383ffff */
[----:B------:R-:W-:Y:S05]  /*a260*/  BRA `(.L_x_664) ;  /* 0xfffffff400107947 */ /* 0x000fea000383ffff */
.L_x_647:
[----:B----4-:R4:W1:Y:S02]  /*a270*/  SYNCS.PHASECHK.TRANS64.TRYWAIT P1, [R12+URZ+0x36438], R3 ;  /* 0x036438030c0075a7 */ /* 0x010864000802017f */
[----:B-1----:R-:W-:Y:S05]  /*a280*/  @!P1 NANOSLEEP.SYNCS 0x989680 ;  /* 0x009896800000995d */ /* 0x002fea0003900000 */
[----:B------:R-:W1:Y:S02]  /*a290*/  @!P1 SYNCS.PHASECHK.TRANS64 P1, [R12+URZ+0x36438], R3 ;  /* 0x036438030c0095a7 */ /* 0x000e64000802007f */
[----:B-1----:R-:W-:Y:S05]  /*a2a0*/  @!P1 BRA `(.L_x_647) ;  /* 0xfffffffc00f09947 */ /* 0x002fea000383ffff */
[----:B------:R-:W-:Y:S05]  /*a2b0*/  BRA `(.L_x_665) ;  /* 0xfffffff400ac7947 */ /* 0x000fea000383ffff */
.L_x_649:
[----:B------:R-:W-:Y:S01]  /*a2c0*/  BSSY B0, `(.L_x_666) ;  /* 0x0000006000007945 */ /* 0x000fe20003800000 */
[----:B------:R-:W-:-:S07]  /*a2d0*/  IMAD.MOV.U32 R15, RZ, RZ, -0x1 ;  /* 0xffffffffff0f7424 */ /* 0x000fce00078e00ff */
[----:B-123--:R-:W-:Y:S05]  /*a2e0*/  WARPSYNC.COLLECTIVE R15, `(.L_x_667) ;  /* 0x000000000f0c7348 */ /* 0x00efea0003c00000 */
[----:B------:R-:W-:Y:S02]  /*a2f0*/  ELECT P6, UR62, PT ;  /* 0x00000000003e782f */ /* 0x000fe400038c0000 */
[----:B------:R-:W-:Y:S01]  /*a300*/  MOV R14, UR62 ;  /* 0x0000003e000e7c02 */ /* 0x000fe20008000f00 */
[----:B-123--:R-:W-:Y:S10]  /*a310*/  ENDCOLLECTIVE ;  /* 0x000000000000791b */ /* 0x00eff40003800000 */
.L_x_667:
[----:B------:R-:W-:Y:S05]  /*a320*/  BSYNC B0 ;  /* 0x0000000000007941 */ /* 0x000fea0003800000 */
.L_x_666:
[----:B------:R-:W-:Y:S05]  /*a330*/  BRA `(.L_x_668) ;  /* 0xfffffff800687947 */ /* 0x000fea000383ffff */
.L_x_651:
[----:B----4-:R4:W1:Y:S02]  /*a340*/  SYNCS.PHASECHK.TRANS64.TRYWAIT P0, [R7+URZ], R6 ;  /* 0x00000006070075a7 */ /* 0x010864000800017f */
[----:B-1----:R-:W-:Y:S05]  /*a350*/  @!P0 NANOSLEEP.SYNCS 0x989680 ;  /* 0x009896800000895d */ /* 0x002fea0003900000 */
[----:B------:R-:W1:Y:S02]  /*a360*/  @!P0 SYNCS.PHASECHK.TRANS64 P0, [R7+URZ], R6 ;  /* 0x00000006070085a7 */ /* 0x000e64000800007f */
[----:B-1----:R-:W-:Y:S05]  /*a370*/  @!P0 BRA `(.L_x_651) ;  /* 0xfffffffc00f08947 */ /* 0x002fea000383ffff */
[----:B------:R-:W-:Y:S05]  /*a380*/  BRA `(.L_x_669) ;  /* 0xfffffff800a47947 */ /* 0x000fea000383ffff */
.L_x_652:
[----:B------:R1:W1:Y:S02]  /*a390*/  SYNCS.PHASECHK.TRANS64.TRYWAIT P0, [R5+URZ], R0 ;  /* 0x00000000050075a7 */ /* 0x000264000800017f */
[----:B-1----:R-:W-:Y:S05]  /*a3a0*/  @!P0 NANOSLEEP.SYNCS 0x989680 ;  /* 0x009896800000895d */ /* 0x002fea0003900000 */
[----:B------:R-:W1:Y:S02]  /*a3b0*/  @!P0 SYNCS.PHASECHK.TRANS64 P0, [R5+URZ], R0 ;  /* 0x00000000050085a7 */ /* 0x000e64000800007f */
[----:B-1----:R-:W-:Y:S05]  /*a3c0*/  @!P0 BRA `(.L_x_652) ;  /* 0xfffffffc00f08947 */ /* 0x002fea000383ffff */
[----:B------:R-:W-:Y:S05]  /*a3d0*/  BRA `(.L_x_670) ;  /* 0xfffffff800987947 */ /* 0x000fea000383ffff */
.L_x_671:
        /* <DEDUP_REMOVED lines=10> */
.L_x_3859:


//--------------------- .text._ZN7cutlass13device_kernelIN5flash11enable_sm90INS1_16FlashAttnBwdSm90INS1_25CollectiveMainloopBwdSm90ILi2ELi1ELi1EN4cute5tupleIJNS5_1CILi1EEES8_S8_EEENS6_IJNS7_ILi64EEENS7_ILi96EEENS7_ILi192EEEEEENS_6half_tEfNS_4arch4Sm90ELb0ELb0ELb0ELb1ELb1ELb0ELb1ELb0ELi3ELi1ELi1ELi1ELb0EEENS1_21CollectiveEpilogueBwdISD_SE_SG_Li384ELb1ELb1ELi3EEENS1_19SingleTileSchedulerILb1ELb0ELb0ELi96EEEEEEEEEvNT_6ParamsE --------------------------
	.section	.text._ZN7cutlass13device_kernelIN5flash11enable_sm90INS1_16FlashAttnBwdSm90INS1_25CollectiveMainloopBwdSm90ILi2ELi1ELi1EN4cute5tupleIJNS5_1CILi1EEES8_S8_EEENS6_IJNS7_ILi64EEENS7_ILi96EEENS7_ILi192EEEEEENS_6half_tEfNS_4arch4Sm90ELb0ELb0ELb0ELb1ELb1ELb0ELb1ELb0ELi3ELi1ELi1ELi1ELb0EEENS1_21CollectiveEpilogueBwdISD_SE_SG_Li384ELb1ELb1ELi3EEENS1_19SingleTileSchedulerILb1ELb0ELb0ELi96EEEEEEEEEvNT_6ParamsE,"ax",@progbits
	.align	128
.text._ZN7cutlass13device_kernelIN5flash11enable_sm90INS1_16FlashAttnBwdSm90INS1_25CollectiveMainloopBwdSm90ILi2ELi1ELi1EN4cute5tupleIJNS5_1CILi1EEES8_S8_EEENS6_IJNS7_ILi64EEENS7_ILi96EEENS7_ILi192EEEEEENS_6half_tEfNS_4arch4Sm90ELb0ELb0ELb0ELb1ELb1ELb0ELb1ELb0ELi3ELi1ELi1ELi1ELb0EEENS1_21CollectiveEpilogueBwdISD_SE_SG_Li384ELb1ELb1ELi3EEENS1_19SingleTileSchedulerILb1ELb0ELb0ELi96EEEEEEEEEvNT_6ParamsE:
        .type           _ZN7cutlass13device_kernelIN5flash11enable_sm90INS1_16FlashAttnBwdSm90INS1_25CollectiveMainloopBwdSm90ILi2ELi1ELi1EN4cute5tupleIJNS5_1CILi1EEES8_S8_EEENS6_IJNS7_ILi64EEENS7_ILi96EEENS7_ILi192EEEEEENS_6half_tEfNS_4arch4Sm90ELb0ELb0ELb0ELb1ELb1ELb0ELb1ELb0ELi3ELi1ELi1ELi1ELb0EEENS1_21CollectiveEpilogueBwdISD_SE_SG_Li384ELb1ELb1ELi3EEENS1_19SingleTileSchedulerILb1ELb0ELb0ELi96EEEEEEEEEvNT_6ParamsE,@function
        .size           _ZN7cutlass13device_kernelIN5flash11enable_sm90INS1_16FlashAttnBwdSm90INS1_25CollectiveMainloopBwdSm90ILi2ELi1ELi1EN4cute5tupleIJNS5_1CILi1EEES8_S8_EEENS6_IJNS7_ILi64EEENS7_ILi96EEENS7_ILi192EEEEEENS_6half_tEfNS_4arch4Sm90ELb0ELb0ELb0ELb1ELb1ELb0ELb1ELb0ELi3ELi1ELi1ELi1ELb0EEENS1_21CollectiveEpilogueBwdISD_SE_SG_Li384ELb1ELb1ELi3EEENS1_19SingleTileSchedulerILb1ELb0ELb0ELi96EEEEEEEEEvNT_6ParamsE,(.L_x_3860 - _ZN7cutlass13device_kernelIN5flash11enable_sm90INS1_16FlashAttnBwdSm90INS1_25CollectiveMainloopBwdSm90ILi2ELi1ELi1EN4cute5tupleIJNS5_1CILi1EEES8_S8_EEENS6_IJNS7_ILi64EEENS7_ILi96EEENS7_ILi192EEEEEENS_6half_tEfNS_4arch4Sm90ELb0ELb0ELb0ELb1ELb1ELb0ELb1ELb0ELi3ELi1ELi1ELi1ELb0EEENS1_21CollectiveEpilogueBwdISD_SE_SG_Li384ELb1ELb1ELi3EEENS1_19SingleTileSchedulerILb1ELb0ELb0ELi96EEEEEEEEEvNT_6ParamsE)
        .other          _ZN7cutlass13device_kernelIN5flash11enable_sm90INS1_16FlashAttnBwdSm90INS1_25CollectiveMainloopBwdSm90ILi2ELi1ELi1EN4cute5tupleIJNS5_1CILi1EEES8_S8_EEENS6_IJNS7_ILi64EEENS7_ILi96EEENS7_ILi192EEEEEENS_6half_tEfNS_4arch4Sm90ELb0ELb0ELb0ELb1ELb1ELb0ELb1ELb0ELi3ELi1ELi1ELi1ELb0EEENS1_21CollectiveEpilogueBwdISD_SE_SG_Li384ELb1ELb1ELi3EEENS1_19SingleTileSchedulerILb1ELb0ELb0ELi96EEEEEEEEEvNT_6ParamsE,@"STO_CUDA_ENTRY STV_DEFAULT"
_ZN7cutlass13device_kernelIN5flash11enable_sm90INS1_16FlashAttnBwdSm90INS1_25CollectiveMainloopBwdSm90ILi2ELi1ELi1EN4cute5tupleIJNS5_1CILi1EEES8_S8_EEENS6_IJNS7_ILi64EEENS7_ILi96EEENS7_ILi192EEEEEENS_6half_tEfNS_4arch4Sm90ELb0ELb0ELb0ELb1ELb1ELb0ELb1ELb0ELi3ELi1ELi1ELi1ELb0EEENS1_21CollectiveEpilogueBwdISD_SE_SG_Li384ELb1ELb1ELi3EEENS1_19SingleTileSchedulerILb1ELb0ELb0ELi96EEEEEEEEEvNT_6ParamsE:
        /* <DEDUP_REMOVED lines=22> */
.L_x_673:
[----:B------:R-:W-:Y:S05]  /*0160*/  BSYNC B0 ;  /* 0x0000000000007941 */ /* 0x000fea0003800000 */
.L_x_672:
        /* <DEDUP_REMOVED lines=34> */
.L_x_674:
        /* <DEDUP_REMOVED lines=20> */
.L_x_675:
        /* <DEDUP_REMOVED lines=8> */
.L_x_678:
        /* <DEDUP_REMOVED lines=21> */
.L_x_679:
        /* <DEDUP_REMOVED lines=10> */
.L_x_681:
[----:B------:R-:W2:Y:S02]  /*0740*/  LDC R0, c[0x0][0x8bc] ;  /* 0x00022f00ff007b82 */ /* 0x000ea40000000800 */
.L_x_680:
        /* <DEDUP_REMOVED lines=14> */
.L_x_683:
        /* <DEDUP_REMOVED lines=10> */
.L_x_684:
        /* <DEDUP_REMOVED lines=8> */
.L_x_685:
        /* <DEDUP_REMOVED lines=9> */
.L_x_686:
        /* <DEDUP_REMOVED lines=75> */
.L_x_689:
        /* <DEDUP_REMOVED lines=15> */
.L_x_688:
        /* <DEDUP_REMOVED lines=20> */
.L_x_691:
        /* <DEDUP_REMOVED lines=15> */
.L_x_690:
        /* <DEDUP_REMOVED lines=8> */
.L_x_838:
        /* <DEDUP_REMOVED lines=26> */
.L_x_693:
        /* <DEDUP_REMOVED lines=98> */
.L_x_705:
[----:B------:R-:W-:-:S13]  /*19f0*/  ISETP.NE.AND P0, PT, R13, 0x3, PT ;  /* 0x000000030d00780c */ /* 0x000fda0003f05270 */
[----:B-1----:R-:W-:Y:S05]  /*1a00*/  @!P0 BRA `(.L_x_695) ;  /* 0x0000000000048947 */ /* 0x002fea0003800000 */
[----:B------:R-:W-:Y:S01]  /*1a10*/  BPT.TRAP 0x1 ;  /* 0x000000040000795c */ /* 0x000fe20000300000 */
.L_x_695:
[----:B------:R-:W-:Y:S02]  /*1a20*/  LEA R4, R3, UR36, 0x3 ;  /* 0x0000002403047c11 */ /* 0x000fe4000f8e18ff */
[----:B------:R-:W-:-:S04]  /*1a30*/  SHF.L.U32 R9, R7, 0x1f, RZ ;  /* 0x0000001f07097819 */ /* 0x000fc800000006ff */
[----:B------:R1:W2:Y:S01]  /*1a40*/  SYNCS.PHASECHK.TRANS64.TRYWAIT P1, [R4+URZ+0x36410], R9 ;  /* 0x03641009040075a7 */ /* 0x0002a2000802017f */
[----:B------:R-:W-:Y:S05]  /*1a50*/  @!P0 BRA `(.L_x_696) ;  /* 0x0000000000048947 */ /* 0x000fea0003800000 */
[----:B------:R-:W-:Y:S01]  /*1a60*/  BPT.TRAP 0x1 ;  /* 0x000000040000795c */ /* 0x000fe20000300000 */
.L_x_696:
[----:B--2---:R-:W-:Y:S05]  /*1a70*/  @P1 BRA `(.L_x_697) ;  /* 0x0000000000081947 */ /* 0x004fea0003800000 */
[----:B------:R-:W2:Y:S02]  /*1a80*/  SYNCS.PHASECHK.TRANS64.TRYWAIT P1, [R4+URZ+0x36410], R9 ;  /* 0x03641009040075a7 */ /* 0x000ea4000802017f */
[----:B--2---:R-:W-:Y:S05]  /*1a90*/  @!P1 BRA `(.L_x_698) ;  /* 0x0000008c00309947 */ /* 0x004fea0003800000 */
.L_x_697:
        /* <DEDUP_REMOVED lines=103> */
.L_x_699:
[----:B-12---:R-:W-:-:S04]  /*2110*/  SHF.L.U32 R9, R6, 0x1f, RZ ;  /* 0x0000001f06097819 */ /* 0x006fc800000006ff */
[----:B------:R1:W2:Y:S01]  /*2120*/  SYNCS.PHASECHK.TRANS64.TRYWAIT P1, [UR36+0x36430], R9 ;  /* 0x03643009ff0075a7 */ /* 0x0002a20008020164 */
[----:B------:R-:W-:Y:S05]  /*2130*/  @!P0 BRA `(.L_x_700) ;  /* 0x0000000000048947 */ /* 0x000fea0003800000 */
[----:B------:R-:W-:Y:S01]  /*2140*/  BPT.TRAP 0x1 ;  /* 0x000000040000795c */ /* 0x000fe20000300000 */
.L_x_700:
[----:B--2---:R-:W-:Y:S05]  /*2150*/  @P1 BRA `(.L_x_701) ;  /* 0x0000000000081947 */ /* 0x004fea0003800000 */
[----:B------:R-:W2:Y:S02]  /*2160*/  SYNCS.PHASECHK.TRANS64.TRYWAIT P1, [UR36+0x36430], R9 ;  /* 0x03643009ff0075a7 */ /* 0x000ea40008020164 */
[----:B--2---:R-:W-:Y:S05]  /*2170*/  @!P1 BRA `(.L_x_702) ;  /* 0x00000084008c9947 */ /* 0x004fea0003800000 */
.L_x_701:
        /* <DEDUP_REMOVED lines=303> */
.L_x_703:
        /* <DEDUP_REMOVED lines=60> */
.L_x_704:
        /* <DEDUP_REMOVED lines=62> */
.L_x_687:
        /* <DEDUP_REMOVED lines=128> */
.L_x_707:
        /* <DEDUP_REMOVED lines=54> */
.L_x_709:
[----:B------:R-:W-:Y:S05]  /*4770*/  BSYNC B0 ;  /* 0x0000000000007941 */ /* 0x000fea0003800000 */
.L_x_708:
        /* <DEDUP_REMOVED lines=15> */
.L_x_711:
[----:B------:R-:W-:Y:S05]  /*4870*/  BSYNC B0 ;  /* 0x0000000000007941 */ /* 0x000fea0003800000 */
.L_x_710:
        /* <DEDUP_REMOVED lines=18> */
.L_x_713:
[----:B------:R-:W-:Y:S05]  /*49a0*/  BSYNC B0 ;  /* 0x0000000000007941 */ /* 0x000fea0003800000 */
.L_x_712:
        /* <DEDUP_REMOVED lines=17> */
.L_x_715:
[----:B------:R-:W-:Y:S05]  /*4ac0*/  BSYNC B0 ;  /* 0x0000000000007941 */ /* 0x000fea0003800000 */
.L_x_714:
        /* <DEDUP_REMOVED lines=18> */
.L_x_717:
[----:B------:R-:W-:Y:S05]  /*4bf0*/  BSYNC B0 ;  /* 0x0000000000007941 */ /* 0x000fea0003800000 */
.L_x_716:
        /* <DEDUP_REMOVED lines=19> */
.L_x_719:
[----:B------:R-:W-:Y:S05]  /*4d30*/  BSYNC B0 ;  /* 0x0000000000007941 */ /* 0x000fea0003800000 */
.L_x_718:
        /* <DEDUP_REMOVED lines=26> */
.L_x_721:
[----:B------:R-:W-:Y:S05]  /*4ee0*/  BSYNC B0 ;  /* 0x0000000000007941 */ /* 0x000fea0003800000 */
.L_x_720:
        /* <DEDUP_REMOVED lines=15> */
.L_x_723:
[----:B------:R-:W-:Y:S05]  /*4fe0*/  BSYNC B0 ;  /* 0x0000000000007941 */ /* 0x000fea0003800000 */
.L_x_722:
        /* <DEDUP_REMOVED lines=15> */
.L_x_725:
[----:B------:R-:W-:Y:S05]  /*50e0*/  BSYNC B0 ;  /* 0x0000000000007941 */ /* 0x000fea0003800000 */
.L_x_724:
        /* <DEDUP_REMOVED lines=15> */
.L_x_727:
[----:B------:R-:W-:Y:S05]  /*51e0*/  BSYNC B0 ;  /* 0x0000000000007941 */ /* 0x000fea0003800000 */
.L_x_726:
        /* <DEDUP_REMOVED lines=15> */
.L_x_729:
[----:B------:R-:W-:Y:S05]  /*52e0*/  BSYNC B0 ;  /* 0x0000000000007941 */ /* 0x000fea0003800000 */
.L_x_728:
        /* <DEDUP_REMOVED lines=15> */
.L_x_706:
        /* <DEDUP_REMOVED lines=30> */
.L_x_730:
        /* <DEDUP_REMOVED lines=45> */
.L_x_732:
[----:B------:R-:W-:Y:S05]  /*5890*/  BSYNC B0 ;  /* 0x0000000000007941 */ /* 0x000fea0003800000 */
.L_x_731:
        /* <DEDUP_REMOVED lines=16> */
.L_x_734:
[----:B------:R-:W-:Y:S05]  /*59a0*/  BSYNC B0 ;  /* 0x0000000000007941 */ /* 0x000fea0003800000 */
.L_x_733:
        /* <DEDUP_REMOVED lines=16> */
.L_x_736:
[----:B------:R-:W-:Y:S05]  /*5ab0*/  BSYNC B0 ;  /* 0x0000000000007941 */ /* 0x000fea0003800000 */
.L_x_735:
        /* <DEDUP_REMOVED lines=17> */
.L_x_738:
[----:B------:R-:W-:Y:S05]  /*5bd0*/  BSYNC B0 ;  /* 0x0000000000007941 */ /* 0x000fea0003800000 */
.L_x_737:
        /* <DEDUP_REMOVED lines=16> */
.L_x_740:
[----:B------:R-:W-:Y:S05]  /*5ce0*/  BSYNC B0 ;  /* 0x0000000000007941 */ /* 0x000fea0003800000 */
.L_x_739:
        /* <DEDUP_REMOVED lines=20> */
.L_x_742:
[----:B------:R-:W-:Y:S05]  /*5e30*/  BSYNC B0 ;  /* 0x0000000000007941 */ /* 0x000fea0003800000 */
.L_x_741:
        /* <DEDUP_REMOVED lines=24> */
.L_x_744:
[----:B------:R-:W-:Y:S05]  /*5fc0*/  BSYNC B0 ;  /* 0x0000000000007941 */ /* 0x000fea0003800000 */
.L_x_743:
        /* <DEDUP_REMOVED lines=15> */
.L_x_746:
[----:B------:R-:W-:Y:S05]  /*60c0*/  BSYNC B0 ;  /* 0x0000000000007941 */ /* 0x000fea0003800000 */
.L_x_745:
        /* <DEDUP_REMOVED lines=15> */
.L_x_748:
[----:B------:R-:W-:Y:S05]  /*61c0*/  BSYNC B0 ;  /* 0x0000000000007941 */ /* 0x000fea0003800000 */
.L_x_747:
        /* <DEDUP_REMOVED lines=15> */
.L_x_750:
[----:B------:R-:W-:Y:S05]  /*62c0*/  BSYNC B0 ;  /* 0x0000000000007941 */ /* 0x000fea0003800000 */
.L_x_749:
        /* <DEDUP_REMOVED lines=15> */
.L_x_752:
[----:B------:R-:W-:Y:S05]  /*63c0*/  BSYNC B0 ;  /* 0x0000000000007941 */ /* 0x000fea0003800000 */
.L_x_751:
        /* <DEDUP_REMOVED lines=15> */
.L_x_677:
        /* <DEDUP_REMOVED lines=9> */
[----:B------:R-:W1:Y:S01]  /*6550*/  S2UR UR18, SR_CTAID.X ;  /* 0x00000000001279c3 */ /* 0x000e620000002500 */
[----:B------:R-:W-:-:S04]  /*6560*/  ISETP.NE.U32.AND P0, PT, RZ, UR4, PT ;  /* 0x00000004ff007c0c */ /* 0x000fc8000bf05070 */
[----:B------:R-:W-:-:S03]  /*6570*/  ISETP.NE.AND.EX P0, PT, RZ, UR5, PT, P0 ;  /* 0x00000005ff007c0c */ /* 0x000fc6000bf05300 */
[----:B------:R-:W2:Y:S10]  /*6580*/  S2UR UR11, SR_CTAID.Z ;  /* 0x00000000000b79c3 */ /* 0x000eb40000002700 */
[----:B------:R-:W-:Y:S05]  /*6590*/  @!P0 BRA `(.L_x_754) ;  /* 0x00000000001c8947 */ /* 0x000fea0003800000 */
[----:B------:R-:W-:Y:S02]  /*65a0*/  ULDC.64 UR4, c[0x0][0x8d8] ;  /* 0x0002360000047ab9 */ /* 0x000fe40000000a00 */
[----:B--2---:R-:W-:-:S06]  /*65b0*/  UIMAD.WIDE UR4, UR11, 0x4, UR4 ;  /* 0x000000040b0478a5 */ /* 0x004fcc000f8e0204 */
[----:B------:R-:W-:Y:S02]  /*65c0*/  IMAD.U32 R2, RZ, RZ, UR4 ;  /* 0x00000004ff027e24 */ /* 0x000fe4000f8e00ff */
[----:B------:R-:W-:-:S05]  /*65d0*/  IMAD.U32 R3, RZ, RZ, UR5 ;  /* 0x00000005ff037e24 */ /* 0x000fca000f8e00ff */
[----:B------:R-:W2:Y:S02]  /*65e0*/  LDG.E R2, desc[UR38][R2.64] ;  /* 0x0000002602027981 */ /* 0x000ea4000c1e1900 */
[----:B--2---:R-:W-:Y:S01]  /*65f0*/  R2UR UR4, R2 ;  /* 0x00000000020472ca */ /* 0x004fe200000e0000 */
[----:B------:R-:W-:-:S14]  /*6600*/  BRA `(.L_x_755) ;  /* 0x0000000000387947 */ /* 0x000fdc0003800000 */
.L_x_754:
[----:B------:R-:W-:Y:S02]  /*6610*/  ULDC.64 UR4, c[0x0][0x8d0] ;  /* 0x0002340000047ab9 */ /* 0x000fe40000000a00 */
[----:B------:R-:W-:-:S04]  /*6620*/  ISETP.NE.U32.AND P0, PT, RZ, UR4, PT ;  /* 0x00000004ff007c0c */ /* 0x000fc8000bf05070 */
[----:B------:R-:W-:-:S13]  /*6630*/  ISETP.NE.AND.EX P0, PT, RZ, UR5, PT, P0 ;  /* 0x00000005ff007c0c */ /* 0x000fda000bf05300 */
[----:B------:R-:W-:Y:S05]  /*6640*/  @!P0 BRA `(.L_x_756) ;  /* 0x0000000000248947 */ /* 0x000fea0003800000 */
[----:B------:R-:W-:Y:S02]  /*6650*/  ULDC.64 UR4, c[0x0][0x8d0] ;  /* 0x0002340000047ab9 */ /* 0x000fe40000000a00 */
[----:B--2---:R-:W-:-:S06]  /*6660*/  UIMAD.WIDE UR4, UR11, 0x4, UR4 ;  /* 0x000000040b0478a5 */ /* 0x004fcc000f8e0204 */
[----:B------:R-:W-:Y:S02]  /*6670*/  IMAD.U32 R2, RZ, RZ, UR4 ;  /* 0x00000004ff027e24 */ /* 0x000fe4000f8e00ff */
[----:B------:R-:W-:-:S05]  /*6680*/  IMAD.U32 R3, RZ, RZ, UR5 ;  /* 0x00000005ff037e24 */ /* 0x000fca000f8e00ff */
[----:B------:R-:W2:Y:S04]  /*6690*/  LDG.E R0, desc[UR38][R2.64] ;  /* 0x0000002602007981 */ /* 0x000ea8000c1e1900 */
[----:B------:R-:W2:Y:S02]  /*66a0*/  LDG.E R5, desc[UR38][R2.64+0x4] ;  /* 0x0000042602057981 */ /* 0x000ea4000c1e1900 */
[----:B--2---:R-:W-:-:S05]  /*66b0*/  IMAD.IADD R0, R5, 0x1, -R0 ;  /* 0x0000000105007824 */ /* 0x004fca00078e0a00 */
[----:B------:R-:W-:Y:S01]  /*66c0*/  R2UR UR4, R0 ;  /* 0x00000000000472ca */ /* 0x000fe200000e0000 */
[----:B------:R-:W-:-:S14]  /*66d0*/  BRA `(.L_x_755) ;  /* 0x0000000000047947 */ /* 0x000fdc0003800000 */
.L_x_756:
[----:B------:R-:W-:-:S05]  /*66e0*/  ULDC UR4, c[0x0][0x8bc] ;  /* 0x00022f0000047ab9 */ /* 0x000fca0000000800 */
.L_x_755:
[----:B-1----:R-:W-:-:S04]  /*66f0*/  UIMAD UR5, UR18, 0x60, URZ ;  /* 0x00000060120578a4 */ /* 0x002fc8000f8e023f */
[----:B------:R-:W-:-:S04]  /*6700*/  UISETP.GE.AND UP0, UPT, UR5, UR4, UPT ;  /* 0x000000040500728c */ /* 0x000fc8000bf06270 */
[----:B--2---:R-:W-:-:S06]  /*6710*/  USEL UR11, UR11, 0xffffffff, !UP0 ;  /* 0xffffffff0b0b7887 */ /* 0x004fcc000c000000 */
        /* <DEDUP_REMOVED lines=36> */
.L_x_757:
[----:B-----5:R-:W-:Y:S01]  /*6960*/  ISETP.GE.AND P0, PT, R0, 0x1, PT ;  /* 0x000000010000780c */ /* 0x020fe20003f06270 */
[----:B------:R-:W-:Y:S01]  /*6970*/  @UP0 USHF.R.S32.HI UR7, URZ, 0x1f, UR6 ;  /* 0x0000001f3f070899 */ /* 0x000fe20008011406 */
[----:B------:R-:W-:Y:S01]  /*6980*/  UMOV UR4, URZ ;  /* 0x0000003f00047c82 */ /* 0x000fe20008000000 */
[----:B------:R-:W-:Y:S01]  /*6990*/  UMOV UR5, URZ ;  /* 0x0000003f00057c82 */ /* 0x000fe20008000000 */
[----:B------:R-:W-:-:S04]  /*69a0*/  @UP0 UMOV UR4, UR6 ;  /* 0x0000000600040c82 */ /* 0x000fc80008000000 */
[----:B------:R-:W-:-:S05]  /*69b0*/  @UP0 UMOV UR5, UR7 ;  /* 0x0000000700050c82 */ /* 0x000fca0008000000 */
[----:B------:R-:W-:Y:S05]  /*69c0*/  @!P0 BRA `(.L_x_682) ;  /* 0x0000003c002c8947 */ /* 0x000fea0003800000 */
[----:B------:R-:W1:Y:S01]  /*69d0*/  S2R R4, SR_TID.X ;  /* 0x0000000000047919 */ /* 0x000e620000002100 */
        /* <DEDUP_REMOVED lines=8> */
[----:B------:R-:W-:Y:S01]  /*6a60*/  USEL UR19, UR11, URZ, !UP0 ;  /* 0x0000003f0b137287 */ /* 0x000fe2000c000000 */
[----:B------:R-:W-:Y:S01]  /*6a70*/  LEA.HI R3, R3, R2, RZ, 0x6 ;  /* 0x0000000203037211 */ /* 0x000fe200078f30ff */
[----:B------:R-:W-:-:S02]  /*6a80*/  USEL UR6, UR6, URZ, !UP0 ;  /* 0x0000003f06067287 */ /* 0x000fc4000c000000 */
[----:B------:R-:W-:Y:S01]  /*6a90*/  UIADD3 UR8, UP0, UR4, UR12, URZ ;  /* 0x0000000c04087290 */ /* 0x000fe2000ff1e03f */
[----:B------:R-:W-:Y:S01]  /*6aa0*/  SHF.R.S32.HI R3, RZ, 0x6, R3 ;  /* 0x00000006ff037819 */ /* 0x000fe20000011403 */
[----:B------:R-:W-:Y:S01]  /*6ab0*/  UIADD3 UR14, UR13, UR7, URZ ;  /* 0x000000070d0e7290 */ /* 0x000fe2000fffe03f */
[----:B------:R-:W-:Y:S01]  /*6ac0*/  ULDC UR9, c[0x0][0x288] ;  /* 0x0000a20000097ab9 */ /* 0x000fe20000000800 */
[----:B------:R-:W-:Y:S01]  /*6ad0*/  ULDC UR10, c[0x0][0x760] ;  /* 0x0001d800000a7ab9 */ /* 0x000fe20000000800 */
[----:B------:R-:W-:Y:S01]  /*6ae0*/  ULDC.64 UR16, c[0x0][0x2e0] ;  /* 0x0000b80000107ab9 */ /* 0x000fe20000000a00 */
[----:B------:R-:W-:Y:S01]  /*6af0*/  UIMAD UR11, UR11, UR9, URZ ;  /* 0x000000090b0b72a4 */ /* 0x000fe2000f8e023f */
[----:B------:R-:W-:Y:S01]  /*6b00*/  VIMNMX R3, R3, 0x1, !PT ;  /* 0x0000000103037848 */ /* 0x000fe20007fe0100 */
[----:B------:R-:W-:Y:S02]  /*6b10*/  UIMAD UR7, UR9, UR10, URZ ;  /* 0x0000000a090772a4 */ /* 0x000fe4000f8e023f */
[----:B------:R-:W-:Y:S01]  /*6b20*/  UIADD3.X UR9, UR5, UR14, URZ, UP0, !UPT ;  /* 0x0000000e05097290 */ /* 0x000fe200087fe43f */
[----:B------:R-:W-:Y:S01]  /*6b30*/  LOP3.LUT R6, R3, 0x1, RZ, 0xc0, !PT ;  /* 0x0000000103067812 */ /* 0x000fe200078ec0ff */
[----:B------:R-:W-:-:S02]  /*6b40*/  UIMAD UR6, UR6, UR16, URZ ;  /* 0x00000010060672a4 */ /* 0x000fc4000f8e023f */
[----:B------:R-:W-:Y:S02]  /*6b50*/  UIADD3 UR10, UP0, UR11, UR15, URZ ;  /* 0x0000000f0b0a7290 */ /* 0x000fe4000ff1e03f */
[----:B------:R-:W-:Y:S01]  /*6b60*/  UIMAD UR15, UR19, UR17, UR6 ;  /* 0x00000011130f72a4 */ /* 0x000fe2000f8e0206 */
[----:B-1----:R-:W-:Y:S01]  /*6b70*/  LOP3.LUT R0, R4, 0x1f, RZ, 0xc0, !PT ;  /* 0x0000001f04007812 */ /* 0x002fe200078ec0ff */
[----:B------:R-:W-:Y:S02]  /*6b80*/  UIMAD.WIDE.U32 UR8, UR19, UR16, UR8 ;  /* 0x00000010130872a5 */ /* 0x000fe4000f8e0008 */
[----:B------:R-:W-:Y:S01]  /*6b90*/  ULEA.HI.X.SX32 UR11, UR11, UR20, 0x1, UP0 ;  /* 0x000000140b0b7291 */ /* 0x000fe200080f0e3f */
[----:B------:R-:W-:Y:S01]  /*6ba0*/  ELECT P0, URZ, PT ;  /* 0x00000000003f782f */ /* 0x000fe20003800000 */
[----:B------:R-:W-:Y:S01]  /*6bb0*/  UIADD3 UR20, UR9, UR15, URZ ;  /* 0x0000000f09147290 */ /* 0x000fe2000fffe03f */
[----:B------:R-:W-:Y:S01]  /*6bc0*/  UMOV UR6, URZ ;  /* 0x0000003f00067c82 */ /* 0x000fe20008000000 */
[----:B------:R-:W-:Y:S10]  /*6bd0*/  @!P1 BRA `(.L_x_758) ;  /* 0x0000000c00549947 */ /* 0x000ff40003800000 */
[----:B------:R-:W-:Y:S01]  /*6be0*/  UMOV UR13, UR14 ;  /* 0x0000000e000d7c82 */ /* 0x000fe20008000000 */
[----:B------:R-:W-:Y:S01]  /*6bf0*/  ULDC.64 UR22, c[0x0][0x2c0] ;  /* 0x0000b00000167ab9 */ /* 0x000fe20000000a00 */
[----:B------:R-:W-:Y:S01]  /*6c00*/  UIMAD.WIDE.U32 UR12, UR19, UR16, UR12 ;  /* 0x00000010130c72a5 */ /* 0x000fe2000f8e000c */
[----:B------:R-:W-:Y:S01]  /*6c10*/  IMAD.IADD R4, R3, 0x1, -R6 ;  /* 0x0000000103047824 */ /* 0x000fe200078e0a06 */
[----:B------:R-:W-:Y:S02]  /*6c20*/  UMOV UR6, URZ ;  /* 0x0000003f00067c82 */ /* 0x000fe40008000000 */
[----:B------:R-:W-:-:S04]  /*6c30*/  UIADD3 UR17, UP0, UR4, UR12, URZ ;  /* 0x0000000c04117290 */ /* 0x000fc8000ff1e03f */
[----:B------:R-:W-:Y:S02]  /*6c40*/  UIADD3.X UR4, UR5, UR15, UR13, UP0, !UPT ;  /* 0x0000000f05047290 */ /* 0x000fe400087fe40d */
[----:B------:R-:W-:-:S04]  /*6c50*/  ULEA UR16, UP0, UR17, UR22, 0x2 ;  /* 0x0000001611107291 */ /* 0x000fc8000f80103f */
[----:B------:R-:W-:Y:S02]  /*6c60*/  ULEA.HI.X UR17, UR17, UR23, UR4, 0x2, UP0 ;  /* 0x0000001711117291 */ /* 0x000fe400080f1404 */
[----:B------:R-:W-:Y:S01]  /*6c70*/  UIADD3 UR16, UP0, UR16, 0x4000, URZ ;  /* 0x0000400010107890 */ /* 0x000fe2000ff1e03f */
[----:B------:R-:W-:-:S03]  /*6c80*/  UMOV UR4, URZ ;  /* 0x0000003f00047c82 */ /* 0x000fc60008000000 */
[----:B------:R-:W-:-:S12]  /*6c90*/  UIADD3.X UR17, URZ, UR17, URZ, UP0, !UPT ;  /* 0x000000113f117290 */ /* 0x000fd800087fe43f */
.L_x_791:
        /* <DEDUP_REMOVED lines=13> */
.L_x_761:
[----:B------:R-:W2:Y:S04]  /*6d70*/  LDG.E.STRONG.GPU R5, desc[UR38][R2.64] ;  /* 0x0000002602057981 */ /* 0x000ea8000c1ef900 */
[----:B--2---:R-:W-:Y:S01]  /*6d80*/  CCTL.IVALL ;  /* 0x00000000ff00798f */ /* 0x004fe20002000000 */
[----:B------:R-:W-:Y:S05]  /*6d90*/  YIELD ;  /* 0x0000000000007946 */ /* 0x000fea0003800000 */
[----:B------:R-:W-:-:S13]  /*6da0*/  ISETP.NE.AND P1, PT, R5, UR18, PT ;  /* 0x0000001205007c0c */ /* 0x000fda000bf25270 */
[----:B------:R-:W-:Y:S05]  /*6db0*/  @P1 BRA `(.L_x_761) ;  /* 0xfffffffc00ec1947 */ /* 0x000fea000383ffff */
.L_x_760:
[----:B------:R-:W-:Y:S05]  /*6dc0*/  BSYNC B0 ;  /* 0x0000000000007941 */ /* 0x000fea0003800000 */
.L_x_759:
[----:B------:R-:W-:-:S03]  /*6dd0*/  UMOV UR5, 0xffffffff ;  /* 0xffffffff00057882 */ /* 0x000fc60000000000 */
[----:B------:R-:W-:Y:S05]  /*6de0*/  BRA.DIV UR5, `(.L_x_762) ;  /* 0x0000003a05847947 */ /* 0x000fea000b800000 */
[----:B------:R-:W-:Y:S01]  /*6df0*/  NOP ;  /* 0x0000000000007918 */ /* 0x000fe20000000000 */
.L_x_841:
        /* <DEDUP_REMOVED lines=19> */
.L_x_764:
[----:B------:R-:W-:Y:S05]  /*6f30*/  BSYNC B0 ;  /* 0x0000000000007941 */ /* 0x000fea0003800000 */
.L_x_763:
        /* <DEDUP_REMOVED lines=14> */
.L_x_766:
[----:B------:R-:W-:Y:S05]  /*7020*/  BSYNC B0 ;  /* 0x0000000000007941 */ /* 0x000fea0003800000 */
.L_x_765:
        /* <DEDUP_REMOVED lines=15> */
.L_x_768:
[----:B------:R-:W-:Y:S05]  /*7120*/  BSYNC B0 ;  /* 0x0000000000007941 */ /* 0x000fea0003800000 */
.L_x_767:
[----:B------:R-:W-:Y:S06]  /*7130*/  BAR.ARV 0xa, 0xa0 ;  /* 0x0282800000007b1d */ /* 0x000fec0000002000 */
[----:B------:R-:W-:Y:S04]  /*7140*/  BSSY B0, `(.L_x_769) ;  /* 0x0000003000007945 */ /* 0x000fe80003800000 */
[----:B------:R-:W-:Y:S05]  /*7150*/  @!P0 BRA `(.L_x_770) ;  /* 0x0000000000048947 */ /* 0x000fea0003800000 */
[----:B------:R-:W-:-:S04]  /*7160*/  DEPBAR.LE SB0, 0x1 ;  /* 0x000080400000791a */ /* 0x000fc80000000000 */
.L_x_770:
[----:B------:R-:W-:Y:S05]  /*7170*/  BSYNC B0 ;  /* 0x0000000000007941 */ /* 0x000fea0003800000 */
.L_x_769:
[----:B------:R-:W-:Y:S06]  /*7180*/  BAR.ARV 0xb, 0xa0 ;  /* 0x02c2800000007b1d */ /* 0x000fec0000002000 */
[----:B------:R-:W-:Y:S04]  /*7190*/  BSSY B0, `(.L_x_771) ;  /* 0x0000003000007945 */ /* 0x000fe80003800000 */
[----:B------:R-:W-:Y:S05]  /*71a0*/  @!P0 BRA `(.L_x_772) ;  /* 0x0000000000048947 */ /* 0x000fea0003800000 */
[----:B------:R-:W-:-:S04]  /*71b0*/  DEPBAR.LE SB0, 0x0 ;  /* 0x000080000000791a */ /* 0x000fc80000000000 */
.L_x_772:
[----:B------:R-:W-:Y:S05]  /*71c0*/  BSYNC B0 ;  /* 0x0000000000007941 */ /* 0x000fea0003800000 */
.L_x_771:
        /* <DEDUP_REMOVED lines=19> */
.L_x_774:
[----:B------:R-:W-:Y:S05]  /*7300*/  BSYNC B0 ;  /* 0x0000000000007941 */ /* 0x000fea0003800000 */
.L_x_773:
        /* <DEDUP_REMOVED lines=9> */
.L_x_777:
[----:B------:R-:W2:Y:S04]  /*73a0*/  LDG.E.STRONG.GPU R5, desc[UR38][R2.64] ;  /* 0x0000002602057981 */ /* 0x000ea8000c1ef900 */
[----:B--2---:R-:W-:Y:S01]  /*73b0*/  CCTL.IVALL ;  /* 0x00000000ff00798f */ /* 0x004fe20002000000 */
[----:B------:R-:W-:Y:S05]  /*73c0*/  YIELD ;  /* 0x0000000000007946 */ /* 0x000fea0003800000 */
[----:B------:R-:W-:-:S13]  /*73d0*/  ISETP.NE.AND P1, PT, R5, UR18, PT ;  /* 0x0000001205007c0c */ /* 0x000fda000bf25270 */
[----:B------:R-:W-:Y:S05]  /*73e0*/  @P1 BRA `(.L_x_777) ;  /* 0xfffffffc00ec1947 */ /* 0x000fea000383ffff */
.L_x_776:
[----:B------:R-:W-:Y:S05]  /*73f0*/  BSYNC B0 ;  /* 0x0000000000007941 */ /* 0x000fea0003800000 */
.L_x_775:
[----:B------:R-:W-:-:S03]  /*7400*/  UMOV UR5, 0xffffffff ;  /* 0xffffffff00057882 */ /* 0x000fc60000000000 */
[----:B------:R-:W-:Y:S05]  /*7410*/  BRA.DIV UR5, `(.L_x_778) ;  /* 0x0000003605147947 */ /* 0x000fea000b800000 */
[----:B------:R-:W-:Y:S01]  /*7420*/  NOP ;  /* 0x0000000000007918 */ /* 0x000fe20000000000 */
.L_x_844:
[----:B------:R-:W-:Y:S05]  /*7430*/  WARPSYNC.ALL ;  /* 0x0000000000007948 */ /* 0x000fea0003800000 */
        /* <DEDUP_REMOVED lines=12> */
[----:B------:R1:W-:Y:S02]  /*7500*/  UBLKRED.G.S.ADD.F32.RN [UR12], [UR5], UR19, desc[UR22] ;  /* 0x0000160c050073bb */ /* 0x0003e400080a1413 */
[----:B-1----:R0:W-:Y:S02]  /*7510*/  UTMACMDFLUSH ;  /* 0x00000000000079b7 */ /* 0x0021e40000000000 */
.L_x_780:
[----:B------:R-:W-:Y:S05]  /*7520*/  BSYNC B0 ;  /* 0x0000000000007941 */ /* 0x000fea0003800000 */
.L_x_779:
        /* <DEDUP_REMOVED lines=14> */
.L_x_782:
[----:B------:R-:W-:Y:S05]  /*7610*/  BSYNC B0 ;  /* 0x0000000000007941 */ /* 0x000fea0003800000 */
.L_x_781:
        /* <DEDUP_REMOVED lines=15> */
.L_x_784:
[----:B------:R-:W-:Y:S05]  /*7710*/  BSYNC B0 ;  /* 0x0000000000007941 */ /* 0x000fea0003800000 */
.L_x_783:
[----:B------:R-:W-:Y:S06]  /*7720*/  BAR.ARV 0xa, 0xa0 ;  /* 0x0282800000007b1d */ /* 0x000fec0000002000 */
[----:B------:R-:W-:Y:S04]  /*7730*/  BSSY B0, `(.L_x_785) ;  /* 0x0000003000007945 */ /* 0x000fe80003800000 */
[----:B------:R-:W-:Y:S05]  /*7740*/  @!P0 BRA `(.L_x_786) ;  /* 0x0000000000048947 */ /* 0x000fea0003800000 */
[----:B------:R-:W-:-:S04]  /*7750*/  DEPBAR.LE SB0, 0x1 ;  /* 0x000080400000791a */ /* 0x000fc80000000000 */
.L_x_786:
[----:B------:R-:W-:Y:S05]  /*7760*/  BSYNC B0 ;  /* 0x0000000000007941 */ /* 0x000fea0003800000 */
.L_x_785:
[----:B------:R-:W-:Y:S06]  /*7770*/  BAR.ARV 0xb, 0xa0 ;  /* 0x02c2800000007b1d */ /* 0x000fec0000002000 */
[----:B------:R-:W-:Y:S04]  /*7780*/  BSSY B0, `(.L_x_787) ;  /* 0x0000003000007945 */ /* 0x000fe80003800000 */
[----:B------:R-:W-:Y:S05]  /*7790*/  @!P0 BRA `(.L_x_788) ;  /* 0x0000000000048947 */ /* 0x000fea0003800000 */
[----:B------:R-:W-:-:S04]  /*77a0*/  DEPBAR.LE SB0, 0x0 ;  /* 0x000080000000791a */ /* 0x000fc80000000000 */
.L_x_788:
[----:B------:R-:W-:Y:S05]  /*77b0*/  BSYNC B0 ;  /* 0x0000000000007941 */ /* 0x000fea0003800000 */
.L_x_787:
        /* <DEDUP_REMOVED lines=19> */
.L_x_790:
[----:B------:R-:W-:Y:S05]  /*78f0*/  BSYNC B0 ;  /* 0x0000000000007941 */ /* 0x000fea0003800000 */
.L_x_789:
[----:B------:R-:W-:Y:S02]  /*7900*/  UIADD3 UR6, UR6, 0x2, URZ ;  /* 0x0000000206067890 */ /* 0x000fe4000fffe03f */
[----:B------:R-:W-:Y:S01]  /*7910*/  UIADD3 UR4, UR4, 0x1, URZ ;  /* 0x0000000104047890 */ /* 0x000fe2000fffe03f */
[----:B------:R-:W-:Y:S11]  /*7920*/  @P3 BRA `(.L_x_791) ;  /* 0xfffffff000dc3947 */ /* 0x000ff6000383ffff */
.L_x_758:
        /* <DEDUP_REMOVED lines=13> */
.L_x_794:
[----:B------:R-:W2:Y:S04]  /*7a00*/  LDG.E.STRONG.GPU R0, desc[UR38][R2.64] ;  /* 0x0000002602007981 */ /* 0x000ea8000c1ef900 */
[----:B--2---:R-:W-:Y:S01]  /*7a10*/  CCTL.IVALL ;  /* 0x00000000ff00798f */ /* 0x004fe20002000000 */
[----:B------:R-:W-:Y:S05]  /*7a20*/  YIELD ;  /* 0x0000000000007946 */ /* 0x000fea0003800000 */
[----:B------:R-:W-:-:S13]  /*7a30*/  ISETP.NE.AND P1, PT, R0, UR18, PT ;  /* 0x0000001200007c0c */ /* 0x000fda000bf25270 */
[----:B------:R-:W-:Y:S05]  /*7a40*/  @P1 BRA `(.L_x_794) ;  /* 0xfffffffc00ec1947 */ /* 0x000fea000383ffff */
.L_x_793:
[----:B------:R-:W-:Y:S05]  /*7a50*/  BSYNC B0 ;  /* 0x0000000000007941 */ /* 0x000fea0003800000 */
.L_x_792:
[----:B------:R-:W-:-:S03]  /*7a60*/  UMOV UR4, 0xffffffff ;  /* 0xffffffff00047882 */ /* 0x000fc60000000000 */
[----:B------:R-:W-:Y:S05]  /*7a70*/  BRA.DIV UR4, `(.L_x_795) ;  /* 0x0000002e04987947 */ /* 0x000fea000b800000 */
[----:B------:R-:W-:Y:S01]  /*7a80*/  NOP ;  /* 0x0000000000007918 */ /* 0x000fe20000000000 */
.L_x_847:
        /* <DEDUP_REMOVED lines=22> */
.L_x_797:
[----:B------:R-:W-:Y:S05]  /*7bf0*/  BSYNC B0 ;  /* 0x0000000000007941 */ /* 0x000fea0003800000 */
.L_x_796:
[----:B------:R-:W-:Y:S06]  /*7c00*/  BAR.SYNC.DEFER_BLOCKING 0xe, 0xa0 ;  /* 0x0382800000007b1d */ /* 0x000fec0000010000 */
[----:B------:R-:W-:Y:S04]  /*7c10*/  BSSY B0, `(.L_x_798) ;  /* 0x0000012000007945 */ /* 0x000fe80003800000 */
[----:B------:R-:W-:Y:S05]  /*7c20*/  @!P0 BRA `(.L_x_799) ;  /* 0x0000000000408947 */ /* 0x000fea0003800000 */
[----:B------:R-:W1:Y:S01]  /*7c30*/  S2UR UR14, SR_CgaCtaId ;  /* 0x00000000000e79c3 */ /* 0x000e620000008800 */
[----:B------:R-:W-:Y:S01]  /*7c40*/  R2UR UR4, R6 ;  /* 0x00000000060472ca */ /* 0x000fe200000e0000 */
[----:B------:R-:W-:Y:S01]  /*7c50*/  UMOV UR5, 0x400 ;  /* 0x0000040000057882 */ /* 0x000fe20000000000 */
[----:B------:R-:W-:Y:S01]  /*7c60*/  ULDC.64 UR12, c[0x0][0x2c0] ;  /* 0x0000b000000c7ab9 */ /* 0x000fe20000000a00 */
[----:B------:R-:W-:Y:S01]  /*7c70*/  UMOV UR16, 0x0 ;  /* 0x0000000000107882 */ /* 0x000fe20000000000 */
[----:B------:R-:W-:-:S09]  /*7c80*/  UMOV UR17, 0x14f00000 ;  /* 0x14f0000000117882 */ /* 0x000fd20000000000 */
[----:B------:R-:W-:-:S04]  /*7c90*/  UIADD3 UR4, UR4, 0x1000, URZ ;  /* 0x0000100004047890 */ /* 0x000fc8000fffe03f */
[----:B------:R-:W-:Y:S02]  /*7ca0*/  UIADD3 UR15, UP0, UR4, UR8, URZ ;  /* 0x00000008040f7290 */ /* 0x000fe4000ff1e03f */
[----:B-1----:R-:W-:Y:S02]  /*7cb0*/  ULEA UR14, UR14, UR5, 0x18 ;  /* 0x000000050e0e7291 */ /* 0x002fe4000f8ec03f */
[----:B------:R-:W-:Y:S02]  /*7cc0*/  ULEA.HI.X.SX32 UR5, UR4, UR20, 0x1, UP0 ;  /* 0x0000001404057291 */ /* 0x000fe400080f0e3f */
[----:B------:R-:W-:Y:S02]  /*7cd0*/  ULEA UR4, UP0, UR15, UR12, 0x2 ;  /* 0x0000000c0f047291 */ /* 0x000fe4000f80103f */
[----:B------:R-:W-:Y:S02]  /*7ce0*/  UIADD3 UR14, UR14, 0x16000, URZ ;  /* 0x000160000e0e7890 */ /* 0x000fe4000fffe03f */
[----:B------:R-:W-:Y:S01]  /*7cf0*/  ULEA.HI.X UR5, UR15, UR13, UR5, 0x2, UP0 ;  /* 0x0000000d0f057291 */ /* 0x000fe200080f1405 */
[----:B------:R-:W-:-:S08]  /*7d00*/  UMOV UR12, 0x400 ;  /* 0x00000400000c7882 */ /* 0x000fd00000000000 */
[----:B------:R1:W-:Y:S02]  /*7d10*/  UBLKRED.G.S.ADD.F32.RN [UR4], [UR14], UR12, desc[UR16] ;  /* 0x000010040e0073bb */ /* 0x0003e400080a140c */
[----:B-1----:R0:W-:Y:S02]  /*7d20*/  UTMACMDFLUSH ;  /* 0x00000000000079b7 */ /* 0x0021e40000000000 */
.L_x_799:
[----:B------:R-:W-:Y:S05]  /*7d30*/  BSYNC B0 ;  /* 0x0000000000007941 */ /* 0x000fea0003800000 */
.L_x_798:
        /* <DEDUP_REMOVED lines=17> */
[----:B------:R1:W-:Y:S01]  /*7e50*/  UBLKRED.G.S.ADD.F32.RN [UR4], [UR14], UR12, desc[UR16] ;  /* 0x000010040e0073bb */ /* 0x0003e200080a140c */
[----:B------:R0:W-:Y:S01]  /*7e60*/  UTMACMDFLUSH ;  /* 0x00000000000079b7 */ /* 0x0001e20000000000 */
[----:B-1----:R-:W-:-:S04]  /*7e70*/  DEPBAR.LE SB0, 0x2 ;  /* 0x000080800000791a */ /* 0x002fc80000000000 */
.L_x_801:
[----:B------:R-:W-:Y:S05]  /*7e80*/  BSYNC B0 ;  /* 0x0000000000007941 */ /* 0x000fea0003800000 */
.L_x_800:
[----:B------:R-:W-:Y:S06]  /*7e90*/  BAR.ARV 0xa, 0xa0 ;  /* 0x0282800000007b1d */ /* 0x000fec0000002000 */
[----:B------:R-:W-:Y:S04]  /*7ea0*/  BSSY B0, `(.L_x_802) ;  /* 0x0000003000007945 */ /* 0x000fe80003800000 */
[----:B------:R-:W-:Y:S05]  /*7eb0*/  @!P0 BRA `(.L_x_803) ;  /* 0x0000000000048947 */ /* 0x000fea0003800000 */
[----:B------:R-:W-:-:S04]  /*7ec0*/  DEPBAR.LE SB0, 0x1 ;  /* 0x000080400000791a */ /* 0x000fc80000000000 */
.L_x_803:
[----:B------:R-:W-:Y:S05]  /*7ed0*/  BSYNC B0 ;  /* 0x0000000000007941 */ /* 0x000fea0003800000 */
.L_x_802:
[----:B------:R-:W-:Y:S06]  /*7ee0*/  BAR.ARV 0xb, 0xa0 ;  /* 0x02c2800000007b1d */ /* 0x000fec0000002000 */
[----:B------:R-:W-:Y:S04]  /*7ef0*/  BSSY B0, `(.L_x_804) ;  /* 0x0000003000007945 */ /* 0x000fe80003800000 */
[----:B------:R-:W-:Y:S05]  /*7f00*/  @!P0 BRA `(.L_x_805) ;  /* 0x0000000000048947 */ /* 0x000fea0003800000 */
[----:B------:R-:W-:-:S04]  /*7f10*/  DEPBAR.LE SB0, 0x0 ;  /* 0x000080000000791a */ /* 0x000fc80000000000 */
.L_x_805:
[----:B------:R-:W-:Y:S05]  /*7f20*/  BSYNC B0 ;  /* 0x0000000000007941 */ /* 0x000fea0003800000 */
.L_x_804:
        /* <DEDUP_REMOVED lines=19> */
.L_x_753:
        /* <DEDUP_REMOVED lines=10> */
.L_x_806:
        /* <DEDUP_REMOVED lines=10> */
.L_x_808:
[----:B------:R-:W3:Y:S02]  /*81a0*/  LDC R0, c[0x0][0x8bc] ;  /* 0x00022f00ff007b82 */ /* 0x000ee40000000800 */
.L_x_807:
[----:B------:R-:W1:Y:S01]  /*81b0*/  S2R R9, SR_CTAID.X ;  /* 0x0000000000097919 */ /* 0x000e620000002500 */
[----:B------:R-:W-:Y:S02]  /*81c0*/  IMAD.MOV.U32 R5, RZ, RZ, RZ ;  /* 0x000000ffff057224 */ /* 0x000fe400078e00ff */
[----:B------:R-:W-:Y:S02]  /*81d0*/  IMAD.MOV.U32 R4, RZ, RZ, 0x1 ;  /* 0x00000001ff047424 */ /* 0x000fe400078e00ff */
[----:B-1----:R-:W-:-:S05]  /*81e0*/  IMAD R9, R9, 0x60, RZ ;  /* 0x0000006009097824 */ /* 0x002fca00078e02ff */
[----:B---3-5:R-:W-:Y:S01]  /*81f0*/  ISETP.GE.AND P0, PT, R9, R0, PT ;  /* 0x000000000900720c */ /* 0x028fe20003f06270 */
[----:B------:R-:W-:-:S03]  /*8200*/  IMAD.MOV.U32 R0, RZ, RZ, 0x1 ;  /* 0x00000001ff007424 */ /* 0x000fc600078e00ff */
[----:B------:R-:W-:-:S04]  /*8210*/  SEL R11, R11, 0xffffffff, !P0 ;  /* 0xffffffff0b0b7807 */ /* 0x000fc80004000000 */
[----:B------:R-:W-:-:S13]  /*8220*/  ISETP.GE.AND P0, PT, R11, RZ, PT ;  /* 0x000000ff0b00720c */ /* 0x000fda0003f06270 */
[----:B------:R-:W-:Y:S05]  /*8230*/  @!P0 BRA `(.L_x_809) ;  /* 0x0000002000908947 */ /* 0x000fea0003800000 */
[----:B------:R-:W1:Y:S08]  /*8240*/  LDC.64 R4, c[0x0][0x778] ;  /* 0x0001de00ff047b82 */ /* 0x000e700000000a00 */
[----:B------:R-:W3:Y:S08]  /*8250*/  LDC.64 R6, c[0x0][0x780] ;  /* 0x0001e000ff067b82 */ /* 0x000ef00000000a00 */
[----:B------:R-:W2:Y:S01]  /*8260*/  LDC.64 R12, c[0x0][0x770] ;  /* 0x0001dc00ff0c7b82 */ /* 0x000ea20000000a00 */
[----:B-1----:R-:W-:-:S07]  /*8270*/  ISETP.NE.U32.AND P0, PT, R4, RZ, PT ;  /* 0x000000ff0400720c */ /* 0x002fce0003f05070 */
[----:B----4-:R-:W1:Y:S01]  /*8280*/  LDC.64 R2, c[0x0][0x770] ;  /* 0x0001dc00ff027b82 */ /* 0x010e620000000a00 */
[----:B------:R-:W-:Y:S02]  /*8290*/  ISETP.NE.AND.EX P0, PT, R5, RZ, PT, P0 ;  /* 0x000000ff0500720c */ /* 0x000fe40003f05300 */
[----:B---3--:R-:W-:-:S04]  /*82a0*/  ISETP.NE.U32.AND P2, PT, R6, RZ, PT ;  /* 0x000000ff0600720c */ /* 0x008fc80003f45070 */
[----:B------:R-:W-:Y:S02]  /*82b0*/  ISETP.NE.AND.EX P2, PT, R7, RZ, PT, P2 ;  /* 0x000000ff0700720c */ /* 0x000fe40003f45320 */
[----:B--2---:R-:W-:-:S05]  /*82c0*/  ISETP.NE.U32.AND P1, PT, R12, RZ, PT ;  /* 0x000000ff0c00720c */ /* 0x004fca0003f25070 */
[----:B------:R-:W2:Y:S01]  /*82d0*/  @P0 LDC.64 R4, c[0x0][0x778] ;  /* 0x0001de00ff040b82 */ /* 0x000ea20000000a00 */
[----:B------:R-:W-:-:S07]  /*82e0*/  ISETP.NE.AND.EX P1, PT, R13, RZ, PT, P1 ;  /* 0x000000ff0d00720c */ /* 0x000fce0003f25310 */
[----:B------:R-:W3:Y:S01]  /*82f0*/  @P2 LDC.64 R6, c[0x0][0x780] ;  /* 0x0001e000ff062b82 */ /* 0x000ee20000000a00 */
[----:B-1----:R-:W-:-:S05]  /*8300*/  IMAD.WIDE R2, R11, 0x4, R2 ;  /* 0x000000040b027825 */ /* 0x002fca00078e0202 */
[----:B------:R-:W4:Y:S01]  /*8310*/  @P1 LDG.E R16, desc[UR38][R2.64] ;  /* 0x0000002602101981 */ /* 0x000f22000c1e1900 */
[----:B------:R-:W-:Y:S01]  /*8320*/  IMAD.MOV.U32 R10, RZ, RZ, RZ ;  /* 0x000000ffff0a7224 */ /* 0x000fe200078e00ff */
[----:B------:R-:W-:Y:S02]  /*8330*/  ULDC UR4, c[0x0][0x280] ;  /* 0x0000a00000047ab9 */ /* 0x000fe40000000800 */
[----:B------:R-:W4:Y:S01]  /*8340*/  @P1 LDG.E R14, desc[UR38][R2.64] ;  /* 0x00000026020e1981 */ /* 0x000f22000c1e1900 */
[----:B--2---:R-:W-:-:S04]  /*8350*/  @P0 IMAD.WIDE R4, R11, 0x4, R4 ;  /* 0x000000040b040825 */ /* 0x004fc800078e0204 */
[----:B------:R-:W-:Y:S01]  /*8360*/  IMAD.U32 R8, RZ, RZ, UR4 ;  /* 0x00000004ff087e24 */ /* 0x000fe2000f8e00ff */
[----:B------:R3:W5:Y:S02]  /*8370*/  @P0 LDG.E R10, desc[UR38][R4.64] ;  /* 0x00000026040a0981 */ /* 0x000764000c1e1900 */
[----:B---3--:R-:W-:-:S05]  /*8380*/  @P2 IMAD.WIDE R4, R11, 0x4, R6 ;  /* 0x000000040b042825 */ /* 0x008fca00078e0206 */
[----:B------:R1:W5:Y:S01]  /*8390*/  @P2 LDG.E R8, desc[UR38][R4.64] ;  /* 0x0000002604082981 */ /* 0x000362000c1e1900 */
[----:B------:R-:W-:Y:S01]  /*83a0*/  VOTEU.ANY UP0, P1 ;  /* 0x00000000003f7886 */ /* 0x000fe20000800100 */
[----:B----4-:R-:W-:Y:S01]  /*83b0*/  @P1 IMAD R6, R11, 0x40, R16 ;  /* 0x000000400b061824 */ /* 0x010fe200078e0210 */
        /* <DEDUP_REMOVED lines=9> */
.L_x_810:
        /* <DEDUP_REMOVED lines=70> */
.L_x_848:
        /* <DEDUP_REMOVED lines=9> */
.L_x_813:
        /* <DEDUP_REMOVED lines=98> */
.L_x_824:
[----:B-1----:R-:W-:-:S05]  /*8f60*/  IMAD.MOV.U32 R11, RZ, RZ, 0x1 ;  /* 0x00000001ff0b7424 */ /* 0x002fca00078e00ff */
[----:B------:R-:W-:-:S04]  /*8f70*/  SHF.L.U32 R11, R11, 0x1f, RZ ;  /* 0x0000001f0b0b7819 */ /* 0x000fc800000006ff */
[----:B------:R-:W1:Y:S02]  /*8f80*/  SYNCS.PHASECHK.TRANS64.TRYWAIT P1, [R12+URZ+0x36438], R11 ;  /* 0x0364380b0c0075a7 */ /* 0x000e64000802017f */
[----:B-1234-:R-:W-:Y:S05]  /*8f90*/  @!P1 BRA `(.L_x_816) ;  /* 0x0000001800809947 */ /* 0x01efea0003800000 */
.L_x_849:
[----:B------:R-:W-:Y:S05]  /*8fa0*/  @P0 BRA `(.L_x_817) ;  /* 0x0000000000140947 */ /* 0x000fea0003800000 */
[----:B------:R-:W-:Y:S01]  /*8fb0*/  ISETP.NE.AND P1, PT, R8, RZ, PT ;  /* 0x000000ff0800720c */ /* 0x000fe20003f25270 */
[----:B------:R-:W-:-:S04]  /*8fc0*/  IMAD.MOV.U32 R3, RZ, RZ, 0x6100 ;  /* 0x00006100ff037424 */ /* 0x000fc800078e00ff */
[----:B------:R2:W-:Y:S08]  /*8fd0*/  SYNCS.ARRIVE.TRANS64 RZ, [R12+URZ+0x36430], R3 ;  /* 0x036430030cff79a7 */ /* 0x0005f0000800003f */
[----:B------:R-:W-:Y:S05]  /*8fe0*/  @!P1 BRA `(.L_x_817) ;  /* 0x0000000000049947 */ /* 0x000fea0003800000 */
[----:B------:R-:W-:Y:S01]  /*8ff0*/  BPT.TRAP 0x1 ;  /* 0x000000040000795c */ /* 0x000fe20000300000 */
.L_x_817:
        /* <DEDUP_REMOVED lines=49> */
.L_x_850:
[----:B------:R-:W-:Y:S05]  /*9310*/  @P0 BRA `(.L_x_819) ;  /* 0x0000000000140947 */ /* 0x000fea0003800000 */
[----:B------:R-:W-:Y:S01]  /*9320*/  ISETP.NE.AND P1, PT, R8, RZ, PT ;  /* 0x000000ff0800720c */ /* 0x000fe20003f25270 */
[----:B--2---:R-:W-:-:S04]  /*9330*/  IMAD.MOV.U32 R27, RZ, RZ, 0x6100 ;  /* 0x00006100ff1b7424 */ /* 0x004fc800078e00ff */
[----:B------:R3:W-:Y:S08]  /*9340*/  SYNCS.ARRIVE.TRANS64 RZ, [R12+URZ+0x36418], R27 ;  /* 0x0364181b0cff79a7 */ /* 0x0007f0000800003f */
[----:B------:R-:W-:Y:S05]  /*9350*/  @!P1 BRA `(.L_x_819) ;  /* 0x0000000000049947 */ /* 0x000fea0003800000 */
[----:B------:R-:W-:Y:S01]  /*9360*/  BPT.TRAP 0x1 ;  /* 0x000000040000795c */ /* 0x000fe20000300000 */
.L_x_819:
        /* <DEDUP_REMOVED lines=37> */
.L_x_851:
[----:B--2---:R-:W-:Y:S01]  /*95c0*/  SHF.R.S32.HI R28, RZ, 0x1f, R26 ;  /* 0x0000001fff1c7819 */ /* 0x004fe2000001141a */
[----:B------:R-:W-:Y:S06]  /*95d0*/  @P0 BRA `(.L_x_821) ;  /* 0x0000000000140947 */ /* 0x000fec0003800000 */
[----:B------:R-:W-:Y:S01]  /*95e0*/  ISETP.NE.AND P1, PT, R8, RZ, PT ;  /* 0x000000ff0800720c */ /* 0x000fe20003f25270 */
[----:B------:R-:W-:-:S04]  /*95f0*/  IMAD.MOV.U32 R29, RZ, RZ, 0x6100 ;  /* 0x00006100ff1d7424 */ /* 0x000fc800078e00ff */
[----:B------:R2:W-:Y:S08]  /*9600*/  SYNCS.ARRIVE.TRANS64 RZ, [R12+URZ+0x36430], R29 ;  /* 0x0364301d0cff79a7 */ /* 0x0005f0000800003f */
[----:B------:R-:W-:Y:S05]  /*9610*/  @!P1 BRA `(.L_x_821) ;  /* 0x0000000000049947 */ /* 0x000fea0003800000 */
[----:B------:R-:W-:Y:S01]  /*9620*/  BPT.TRAP 0x1 ;  /* 0x000000040000795c */ /* 0x000fe20000300000 */
.L_x_821:
        /* <DEDUP_REMOVED lines=37> */
.L_x_853:
[----:B------:R-:W-:Y:S05]  /*9880*/  @P0 BRA `(.L_x_823) ;  /* 0x0000000000140947 */ /* 0x000fea0003800000 */
[----:B------:R-:W-:Y:S01]  /*9890*/  ISETP.NE.AND P1, PT, R8, RZ, PT ;  /* 0x000000ff0800720c */ /* 0x000fe20003f25270 */
[----:B---3--:R-:W-:-:S04]  /*98a0*/  IMAD.MOV.U32 R5, RZ, RZ, 0x6100 ;  /* 0x00006100ff057424 */ /* 0x008fc800078e00ff */
[----:B------:R4:W-:Y:S08]  /*98b0*/  SYNCS.ARRIVE.TRANS64 RZ, [R12+URZ+0x36410], R5 ;  /* 0x036410050cff79a7 */ /* 0x0009f0000800003f */
[----:B------:R-:W-:Y:S05]  /*98c0*/  @!P1 BRA `(.L_x_823) ;  /* 0x0000000000049947 */ /* 0x000fea0003800000 */
[----:B------:R-:W-:Y:S01]  /*98d0*/  BPT.TRAP 0x1 ;  /* 0x000000040000795c */ /* 0x000fe20000300000 */
.L_x_823:
        /* <DEDUP_REMOVED lines=37> */
.L_x_815:
[----:B------:R-:W-:Y:S01]  /*9b30*/  ISETP.NE.AND P1, PT, R16, RZ, PT ;  /* 0x000000ff1000720c */ /* 0x000fe20003f25270 */
[----:B------:R-:W-:-:S12]  /*9b40*/  IMAD.MOV.U32 R4, RZ, RZ, 0x1 ;  /* 0x00000001ff047424 */ /* 0x000fd800078e00ff */
[----:B------:R-:W-:Y:S05]  /*9b50*/  @!P1 BRA `(.L_x_814) ;  /* 0x00000004006c9947 */ /* 0x000fea0003800000 */
[----:B------:R-:W3:Y:S02]  /*9b60*/  SYNCS.PHASECHK.TRANS64.TRYWAIT P1, [R12+URZ+0x36438], R11 ;  /* 0x0364380b0c0075a7 */ /* 0x000ee4000802017f */
[----:B---3--:R-:W-:Y:S05]  /*9b70*/  @!P1 BRA `(.L_x_825) ;  /* 0x0000000c00dc9947 */ /* 0x008fea0003800000 */
.L_x_854:
[----:B------:R-:W-:Y:S05]  /*9b80*/  @P0 BRA `(.L_x_826) ;  /* 0x0000000000140947 */ /* 0x000fea0003800000 */
[----:B------:R-:W-:Y:S01]  /*9b90*/  ISETP.NE.AND P1, PT, R8, RZ, PT ;  /* 0x000000ff0800720c */ /* 0x000fe20003f25270 */
[----:B------:R-:W-:-:S04]  /*9ba0*/  IMAD.MOV.U32 R5, RZ, RZ, 0x6100 ;  /* 0x00006100ff057424 */ /* 0x000fc800078e00ff */
[----:B------:R4:W-:Y:S08]  /*9bb0*/  SYNCS.ARRIVE.TRANS64 RZ, [R12+URZ+0x36430], R5 ;  /* 0x036430050cff79a7 */ /* 0x0009f0000800003f */
[----:B------:R-:W-:Y:S05]  /*9bc0*/  @!P1 BRA `(.L_x_826) ;  /* 0x0000000000049947 */ /* 0x000fea0003800000 */
[----:B------:R-:W-:Y:S01]  /*9bd0*/  BPT.TRAP 0x1 ;  /* 0x000000040000795c */ /* 0x000fe20000300000 */
.L_x_826:
        /* <DEDUP_REMOVED lines=42> */
.L_x_855:
[----:B------:R-:W-:Y:S01]  /*9e80*/  IMAD.MOV.U32 R4, RZ, RZ, RZ ;  /* 0x000000ffff047224 */ /* 0x000fe200078e00ff */
[----:B------:R-:W-:Y:S06]  /*9e90*/  @P0 BRA `(.L_x_828) ;  /* 0x0000000000140947 */ /* 0x000fec0003800000 */
[----:B------:R-:W-:Y:S01]  /*9ea0*/  ISETP.NE.AND P1, PT, R8, RZ, PT ;  /* 0x000000ff0800720c */ /* 0x000fe20003f25270 */
[----:B----4-:R-:W-:-:S04]  /*9eb0*/  IMAD.MOV.U32 R5, RZ, RZ, 0x6100 ;  /* 0x00006100ff057424 */ /* 0x010fc800078e00ff */
[----:B------:R4:W-:Y:S08]  /*9ec0*/  SYNCS.ARRIVE.TRANS64 RZ, [R12+URZ+0x36418], R5 ;  /* 0x036418050cff79a7 */ /* 0x0009f0000800003f */
[----:B------:R-:W-:Y:S05]  /*9ed0*/  @!P1 BRA `(.L_x_828) ;  /* 0x0000000000049947 */ /* 0x000fea0003800000 */
[----:B------:R-:W-:Y:S01]  /*9ee0*/  BPT.TRAP 0x1 ;  /* 0x000000040000795c */ /* 0x000fe20000300000 */
.L_x_828:
        /* <DEDUP_REMOVED lines=34> */
.L_x_814:
[----:B------:R-:W-:-:S04]  /*a110*/  SHF.L.U32 R3, R4, 0x1f, RZ ;  /* 0x0000001f04037819 */ /* 0x000fc800000006ff */
[----:B------:R-:W4:Y:S02]  /*a120*/  SYNCS.PHASECHK.TRANS64.TRYWAIT P1, [R12+URZ+0x36438], R3 ;  /* 0x036438030c0075a7 */ /* 0x000f24000802017f */
[----:B----4-:R-:W-:Y:S05]  /*a130*/  @!P1 BRA `(.L_x_829) ;  /* 0x0000000800949947 */ /* 0x010fea0003800000 */
.L_x_856:
[----:B------:R-:W-:Y:S05]  /*a140*/  @P0 BRA `(.L_x_830) ;  /* 0x0000000000180947 */ /* 0x000fea0003800000 */
[----:B------:R-:W5:Y:S01]  /*a150*/  S2R R2, SR_TID.X ;  /* 0x0000000000027919 */ /* 0x000f620000002100 */
[----:B----4-:R-:W-:-:S04]  /*a160*/  IMAD.MOV.U32 R3, RZ, RZ, 0x6100 ;  /* 0x00006100ff037424 */ /* 0x010fc800078e00ff */
[----:B------:R4:W-:Y:S01]  /*a170*/  SYNCS.ARRIVE.TRANS64 RZ, [R12+URZ+0x36430], R3 ;  /* 0x036430030cff79a7 */ /* 0x0009e2000800003f */
[----:B-----5:R-:W-:-:S13]  /*a180*/  LOP3.LUT P0, RZ, R2, 0x1f, RZ, 0xc0, !PT ;  /* 0x0000001f02ff7812 */ /* 0x020fda000780c0ff */
[----:B----4-:R-:W-:Y:S05]  /*a190*/  @!P0 BRA `(.L_x_830) ;  /* 0x0000000000048947 */ /* 0x010fea0003800000 */
[----:B------:R-:W-:Y:S01]  /*a1a0*/  BPT.TRAP 0x1 ;  /* 0x000000040000795c */ /* 0x000fe20000300000 */
.L_x_830:
        /* <DEDUP_REMOVED lines=44> */
.L_x_811:
[----:B------:R-:W-:Y:S05]  /*a470*/  BSYNC B0 ;  /* 0x0000000000007941 */ /* 0x000fea0003800000 */
.L_x_809:
[----:B------:R-:W-:-:S03]  /*a480*/  UMOV UR6, 0xffffffff ;  /* 0xffffffff00067882 */ /* 0x000fc60000000000 */
[----:B------:R-:W-:Y:S05]  /*a490*/  BRA.DIV UR6, `(.L_x_831) ;  /* 0x0000000606d07947 */ /* 0x000fea000b800000 */
[----:B------:R-:W-:-:S13]  /*a4a0*/  ELECT P6, URZ, PT ;  /* 0x00000000003f782f */ /* 0x000fda00038c0000 */
.L_x_859:
[----:B------:R-:W-:Y:S05]  /*a4b0*/  @!P6 BRA `(.L_x_682) ;  /* 0x000000000070e947 */ /* 0x000fea0003800000 */
[----:B------:R-:W-:-:S04]  /*a4c0*/  LOP3.LUT R17, R17, 0x2, RZ, 0xfc, !PT ;  /* 0x0000000211117812 */ /* 0x000fc800078efcff */
[----:B------:R-:W-:-:S13]  /*a4d0*/  ISETP.NE.AND P2, PT, R17, 0x3, PT ;  /* 0x000000031100780c */ /* 0x000fda0003f45270 */
[----:B------:R-:W-:Y:S05]  /*a4e0*/  @!P2 BRA `(.L_x_832) ;  /* 0x000000000004a947 */ /* 0x000fea0003800000 */
[----:B--2---:R-:W-:Y:S01]  /*a4f0*/  BPT.TRAP 0x1 ;  /* 0x000000040000795c */ /* 0x004fe20000300000 */
.L_x_832:
[----:B----4-:R-:W4:Y:S01]  /*a500*/  S2R R3, SR_CgaCtaId ;  /* 0x0000000000037919 */ /* 0x010f220000008800 */
        /* <DEDUP_REMOVED lines=14> */
.L_x_860:
[----:B------:R-:W5:Y:S02]  /*a5f0*/  SYNCS.PHASECHK.TRANS64.TRYWAIT P0, [R5+URZ], R0 ;  /* 0x00000000050075a7 */ /* 0x000f64000800017f */
[----:B-----5:R-:W-:Y:S05]  /*a600*/  @!P0 BRA `(.L_x_834) ;  /* 0x0000000400a88947 */ /* 0x020fea0003800000 */
.L_x_861:
[----:B------:R-:W-:Y:S05]  /*a610*/  @!P2 BRA `(.L_x_835) ;  /* 0x000000000004a947 */ /* 0x000fea0003800000 */
[----:B--2---:R-:W-:Y:S01]  /*a620*/  BPT.TRAP 0x1 ;  /* 0x000000040000795c */ /* 0x004fe20000300000 */
.L_x_835:
[----:B------:R-:W-:-:S07]  /*a630*/  SHF.L.U32 R4, R4, 0x1f, RZ ;  /* 0x0000001f04047819 */ /* 0x000fce00000006ff */
.L_x_836:
[----:B------:R1:W1:Y:S02]  /*a640*/  SYNCS.PHASECHK.TRANS64.TRYWAIT P0, [R9+URZ+0x36438], R4 ;  /* 0x03643804090075a7 */ /* 0x000264000800017f */
[----:B-1----:R-:W-:Y:S05]  /*a650*/  @!P0 NANOSLEEP.SYNCS 0x989680 ;  /* 0x009896800000895d */ /* 0x002fea0003900000 */
[----:B------:R-:W1:Y:S02]  /*a660*/  @!P0 SYNCS.PHASECHK.TRANS64 P0, [R9+URZ+0x36438], R4 ;  /* 0x03643804090085a7 */ /* 0x000e64000800007f */
[----:B-1----:R-:W-:Y:S05]  /*a670*/  @!P0 BRA `(.L_x_836) ;  /* 0xfffffffc00f08947 */ /* 0x002fea000383ffff */
.L_x_682:
[----:B--2---:R-:W-:Y:S05]  /*a680*/  BSYNC B6 ;  /* 0x0000000000067941 */ /* 0x004fea0003800000 */
.L_x_676:
[----:B------:R-:W-:Y:S05]  /*a690*/  EXIT ;  /* 0x000000000000794d */ /* 0x000fea0003800000 */
.L_x_692:
[----:B------:R-:W-:Y:S02]  /*a6a0*/  IMAD.MOV.U32 R12, RZ, RZ, RZ ;  /* 0x000000ffff0c7224 */ /* 0x000fe400078e00ff */
[----:B------:R-:W-:Y:S02]  /*a6b0*/  IMAD.MOV.U32 R11, RZ, RZ, 0x1f ;  /* 0x0000001fff0b7424 */ /* 0x000fe400078e00ff */
[----:B------:R-:W-:-:S07]  /*a6c0*/  IMAD.MOV.U32 R15, RZ, RZ, -0x1 ;  /* 0xffffffffff0f7424 */ /* 0x000fce00078e00ff */
[----:B------:R-:W-:Y:S05]  /*a6d0*/  WARPSYNC.COLLECTIVE R15, `(.L_x_837) ;  /* 0x000000000f087348 */ /* 0x000fea0003c00000 */
[----:B------:R1:W2:Y:S02]  /*a6e0*/  SHFL.IDX P6, R14, R13, R12, R11 ;  /* 0x0000000c0d0e7389 */ /* 0x0002a400000c000b */
[----:B-12---:R-:W-:Y:S01]  /*a6f0*/  ENDCOLLECTIVE ;  /* 0x000000000000791b */ /* 0x006fe20003800000 */
.L_x_837:
[----:B------:R-:W-:Y:S05]  /*a700*/  BRA `(.L_x_838) ;  /* 0xffffff6800c87947 */ /* 0x000fea000383ffff */
.L_x_694:
[----:B--2---:R2:W3:Y:S02]  /*a710*/  SYNCS.PHASECHK.TRANS64.TRYWAIT P0, [R152+URZ+0x36400], R15 ;  /* 0x0364000f980075a7 */ /* 0x0044e4000800017f */
[----:B---3--:R-:W-:Y:S05]  /*a720*/  @!P0 NANOSLEEP.SYNCS 0x989680 ;  /* 0x009896800000895d */ /* 0x008fea0003900000 */
[----:B------:R-:W3:Y:S02]  /*a730*/  @!P0 SYNCS.PHASECHK.TRANS64 P0, [R152+URZ+0x36400], R15 ;  /* 0x0364000f980085a7 */ /* 0x000ee4000800007f */
[----:B---3--:R-:W-:Y:S05]  /*a740*/  @!P0 BRA `(.L_x_694) ;  /* 0xfffffffc00f08947 */ /* 0x008fea000383ffff */
[----:B------:R-:W-:Y:S05]  /*a750*/  BRA `(.L_x_693) ;  /* 0xffffff6c001c7947 */ /* 0x000fea000383ffff */
.L_x_698:
[----:B--2---:R2:W3:Y:S02]  /*a760*/  SYNCS.PHASECHK.TRANS64.TRYWAIT P1, [R4+URZ+0x36410], R9 ;  /* 0x03641009040075a7 */ /* 0x0044e4000802017f */
[----:B---3--:R-:W-:Y:S05]  /*a770*/  @!P1 NANOSLEEP.SYNCS 0x989680 ;  /* 0x009896800000995d */ /* 0x008fea0003900000 */
[----:B------:R-:W3:Y:S02]  /*a780*/  @!P1 SYNCS.PHASECHK.TRANS64 P1, [R4+URZ+0x36410], R9 ;  /* 0x03641009040095a7 */ /* 0x000ee4000802007f */
[----:B---3--:R-:W-:Y:S05]  /*a790*/  @!P1 BRA `(.L_x_698) ;  /* 0xfffffffc00f09947 */ /* 0x008fea000383ffff */
[----:B------:R-:W-:Y:S05]  /*a7a0*/  BRA `(.L_x_697) ;  /* 0xffffff7000bc7947 */ /* 0x000fea000383ffff */
.L_x_702:
[----:B--2---:R2:W1:Y:S02]  /*a7b0*/  SYNCS.PHASECHK.TRANS64.TRYWAIT P1, [R152+URZ+0x36430], R9 ;  /* 0x03643009980075a7 */ /* 0x004464000802017f */
[----:B-1----:R-:W-:Y:S05]  /*a7c0*/  @!P1 NANOSLEEP.SYNCS 0x989680 ;  /* 0x009896800000995d */ /* 0x002fea0003900000 */
[----:B------:R-:W1:Y:S02]  /*a7d0*/  @!P1 SYNCS.PHASECHK.TRANS64 P1, [R152+URZ+0x36430], R9 ;  /* 0x03643009980095a7 */ /* 0x000e64000802007f */
[----:B-1----:R-:W-:Y:S05]  /*a7e0*/  @!P1 BRA `(.L_x_702) ;  /* 0xfffffffc00f09947 */ /* 0x002fea000383ffff */
[----:B------:R-:W-:Y:S05]  /*a7f0*/  BRA `(.L_x_701) ;  /* 0xffffff7800607947 */ /* 0x000fea000383ffff */
.L_x_762:
[----:B------:R-:W-:Y:S01]  /*a800*/  BSSY B0, `(.L_x_839) ;  /* 0x0000005000007945 */ /* 0x000fe20003800000 */
[----:B------:R-:W-:-:S07]  /*a810*/  IMAD.MOV.U32 R15, RZ, RZ, -0x1 ;  /* 0xffffffffff0f7424 */ /* 0x000fce00078e00ff */
[----:B------:R-:W-:Y:S05]  /*a820*/  WARPSYNC.COLLECTIVE R15, `(.L_x_840) ;  /* 0x000000000f087348 */ /* 0x000fea0003c00000 */
[----:B------:R-:W-:Y:S01]  /*a830*/  NOP ;  /* 0x0000000000007918 */ /* 0x000fe20000000000 */
[----:B------:R-:W-:Y:S01]  /*a840*/  ENDCOLLECTIVE ;  /* 0x000000000000791b */ /* 0x000fe20003800000 */
.L_x_840:
[----:B------:R-:W-:Y:S05]  /*a850*/  BSYNC B0 ;  /* 0x0000000000007941 */ /* 0x000fea0003800000 */
.L_x_839:
[----:B------:R-:W-:Y:S05]  /*a860*/  BRA `(.L_x_841) ;  /* 0xffffffc400647947 */ /* 0x000fea000383ffff */
.L_x_778:
[----:B------:R-:W-:Y:S01]  /*a870*/  BSSY B0, `(.L_x_842) ;  /* 0x0000005000007945 */ /* 0x000fe20003800000 */
[----:B------:R-:W-:-:S07]  /*a880*/  IMAD.MOV.U32 R15, RZ, RZ, -0x1 ;  /* 0xffffffffff0f7424 */ /* 0x000fce00078e00ff */
[----:B------:R-:W-:Y:S05]  /*a890*/  WARPSYNC.COLLECTIVE R15, `(.L_x_843) ;  /* 0x000000000f087348 */ /* 0x000fea0003c00000 */
[----:B------:R-:W-:Y:S01]  /*a8a0*/  NOP ;  /* 0x0000000000007918 */ /* 0x000fe20000000000 */
[----:B------:R-:W-:Y:S01]  /*a8b0*/  ENDCOLLECTIVE ;  /* 0x000000000000791b */ /* 0x000fe20003800000 */
.L_x_843:
[----:B------:R-:W-:Y:S05]  /*a8c0*/  BSYNC B0 ;  /* 0x0000000000007941 */ /* 0x000fea0003800000 */
.L_x_842:
[----:B------:R-:W-:Y:S05]  /*a8d0*/  BRA `(.L_x_844) ;  /* 0xffffffc800d47947 */ /* 0x000fea000383ffff */
.L_x_795:
[----:B------:R-:W-:Y:S01]  /*a8e0*/  BSSY B0, `(.L_x_845) ;  /* 0x0000005000007945 */ /* 0x000fe20003800000 */
[----:B------:R-:W-:-:S07]  /*a8f0*/  IMAD.MOV.U32 R15, RZ, RZ, -0x1 ;  /* 0xffffffffff0f7424 */ /* 0x000fce00078e00ff */
[----:B------:R-:W-:Y:S05]  /*a900*/  WARPSYNC.COLLECTIVE R15, `(.L_x_846) ;  /* 0x000000000f087348 */ /* 0x000fea0003c00000 */
[----:B------:R-:W-:Y:S01]  /*a910*/  NOP ;  /* 0x0000000000007918 */ /* 0x000fe20000000000 */
[----:B------:R-:W-:Y:S01]  /*a920*/  ENDCOLLECTIVE ;  /* 0x000000000000791b */ /* 0x000fe20003800000 */
.L_x_846:
[----:B------:R-:W-:Y:S05]  /*a930*/  BSYNC B0 ;  /* 0x0000000000007941 */ /* 0x000fea0003800000 */
.L_x_845:
[----:B------:R-:W-:Y:S05]  /*a940*/  BRA `(.L_x_847) ;  /* 0xffffffd000507947 */ /* 0x000fea000383ffff */
.L_x_812:
[----:B-1----:R1:W2:Y:S02]  /*a950*/  SYNCS.PHASECHK.TRANS64.TRYWAIT P1, [R12+URZ+0x36420], R11 ;  /* 0x0364200b0c0075a7 */ /* 0x0022a4000802017f */
[----:B--2---:R-:W-:Y:S05]  /*a960*/  @!P1 NANOSLEEP.SYNCS 0x989680 ;  /* 0x009896800000995d */ /* 0x004fea0003900000 */
[----:B------:R-:W2:Y:S02]  /*a970*/  @!P1 SYNCS.PHASECHK.TRANS64 P1, [R12+URZ+0x36420], R11 ;  /* 0x0364200b0c0095a7 */ /* 0x000ea4000802007f */
[----:B--2---:R-:W-:Y:S05]  /*a980*/  @!P1 BRA `(.L_x_812) ;  /* 0xfffffffc00f09947 */ /* 0x004fea000383ffff */
[----:B------:R-:W-:Y:S05]  /*a990*/  BRA `(.L_x_848) ;  /* 0xffffffdc00c47947 */ /* 0x000fea000383ffff */
.L_x_816:
[----:B-1----:R1:W2:Y:S02]  /*a9a0*/  SYNCS.PHASECHK.TRANS64.TRYWAIT P1, [R12+URZ+0x36438], R11 ;  /* 0x0364380b0c0075a7 */ /* 0x0022a4000802017f */
[----:B--2---:R-:W-:Y:S05]  /*a9b0*/  @!P1 NANOSLEEP.SYNCS 0x989680 ;  /* 0x009896800000995d */ /* 0x004fea0003900000 */
[----:B------:R-:W2:Y:S02]  /*a9c0*/  @!P1 SYNCS.PHASECHK.TRANS64 P1, [R12+URZ+0x36438], R11 ;  /* 0x0364380b0c0095a7 */ /* 0x000ea4000802007f */
[----:B--2---:R-:W-:Y:S05]  /*a9d0*/  @!P1 BRA `(.L_x_816) ;  /* 0xfffffffc00f09947 */ /* 0x004fea000383ffff */
[----:B------:R-:W-:Y:S05]  /*a9e0*/  BRA `(.L_x_849) ;  /* 0xffffffe4006c7947 */ /* 0x000fea000383ffff */
.L_x_818:
[----:B--2---:R2:W3:Y:S02]  /*a9f0*/  SYNCS.PHASECHK.TRANS64.TRYWAIT P1, [R12+URZ+0x36428], R27 ;  /* 0x0364281b0c0075a7 */ /* 0x0044e4000802017f */
[----:B---3--:R-:W-:Y:S05]  /*aa00*/  @!P1 NANOSLEEP.SYNCS 0x989680 ;  /* 0x009896800000995d */ /* 0x008fea0003900000 */
[----:B------:R-:W3:Y:S02]  /*aa10*/  @!P1 SYNCS.PHASECHK.TRANS64 P1, [R12+URZ+0x36428], R27 ;  /* 0x0364281b0c0095a7 */ /* 0x000ee4000802007f */
[----:B---3--:R-:W-:Y:S05]  /*aa20*/  @!P1 BRA `(.L_x_818) ;  /* 0xfffffffc00f09947 */ /* 0x008fea000383ffff */
[----:B------:R-:W-:Y:S05]  /*aa30*/  BRA `(.L_x_850) ;  /* 0xffffffe800347947 */ /* 0x000fea000383ffff */
.L_x_820:
[----:B--2---:R2:W3:Y:S02]  /*aa40*/  SYNCS.PHASECHK.TRANS64.TRYWAIT P1, [R12+URZ+0x36438], R28 ;  /* 0x0364381c0c0075a7 */ /* 0x0044e4000802017f */
[----:B---3--:R-:W-:Y:S05]  /*aa50*/  @!P1 NANOSLEEP.SYNCS 0x989680 ;  /* 0x009896800000995d */ /* 0x008fea0003900000 */
[----:B------:R-:W3:Y:S02]  /*aa60*/  @!P1 SYNCS.PHASECHK.TRANS64 P1, [R12+URZ+0x36438], R28 ;  /* 0x0364381c0c0095a7 */ /* 0x000ee4000802007f */
[----:B---3--:R-:W-:Y:S05]  /*aa70*/  @!P1 BRA `(.L_x_820) ;  /* 0xfffffffc00f09947 */ /* 0x008fea000383ffff */
[----:B------:R-:W-:Y:S05]  /*aa80*/  BRA `(.L_x_851) ;  /* 0xffffffe800cc7947 */ /* 0x000fea000383ffff */
.L_x_822:
[----:B------:R-:W-:-:S07]  /*aa90*/  SHF.L.U32 R5, R0, 0x1f, RZ ;  /* 0x0000001f00057819 */ /* 0x000fce00000006ff */
.L_x_852:
[----:B---3--:R3:W4:Y:S02]  /*aaa0*/  SYNCS.PHASECHK.TRANS64.TRYWAIT P1, [R12+URZ+0x36420], R5 ;  /* 0x036420050c0075a7 */ /* 0x008724000802017f */
[----:B----4-:R-:W-:Y:S05]  /*aab0*/  @!P1 NANOSLEEP.SYNCS 0x989680 ;  /* 0x009896800000995d */ /* 0x010fea0003900000 */
[----:B------:R-:W4:Y:S02]  /*aac0*/  @!P1 SYNCS.PHASECHK.TRANS64 P1, [R12+URZ+0x36420], R5 ;  /* 0x036420050c0095a7 */ /* 0x000f24000802007f */
[----:B----4-:R-:W-:Y:S05]  /*aad0*/  @!P1 BRA `(.L_x_852) ;  /* 0xfffffffc00f09947 */ /* 0x010fea000383ffff */
[----:B------:R-:W-:Y:S05]  /*aae0*/  BRA `(.L_x_853) ;  /* 0xffffffec00647947 */ /* 0x000fea000383ffff */
.L_x_825:
[----:B---3--:R3:W4:Y:S02]  /*aaf0*/  SYNCS.PHASECHK.TRANS64.TRYWAIT P1, [R12+URZ+0x36438], R11 ;  /* 0x0364380b0c0075a7 */ /* 0x008724000802017f */
[----:B----4-:R-:W-:Y:S05]  /*ab00*/  @!P1 NANOSLEEP.SYNCS 0x989680 ;  /* 0x009896800000995d */ /* 0x010fea0003900000 */
[----:B------:R-:W4:Y:S02]  /*ab10*/  @!P1 SYNCS.PHASECHK.TRANS64 P1, [R12+URZ+0x36438], R11 ;  /* 0x0364380b0c0095a7 */ /* 0x000f24000802007f */
[----:B----4-:R-:W-:Y:S05]  /*ab20*/  @!P1 BRA `(.L_x_825) ;  /* 0xfffffffc00f09947 */ /* 0x010fea000383ffff */
[----:B------:R-:W-:Y:S05]  /*ab30*/  BRA `(.L_x_854) ;  /* 0xfffffff000107947 */ /* 0x000fea000383ffff */
.L_x_827:
[----:B----4-:R4:W1:Y:S02]  /*ab40*/  SYNCS.PHASECHK.TRANS64.TRYWAIT P1, [R12+URZ+0x36428], R5 ;  /* 0x036428050c0075a7 */ /* 0x010864000802017f */
[----:B-1----:R-:W-:Y:S05]  /*ab50*/  @!P1 NANOSLEEP.SYNCS 0x989680 ;  /* 0x009896800000995d */ /* 0x002fea0003900000 */
[----:B------:R-:W1:Y:S02]  /*ab60*/  @!P1 SYNCS.PHASECHK.TRANS64 P1, [R12+URZ+0x36428], R5 ;  /* 0x036428050c0095a7 */ /* 0x000e64000802007f */
[----:B-1----:R-:W-:Y:S05]  /*ab70*/  @!P1 BRA `(.L_x_827) ;  /* 0xfffffffc00f09947 */ /* 0x002fea000383ffff */
[----:B------:R-:W-:Y:S05]  /*ab80*/  BRA `(.L_x_855) ;  /* 0xfffffff000bc7947 */ /* 0x000fea000383ffff */
.L_x_829:
[----:B----4-:R4:W1:Y:S02]  /*ab90*/  SYNCS.PHASECHK.TRANS64.TRYWAIT P1, [R12+URZ+0x36438], R3 ;  /* 0x036438030c0075a7 */ /* 0x010864000802017f */
[----:B-1----:R-:W-:Y:S05]  /*aba0*/  @!P1 NANOSLEEP.SYNCS 0x989680 ;  /* 0x009896800000995d */ /* 0x002fea0003900000 */
[----:B------:R-:W1:Y:S02]  /*abb0*/  @!P1 SYNCS.PHASECHK.TRANS64 P1, [R12+URZ+0x36438], R3 ;  /* 0x036438030c0095a7 */ /* 0x000e64000802007f */
[----:B-1----:R-:W-:Y:S05]  /*abc0*/  @!P1 BRA `(.L_x_829) ;  /* 0xfffffffc00f09947 */ /* 0x002fea000383ffff */
[----:B------:R-:W-:Y:S05]  /*abd0*/  BRA `(.L_x_856) ;  /* 0xfffffff400587947 */ /* 0x000fea000383ffff */
.L_x_831:
[----:B------:R-:W-:Y:S01]  /*abe0*/  BSSY B0, `(.L_x_857) ;  /* 0x0000006000007945 */ /* 0x000fe20003800000 */
[----:B------:R-:W-:-:S07]  /*abf0*/  IMAD.MOV.U32 R15, RZ, RZ, -0x1 ;  /* 0xffffffffff0f7424 */ /* 0x000fce00078e00ff */
[----:B-1234-:R-:W-:Y:S05]  /*ac00*/  WARPSYNC.COLLECTIVE R15, `(.L_x_858) ;  /* 0x000000000f0c7348 */ /* 0x01efea0003c00000 */
[----:B------:R-:W-:Y:S02]  /*ac10*/  ELECT P6, UR62, PT ;  /* 0x00000000003e782f */ /* 0x000fe400038c0000 */
[----:B------:R-:W-:Y:S01]  /*ac20*/  MOV R14, UR62 ;  /* 0x0000003e000e7c02 */ /* 0x000fe20008000f00 */
[----:B-1234-:R-:W-:Y:S10]  /*ac30*/  ENDCOLLECTIVE ;  /* 0x000000000000791b */ /* 0x01eff40003800000 */
.L_x_858:
[----:B------:R-:W-:Y:S05]  /*ac40*/  BSYNC B0 ;  /* 0x0000000000007941 */ /* 0x000fea0003800000 */
.L_x_857:
[----:B------:R-:W-:Y:S05]  /*ac50*/  BRA `(.L_x_859) ;  /* 0xfffffff800147947 */ /* 0x000fea000383ffff */
.L_x_833:
[----:B----4-:R4:W1:Y:S02]  /*ac60*/  SYNCS.PHASECHK.TRANS64.TRYWAIT P0, [R7+URZ], R6 ;  /* 0x00000006070075a7 */ /* 0x010864000800017f */
[----:B-1----:R-:W-:Y:S05]  /*ac70*/  @!P0 NANOSLEEP.SYNCS 0x989680 ;  /* 0x009896800000895d */ /* 0x002fea0003900000 */
[----:B------:R-:W1:Y:S02]  /*ac80*/  @!P0 SYNCS.PHASECHK.TRANS64 P0, [R7+URZ], R6 ;  /* 0x00000006070085a7 */ /* 0x000e64000800007f */
[----:B-1----:R-:W-:Y:S05]  /*ac90*/  @!P0 BRA `(.L_x_833) ;  /* 0xfffffffc00f08947 */ /* 0x002fea000383ffff */
[----:B------:R-:W-:Y:S05]  /*aca0*/  BRA `(.L_x_860) ;  /* 0xfffffff800507947 */ /* 0x000fea000383ffff */
.L_x_834:
[----:B------:R1:W1:Y:S02]  /*acb0*/  SYNCS.PHASECHK.TRANS64.TRYWAIT P0, [R5+URZ], R0 ;  /* 0x00000000050075a7 */ /* 0x000264000800017f */
[----:B-1----:R-:W-:Y:S05]  /*acc0*/  @!P0 NANOSLEEP.SYNCS 0x989680 ;  /* 0x009896800000895d */ /* 0x002fea0003900000 */
[----:B------:R-:W1:Y:S02]  /*acd0*/  @!P0 SYNCS.PHASECHK.TRANS64 P0, [R5+URZ], R0 ;  /* 0x00000000050085a7 */ /* 0x000e64000800007f */
[----:B-1----:R-:W-:Y:S05]  /*ace0*/  @!P0 BRA `(.L_x_834) ;  /* 0xfffffffc00f08947 */ /* 0x002fea000383ffff */
[----:B------:R-:W-:Y:S05]  /*acf0*/  BRA `(.L_x_861) ;  /* 0xfffffff800447947 */ /* 0x000fea000383ffff */
.L_x_862:
        /* <DEDUP_REMOVED lines=16> */
.L_x_3860:


//--------------------- .text._ZN7cutlass13device_kernelIN5flash11enable_sm90INS1_16FlashAttnBwdSm90INS1_25CollectiveMainloopBwdSm90ILi2ELi1ELi1EN4cute5tupleIJNS5_1CILi1EEES8_S8_EEENS6_IJNS7_ILi64EEENS7_ILi96EEENS7_ILi192EEEEEENS_6half_tEfNS_4arch4Sm90ELb0ELb0ELb0ELb1ELb0ELb0ELb1ELb0ELi3ELi1ELi1ELi1ELb0EEENS1_24CollectiveEpilogueBwdGQAISD_fSG_Li384ELb1ELb0EEENS1_19SingleTileSchedulerILb1ELb0ELb0ELi96EEEEEEEEEvNT_6ParamsE --------------------------
	.section	.text._ZN7cutlass13device_kernelIN5flash11enable_sm90INS1_16FlashAttnBwdSm90INS1_25CollectiveMainloopBwdSm90ILi2ELi1ELi1EN4cute5tupleIJNS5_1CILi1EEES8_S8_EEENS6_IJNS7_ILi64EEENS7_ILi96EEENS7_ILi192EEEEEENS_6half_tEfNS_4arch4Sm90ELb0ELb0ELb0ELb1ELb0ELb0ELb1ELb0ELi3ELi1ELi1ELi1ELb0EEENS1_24CollectiveEpilogueBwdGQAISD_fSG_Li384ELb1ELb0EEENS1_19SingleTileSchedulerILb1ELb0ELb0ELi96EEEEEEEEEvNT_6ParamsE,"ax",@progbits
	.align	128
.text._ZN7cutlass13device_kernelIN5flash11enable_sm90INS1_16FlashAttnBwdSm90INS1_25CollectiveMainloopBwdSm90ILi2ELi1ELi1EN4cute5tupleIJNS5_1CILi1EEES8_S8_EEENS6_IJNS7_ILi64EEENS7_ILi96EEENS7_ILi192EEEEEENS_6half_tEfNS_4arch4Sm90ELb0ELb0ELb0ELb1ELb0ELb0ELb1ELb0ELi3ELi1ELi1ELi1ELb0EEENS1_24CollectiveEpilogueBwdGQAISD_fSG_Li384ELb1ELb0EEENS1_19SingleTileSchedulerILb1ELb0ELb0ELi96EEEEEEEEEvNT_6ParamsE:
        .type           _ZN7cutlass13device_kernelIN5flash11enable_sm90INS1_16FlashAttnBwdSm90INS1_25CollectiveMainloopBwdSm90ILi2ELi1ELi1EN4cute5tupleIJNS5_1CILi1EEES8_S8_EEENS6_IJNS7_ILi64EEENS7_ILi96EEENS7_ILi192EEEEEENS_6half_tEfNS_4arch4Sm90ELb0ELb0ELb0ELb1ELb0ELb0ELb1ELb0ELi3ELi1ELi1ELi1ELb0EEENS1_24CollectiveEpilogueBwdGQAISD_fSG_Li384ELb1ELb0EEENS1_19SingleTileSchedulerILb1ELb0ELb0ELi96EEEEEEEEEvNT_6ParamsE,@function
        .size           _ZN7cutlass13device_kernelIN5flash11enable_sm90INS1_16FlashAttnBwdSm90INS1_25CollectiveMainloopBwdSm90ILi2ELi1ELi1EN4cute5tupleIJNS5_1CILi1EEES8_S8_EEENS6_IJNS7_ILi64EEENS7_ILi96EEENS7_ILi192EEEEEENS_6half_tEfNS_4arch4Sm90ELb0ELb0ELb0ELb1ELb0ELb0ELb1ELb0ELi3ELi1ELi1ELi1ELb0EEENS1_24CollectiveEpilogueBwdGQAISD_fSG_Li384ELb1ELb0EEENS1_19SingleTileSchedulerILb1ELb0ELb0ELi96EEEEEEEEEvNT_6ParamsE,(.L_x_3861 - _ZN7cutlass13device_kernelIN5flash11enable_sm90INS1_16FlashAttnBwdSm90INS1_25CollectiveMainloopBwdSm90ILi2ELi1ELi1EN4cute5tupleIJNS5_1CILi1EEES8_S8_EEENS6_IJNS7_ILi64EEENS7_ILi96EEENS7_ILi192EEEEEENS_6half_tEfNS_4arch4Sm90ELb0ELb0ELb0ELb1ELb0ELb0ELb1ELb0ELi3ELi1ELi1ELi1ELb0EEENS1_24CollectiveEpilogueBwdGQAISD_fSG_Li384ELb1ELb0EEENS1_19SingleTileSchedulerILb1ELb0ELb0ELi96EEEEEEEEEvNT_6ParamsE)
        .other          _ZN7cutlass13device_kernelIN5flash11enable_sm90INS1_16FlashAttnBwdSm90INS1_25CollectiveMainloopBwdSm90ILi2ELi1ELi1EN4cute5tupleIJNS5_1CILi1EEES8_S8_EEENS6_IJNS7_ILi64EEENS7_ILi96EEENS7_ILi192EEEEEENS_6half_tEfNS_4arch4Sm90ELb0ELb0ELb0ELb1ELb0ELb0ELb1ELb0ELi3ELi1ELi1ELi1ELb0EEENS1_24CollectiveEpilogueBwdGQAISD_fSG_Li384ELb1ELb0EEENS1_19SingleTileSchedulerILb1ELb0ELb0ELi96EEEEEEEEEvNT_6ParamsE,@"STO_CUDA_ENTRY STV_DEFAULT"
_ZN7cutlass13device_kernelIN5flash11enable_sm90INS1_16FlashAttnBwdSm90INS1_25CollectiveMainloopBwdSm90ILi2ELi1ELi1EN4cute5tupleIJNS5_1CILi1EEES8_S8_EEENS6_IJNS7_ILi64EEENS7_ILi96EEENS7_ILi192EEEEEENS_6half_tEfNS_4arch4Sm90ELb0ELb0ELb0ELb1ELb0ELb0ELb1ELb0ELi3ELi1ELi1ELi1ELb0EEENS1_24CollectiveEpilogueBwdGQAISD_fSG_Li384ELb1ELb0EEENS1_19SingleTileSchedulerILb1ELb0ELb0ELi96EEEEEEEEEvNT_6ParamsE:
        /* <DEDUP_REMOVED lines=22> */
.L_x_864:
[----:B------:R-:W-:Y:S05]  /*0160*/  BSYNC B0 ;  /* 0x0000000000007941 */ /* 0x000fea0003800000 */
.L_x_863:
        /* <DEDUP_REMOVED lines=34> */
.L_x_865:
        /* <DEDUP_REMOVED lines=20> */
.L_x_866:
        /* <DEDUP_REMOVED lines=8> */
.L_x_869:
        /* <DEDUP_REMOVED lines=21> */
.L_x_870:
        /* <DEDUP_REMOVED lines=10> */
.L_x_872:
[----:B------:R-:W2:Y:S02]  /*0740*/  LDC R0, c[0x0][0x8c4] ;  /* 0x00023100ff007b82 */ /* 0x000ea40000000800 */
.L_x_871:
        /* <DEDUP_REMOVED lines=14> */
.L_x_874:
        /* <DEDUP_REMOVED lines=10> */
.L_x_875:
        /* <DEDUP_REMOVED lines=8> */
.L_x_876:
        /* <DEDUP_REMOVED lines=9> */
.L_x_877:
        /* <DEDUP_REMOVED lines=75> */
.L_x_880:
        /* <DEDUP_REMOVED lines=15> */
.L_x_879:
        /* <DEDUP_REMOVED lines=20> */
.L_x_882:
        /* <DEDUP_REMOVED lines=15> */
.L_x_881:
        /* <DEDUP_REMOVED lines=8> */
.L_x_970:
        /* <DEDUP_REMOVED lines=26> */
.L_x_884:
        /* <DEDUP_REMOVED lines=98> */
.L_x_896:
[----:B------:R-:W-:-:S13]  /*19f0*/  ISETP.NE.AND P0, PT, R13, 0x3, PT ;  /* 0x000000030d00780c */ /* 0x000fda0003f05270 */
[----:B-1----:R-:W-:Y:S05]  /*1a00*/  @!P0 BRA `(.L_x_886) ;  /* 0x0000000000048947 */ /* 0x002fea0003800000 */
[----:B------:R-:W-:Y:S01]  /*1a10*/  BPT.TRAP 0x1 ;  /* 0x000000040000795c */ /* 0x000fe20000300000 */
.L_x_886:
[----:B------:R-:W-:Y:S02]  /*1a20*/  LEA R4, R3, UR36, 0x3 ;  /* 0x0000002403047c11 */ /* 0x000fe4000f8e18ff */
[----:B------:R-:W-:-:S04]  /*1a30*/  SHF.L.U32 R9, R7, 0x1f, RZ ;  /* 0x0000001f07097819 */ /* 0x000fc800000006ff */
[----:B------:R1:W2:Y:S01]  /*1a40*/  SYNCS.PHASECHK.TRANS64.TRYWAIT P1, [R4+URZ+0x36410], R9 ;  /* 0x03641009040075a7 */ /* 0x0002a2000802017f */
[----:B------:R-:W-:Y:S05]  /*1a50*/  @!P0 BRA `(.L_x_887) ;  /* 0x0000000000048947 */ /* 0x000fea0003800000 */
[----:B------:R-:W-:Y:S01]  /*1a60*/  BPT.TRAP 0x1 ;  /* 0x000000040000795c */ /* 0x000fe20000300000 */
.L_x_887:
[----:B--2---:R-:W-:Y:S05]  /*1a70*/  @P1 BRA `(.L_x_888) ;  /* 0x0000000000081947 */ /* 0x004fea0003800000 */
[----:B------:R-:W2:Y:S02]  /*1a80*/  SYNCS.PHASECHK.TRANS64.TRYWAIT P1, [R4+URZ+0x36410], R9 ;  /* 0x03641009040075a7 */ /* 0x000ea4000802017f */
[----:B--2---:R-:W-:Y:S05]  /*1a90*/  @!P1 BRA `(.L_x_889) ;  /* 0x0000006400489947 */ /* 0x004fea0003800000 */
.L_x_888:
        /* <DEDUP_REMOVED lines=103> */
.L_x_890:
[----:B-12---:R-:W-:-:S04]  /*2110*/  SHF.L.U32 R9, R6, 0x1f, RZ ;  /* 0x0000001f06097819 */ /* 0x006fc800000006ff */
[----:B------:R1:W2:Y:S01]  /*2120*/  SYNCS.PHASECHK.TRANS64.TRYWAIT P1, [UR36+0x36430], R9 ;  /* 0x03643009ff0075a7 */ /* 0x0002a20008020164 */
[----:B------:R-:W-:Y:S05]  /*2130*/  @!P0 BRA `(.L_x_891) ;  /* 0x0000000000048947 */ /* 0x000fea0003800000 */
[----:B------:R-:W-:Y:S01]  /*2140*/  BPT.TRAP 0x1 ;  /* 0x000000040000795c */ /* 0x000fe20000300000 */
.L_x_891:
[----:B--2---:R-:W-:Y:S05]  /*2150*/  @P1 BRA `(.L_x_892) ;  /* 0x0000000000081947 */ /* 0x004fea0003800000 */
[----:B------:R-:W2:Y:S02]  /*2160*/  SYNCS.PHASECHK.TRANS64.TRYWAIT P1, [UR36+0x36430], R9 ;  /* 0x03643009ff0075a7 */ /* 0x000ea40008020164 */
[----:B--2---:R-:W-:Y:S05]  /*2170*/  @!P1 BRA `(.L_x_893) ;  /* 0x0000005c00a49947 */ /* 0x004fea0003800000 */
.L_x_892:
        /* <DEDUP_REMOVED lines=303> */
.L_x_894:
        /* <DEDUP_REMOVED lines=60> */
.L_x_895:
        /* <DEDUP_REMOVED lines=62> */
.L_x_878:
[----:B------:R-:W-:Y:S05]  /*3c10*/  @P0 BRA `(.L_x_873) ;  /* 0x0000004000b00947 */ /* 0x000fea0003800000 */
[----:B-12---:R-:W1:Y:S01]  /*3c20*/  LDC.64 R2, c[0x0][0x878] ;  /* 0x00021e00ff027b82 */ /* 0x006e620000000a00 */
[----:B------:R-:W2:Y:S01]  /*3c30*/  S2R R0, SR_TID.X ;  /* 0x0000000000007919 */ /* 0x000ea20000002100 */
[----:B------:R-:W3:Y:S06]  /*3c40*/  S2R R6, SR_CTAID.Y ;  /* 0x0000000000067919 */ /* 0x000eec0000002600 */
[----:B------:R-:W4:Y:S01]  /*3c50*/  S2UR UR5, SR_CgaCtaId ;  /* 0x00000000000579c3 */ /* 0x000f220000008800 */
[----:B------:R-:W5:Y:S01]  /*3c60*/  S2R R10, SR_CTAID.X ;  /* 0x00000000000a7919 */ /* 0x000f620000002500 */
[----:B------:R-:W-:-:S06]  /*3c70*/  UMOV UR4, 0x400 ;  /* 0x0000040000047882 */ /* 0x000fcc0000000000 */
[----:B------:R-:W5:Y:S01]  /*3c80*/  LDC.64 R12, c[0x0][0x818] ;  /* 0x00020600ff0c7b82 */ /* 0x000f620000000a00 */
[----:B-1----:R-:W-:-:S07]  /*3c90*/  ISETP.NE.U32.AND P0, PT, R2, RZ, PT ;  /* 0x000000ff0200720c */ /* 0x002fce0003f05070 */
[----:B------:R-:W1:Y:S01]  /*3ca0*/  LDC.64 R16, c[0x0][0x840] ;  /* 0x00021000ff107b82 */ /* 0x000e620000000a00 */
[----:B------:R-:W-:-:S07]  /*3cb0*/  ISETP.NE.AND.EX P0, PT, R3, RZ, PT, P0 ;  /* 0x000000ff0300720c */ /* 0x000fce0003f05300 */
[----:B------:R-:W4:Y:S08]  /*3cc0*/  LDC R2, c[0x0][0x850] ;  /* 0x00021400ff027b82 */ /* 0x000f300000000800 */
[----:B------:R-:W2:Y:S08]  /*3cd0*/  @P0 LDC.64 R4, c[0x0][0x878] ;  /* 0x00021e00ff040b82 */ /* 0x000eb00000000a00 */
[----:B------:R-:W1:Y:S08]  /*3ce0*/  LDC.64 R14, c[0x0][0x820] ;  /* 0x00020800ff0e7b82 */ /* 0x000e700000000a00 */
[----:B------:R-:W1:Y:S01]  /*3cf0*/  LDC.64 R20, c[0x0][0x848] ;  /* 0x00021200ff147b82 */ /* 0x000e620000000a00 */
[----:B--2---:R-:W-:-:S07]  /*3d00*/  @P0 IMAD.WIDE R4, R18, 0x4, R4 ;  /* 0x0000000412040825 */ /* 0x004fce00078e0204 */
[----:B------:R-:W2:Y:S01]  /*3d10*/  LDC.64 R22, c[0x0][0x800] ;  /* 0x00020000ff167b82 */ /* 0x000ea20000000a00 */
[----:B------:R3:W2:Y:S07]  /*3d20*/  @P0 LDG.E R5, desc[UR38][R4.64] ;  /* 0x0000002604050981 */ /* 0x0006ae000c1e1900 */
[----:B------:R-:W-:Y:S01]  /*3d30*/  BAR.SYNC.DEFER_BLOCKING 0x1, 0x180 ;  /* 0x0046000000007b1d */ /* 0x000fe20000010000 */
[----:B----4-:R-:W-:Y:S01]  /*3d40*/  ISETP.NE.AND P1, PT, R2, 0x1, PT ;  /* 0x000000010200780c */ /* 0x010fe20003f25270 */
[----:B------:R-:W-:Y:S01]  /*3d50*/  VIADD R2, R0, 0xffffff80 ;  /* 0xffffff8000027836 */ /* 0x000fe20000000000 */
[----:B------:R-:W-:-:S03]  /*3d60*/  ULEA UR4, UR5, UR4, 0x18 ;  /* 0x0000000405047291 */ /* 0x000fc6000f8ec03f */
[----:B------:R-:W-:Y:S01]  /*3d70*/  BSSY B0, `(.L_x_897) ;  /* 0x0000053000007945 */ /* 0x000fe20003800000 */
[----:B------:R-:W-:-:S04]  /*3d80*/  SHF.R.S32.HI R3, RZ, 0x1f, R2 ;  /* 0x0000001fff037819 */ /* 0x000fc80000011402 */
[----:B------:R-:W-:-:S03]  /*3d90*/  LEA.HI R7, R3, R2, RZ, 0x7 ;  /* 0x0000000203077211 */ /* 0x000fc600078f38ff */
[----:B------:R-:W4:Y:S01]  /*3da0*/  @P1 LDC R9, c[0x0][0x854] ;  /* 0x00021500ff091b82 */ /* 0x000f220000000800 */
[----:B------:R-:W-:Y:S02]  /*3db0*/  LOP3.LUT R3, R7, 0x3fffff80, RZ, 0xc0, !PT ;  /* 0x3fffff8007037812 */ /* 0x000fe400078ec0ff */
[----:B---3--:R-:W-:-:S03]  /*3dc0*/  SHF.R.S32.HI R4, RZ, 0x7, R7 ;  /* 0x00000007ff047819 */ /* 0x008fc60000011407 */
[----:B------:R-:W-:Y:S02]  /*3dd0*/  IMAD.IADD R3, R2, 0x1, -R3 ;  /* 0x0000000102037824 */ /* 0x000fe400078e0a03 */
[----:B------:R-:W3:Y:S02]  /*3de0*/  @P1 LDC R11, c[0x0][0x858] ;  /* 0x00021600ff0b1b82 */ /* 0x000ee40000000800 */
[----:B------:R-:W-:Y:S02]  /*3df0*/  IMAD R7, R4, 0x600, R3 ;  /* 0x0000060004077824 */ /* 0x000fe400078e0203 */
[----:B------:R-:W-:Y:S02]  /*3e00*/  IMAD.MOV.U32 R3, RZ, RZ, R6 ;  /* 0x000000ffff037224 */ /* 0x000fe400078e0006 */
[----:B------:R-:W-:-:S05]  /*3e10*/  IMAD.SHL.U32 R7, R7, 0x4, RZ ;  /* 0x0000000407077824 */ /* 0x000fca00078e00ff */
[----:B------:R-:W-:Y:S01]  /*3e20*/  LEA R8, R7, UR4, 0x2 ;  /* 0x0000000407087c11 */ /* 0x000fe2000f8e10ff */
[----:B-----5:R-:W-:Y:S02]  /*3e30*/  IMAD R7, R10, 0x4800, RZ ;  /* 0x000048000a077824 */ /* 0x020fe400078e02ff */
[----:B----4-:R-:W-:Y:S02]  /*3e40*/  @P1 IMAD.HI.U32 R4, R6, R9, RZ ;  /* 0x0000000906041227 */ /* 0x010fe400078e00ff */
[----:B------:R4:W-:Y:S04]  /*3e50*/  STS.128 [R8], R24 ;  /* 0x0000001808007388 */ /* 0x0009e80000000c00 */
[----:B------:R2:W-:Y:S01]  /*3e60*/  STS.128 [R8+0x800], R28 ;  /* 0x0008001c08007388 */ /* 0x0005e20000000c00 */
[----:B---3--:R-:W-:-:S03]  /*3e70*/  @P1 SHF.R.U32.HI R3, RZ, R11, R4 ;  /* 0x0000000bff031219 */ /* 0x008fc60000011604 */
[----:B------:R3:W-:Y:S01]  /*3e80*/  STS.128 [R8+0x1000], R32 ;  /* 0x0010002008007388 */ /* 0x0007e20000000c00 */
[----:B------:R-:W-:-:S03]  /*3e90*/  SHF.R.S32.HI R9, RZ, 0x1f, R3 ;  /* 0x0000001fff097819 */ /* 0x000fc60000011403 */
[----:B------:R3:W-:Y:S04]  /*3ea0*/  STS.128 [R8+0x1800], R36 ;  /* 0x0018002408007388 */ /* 0x0007e80000000c00 */
[----:B------:R3:W-:Y:S01]  /*3eb0*/  STS.128 [R8+0x2000], R40 ;  /* 0x0020002808007388 */ /* 0x0007e20000000c00 */
[----:B-1----:R-:W-:Y:S01]  /*3ec0*/  IMAD R10, R9, R16, RZ ;  /* 0x00000010090a7224 */ /* 0x002fe200078e02ff */
[----:B----4-:R-:W1:Y:S02]  /*3ed0*/  LDC.64 R24, c[0x0][0x828] ;  /* 0x00020a00ff187b82 */ /* 0x010e640000000a00 */
        /* <DEDUP_REMOVED lines=12> */
[----:B----4-:R-:W4:Y:S01]  /*3fa0*/  FENCE.VIEW.ASYNC.S ;  /* 0x00000000000073c6 */ /* 0x010f220000000000 */
[----:B--2---:R-:W-:-:S04]  /*3fb0*/  @P0 IMAD R5, R18, 0x60, R5 ;  /* 0x0000006012050824 */ /* 0x004fc800078e0205 */
[----:B------:R-:W-:-:S05]  /*3fc0*/  @P0 IMAD.HI R5, R5, 0x2aaaaaab, RZ ;  /* 0x2aaaaaab05050827 */ /* 0x000fca00078e02ff */
[----:B------:R-:W-:-:S04]  /*3fd0*/  @P0 SHF.R.U32.HI R6, RZ, 0x1f, R5 ;  /* 0x0000001fff060819 */ /* 0x000fc80000011605 */
[----:B------:R-:W-:-:S05]  /*3fe0*/  @P0 LEA.HI.SX32 R6, R5, R6, 0x1c ;  /* 0x0000000605060211 */ /* 0x000fca00078fe2ff */
[----:B------:R-:W-:-:S05]  /*3ff0*/  @P0 IMAD R4, R6, 0x4800, RZ ;  /* 0x0000480006040824 */ /* 0x000fca00078e02ff */
[----:B------:R-:W-:Y:S02]  /*4000*/  @P0 SHF.R.S32.HI R5, RZ, 0x1f, R4 ;  /* 0x0000001fff050819 */ /* 0x000fe40000011404 */
[----:B------:R-:W-:Y:S01]  /*4010*/  @!P0 CS2R R4, SRZ ;  /* 0x0000000000048805 */ /* 0x000fe2000001ff00 */
[----:B----4-:R-:W-:Y:S05]  /*4020*/  BAR.SYNC.DEFER_BLOCKING 0x1, 0x180 ;  /* 0x0046000000007b1d */ /* 0x010fea0000010000 */
[----:B------:R-:W-:Y:S01]  /*4030*/  IADD3 R6, P1, R7, R4, RZ ;  /* 0x0000000407067210 */ /* 0x000fe20007f3e0ff */
[----:B------:R-:W-:Y:S01]  /*4040*/  IMAD R4, R9, R12, RZ ;  /* 0x0000000c09047224 */ /* 0x000fe200078e02ff */
[----:B------:R-:W-:-:S02]  /*4050*/  SEL R9, R18, RZ, !P0 ;  /* 0x000000ff12097207 */ /* 0x000fc40004000000 */
[----:B------:R-:W-:Y:S01]  /*4060*/  LEA.HI.X.SX32 R7, R7, R5, 0x1, P1 ;  /* 0x0000000507077211 */ /* 0x000fe200008f0eff */
[C---:B------:R-:W-:Y:S02]  /*4070*/  IMAD R11, R3.reuse, R13, R4 ;  /* 0x0000000d030b7224 */ /* 0x040fe400078e0204 */
[C---:B------:R-:W-:Y:S02]  /*4080*/  IMAD R13, R3.reuse, R17, R10 ;  /* 0x00000011030d7224 */ /* 0x040fe400078e020a */
[----:B------:R-:W-:-:S04]  /*4090*/  IMAD.WIDE.U32 R4, R3, R12, R6 ;  /* 0x0000000c03047225 */ /* 0x000fc800078e0006 */
[----:B------:R-:W-:Y:S01]  /*40a0*/  IMAD.WIDE.U32 R6, R3, R16, R6 ;  /* 0x0000001003067225 */ /* 0x000fe200078e0006 */
[----:B------:R-:W-:-:S03]  /*40b0*/  SHF.R.S32.HI R3, RZ, 0x1f, R18 ;  /* 0x0000001fff037819 */ /* 0x000fc60000011412 */
[----:B------:R-:W-:Y:S01]  /*40c0*/  IMAD.IADD R5, R5, 0x1, R11 ;  /* 0x0000000105057824 */ /* 0x000fe200078e020b */
[----:B------:R-:W-:Y:S01]  /*40d0*/  SEL R3, R3, RZ, !P0 ;  /* 0x000000ff03037207 */ /* 0x000fe20004000000 */
[----:B------:R-:W-:Y:S01]  /*40e0*/  IMAD.IADD R7, R7, 0x1, R13 ;  /* 0x0000000107077824 */ /* 0x000fe200078e020d */
[----:B------:R-:W-:Y:S01]  /*40f0*/  ISETP.NE.AND P0, PT, R2, RZ, PT ;  /* 0x000000ff0200720c */ /* 0x000fe20003f05270 */
[----:B------:R-:W-:-:S04]  /*4100*/  IMAD.WIDE.U32 R4, R9, R14, R4 ;  /* 0x0000000e09047225 */ /* 0x000fc800078e0004 */
[C---:B------:R-:W-:Y:S01]  /*4110*/  IMAD R10, R3.reuse, R14, RZ ;  /* 0x0000000e030a7224 */ /* 0x040fe200078e02ff */
[----:B------:R-:W-:Y:S01]  /*4120*/  LEA R22, P1, R4, R22, 0x2 ;  /* 0x0000001604167211 */ /* 0x000fe200078210ff */
[-C--:B------:R-:W-:Y:S02]  /*4130*/  IMAD R12, R3, R20.reuse, RZ ;  /* 0x00000014030c7224 */ /* 0x080fe400078e02ff */
[----:B------:R-:W-:-:S04]  /*4140*/  IMAD.WIDE.U32 R6, R9, R20, R6 ;  /* 0x0000001409067225 */ /* 0x000fc800078e0006 */
[C---:B------:R-:W-:Y:S01]  /*4150*/  IMAD R3, R9.reuse, R15, R10 ;  /* 0x0000000f09037224 */ /* 0x040fe200078e020a */
[----:B-1----:R-:W-:Y:S01]  /*4160*/  LEA R24, P2, R6, R24, 0x2 ;  /* 0x0000001806187211 */ /* 0x002fe200078410ff */
[----:B------:R-:W-:Y:S02]  /*4170*/  IMAD R9, R9, R21, R12 ;  /* 0x0000001509097224 */ /* 0x000fe400078e020c */
[----:B------:R-:W-:Y:S02]  /*4180*/  IMAD.IADD R3, R5, 0x1, R3 ;  /* 0x0000000105037824 */ /* 0x000fe400078e0203 */
[----:B------:R-:W-:-:S03]  /*4190*/  IMAD.IADD R2, R7, 0x1, R9 ;  /* 0x0000000107027824 */ /* 0x000fc600078e0209 */
[----:B------:R-:W-:Y:S02]  /*41a0*/  LEA.HI.X R3, R4, R23, R3, 0x2, P1 ;  /* 0x0000001704037211 */ /* 0x000fe400008f1403 */
[----:B------:R-:W-:Y:S01]  /*41b0*/  LEA.HI.X R2, R6, R25, R2, 0x2, P2 ;  /* 0x0000001906027211 */ /* 0x000fe200010f1402 */
[----:B---3--:R-:W-:Y:S06]  /*41c0*/  @P0 BRA `(.L_x_898) ;  /* 0x0000000000340947 */ /* 0x008fec0003800000 */
[----:B------:R-:W-:Y:S01]  /*41d0*/  R2UR UR6, R24 ;  /* 0x00000000180672ca */ /* 0x000fe200000e0000 */
[----:B------:R-:W-:Y:S01]  /*41e0*/  UMOV UR5, 0x1200 ;  /* 0x0000120000057882 */ /* 0x000fe20000000000 */
[----:B------:R-:W-:Y:S01]  /*41f0*/  R2UR UR7, R2 ;  /* 0x00000000020772ca */ /* 0x000fe200000e0000 */
[----:B------:R-:W-:Y:S01]  /*4200*/  UMOV UR8, 0x0 ;  /* 0x0000000000087882 */ /* 0x000fe20000000000 */
[----:B------:R-:W-:Y:S01]  /*4210*/  PLOP3.LUT P0, PT, PT, PT, PT, 0x80, 0x0 ;  /* 0x000000000000781c */ /* 0x000fe20003f0f070 */
[----:B------:R-:W-:-:S12]  /*4220*/  UMOV UR9, 0x14f00000 ;  /* 0x14f0000000097882 */ /* 0x000fd80000000000 */
.L_x_899:
[----:B------:R-:W-:Y:S01]  /*4230*/  @P0 ELECT P1, URZ, PT ;  /* 0x00000000003f082f */ /* 0x000fe20003820000 */
[----:B------:R1:W-:-:S12]  /*4240*/  UBLKRED.G.S.ADD.F32.RN [UR6], [UR4], UR5, desc[UR8] ;  /* 0x00000806040073bb */ /* 0x0003d800080a1405 */
[----:B------:R-:W-:Y:S02]  /*4250*/  @P1 PLOP3.LUT P0, PT, P1, PT, PT, 0x8, 0x0 ;  /* 0x000000000000181c */ /* 0x000fe40000f0e170 */
[----:B------:R-:W-:-:S11]  /*4260*/  PLOP3.LUT P1, PT, PT, PT, PT, 0x8, 0x0 ;  /* 0x000000000000781c */ /* 0x000fd60003f2e170 */
[----:B-1----:R-:W-:Y:S05]  /*4270*/  @P0 BRA.U.ANY `(.L_x_899) ;  /* 0xfffffffd00ec0947 */ /* 0x002fea000393ffff */
[----:B------:R0:W-:Y:S01]  /*4280*/  UTMACMDFLUSH ;  /* 0x00000000000079b7 */ /* 0x0001e20000000000 */
[----:B------:R-:W-:-:S04]  /*4290*/  DEPBAR.LE SB0, 0x0 ;  /* 0x000080000000791a */ /* 0x000fc80000000000 */
.L_x_898:
[----:B------:R-:W-:Y:S05]  /*42a0*/  BSYNC B0 ;  /* 0x0000000000007941 */ /* 0x000fea0003800000 */
.L_x_897:
[----:B------:R-:W-:Y:S01]  /*42b0*/  BAR.SYNC.DEFER_BLOCKING 0x1, 0x180 ;  /* 0x0046000000007b1d */ /* 0x000fe20000010000 */
[----:B------:R-:W-:-:S05]  /*42c0*/  ISETP.NE.AND P0, PT, R0, 0x80, PT ;  /* 0x000000800000780c */ /* 0x000fca0003f05270 */
        /* <DEDUP_REMOVED lines=26> */
.L_x_900:
        /* <DEDUP_REMOVED lines=8> */
.L_x_868:
        /* <DEDUP_REMOVED lines=20> */
.L_x_902:
        /* <DEDUP_REMOVED lines=13> */
.L_x_904:
[----:B------:R-:W-:-:S05]  /*4700*/  ULDC UR5, c[0x0][0x8c4] ;  /* 0x0002310000057ab9 */ /* 0x000fca0000000800 */
.L_x_903:
        /* <DEDUP_REMOVED lines=40> */
.L_x_905:
        /* <DEDUP_REMOVED lines=53> */
.L_x_927:
        /* <DEDUP_REMOVED lines=23> */
.L_x_908:
[----:B------:R-:W-:Y:S05]  /*4e50*/  BSYNC B0 ;  /* 0x0000000000007941 */ /* 0x000fea0003800000 */
.L_x_907:
        /* <DEDUP_REMOVED lines=12> */
.L_x_910:
[----:B------:R-:W-:Y:S05]  /*4f20*/  BSYNC B0 ;  /* 0x0000000000007941 */ /* 0x000fea0003800000 */
.L_x_909:
        /* <DEDUP_REMOVED lines=13> */
.L_x_912:
[----:B------:R-:W-:Y:S05]  /*5000*/  BSYNC B0 ;  /* 0x0000000000007941 */ /* 0x000fea0003800000 */
.L_x_911:
[----:B------:R-:W-:Y:S06]  /*5010*/  BAR.ARV 0xa, 0xa0 ;  /* 0x0282800000007b1d */ /* 0x000fec0000002000 */
[----:B------:R-:W-:Y:S04]  /*5020*/  BSSY B0, `(.L_x_913) ;  /* 0x0000003000007945 */ /* 0x000fe80003800000 */
[----:B------:R-:W-:Y:S05]  /*5030*/  @!P0 BRA `(.L_x_914) ;  /* 0x0000000000048947 */ /* 0x000fea0003800000 */
[----:B------:R-:W-:-:S04]  /*5040*/  DEPBAR.LE SB0, 0x1 ;  /* 0x000080400000791a */ /* 0x000fc80000000000 */
.L_x_914:
[----:B------:R-:W-:Y:S05]  /*5050*/  BSYNC B0 ;  /* 0x0000000000007941 */ /* 0x000fea0003800000 */
.L_x_913:
[----:B------:R-:W-:Y:S06]  /*5060*/  BAR.ARV 0xb, 0xa0 ;  /* 0x02c2800000007b1d */ /* 0x000fec0000002000 */
[----:B------:R-:W-:Y:S04]  /*5070*/  BSSY B0, `(.L_x_915) ;  /* 0x0000003000007945 */ /* 0x000fe80003800000 */
[----:B------:R-:W-:Y:S05]  /*5080*/  @!P0 BRA `(.L_x_916) ;  /* 0x0000000000048947 */ /* 0x000fea0003800000 */
[----:B------:R-:W-:-:S04]  /*5090*/  DEPBAR.LE SB0, 0x0 ;  /* 0x000080000000791a */ /* 0x000fc80000000000 */
.L_x_916:
[----:B------:R-:W-:Y:S05]  /*50a0*/  BSYNC B0 ;  /* 0x0000000000007941 */ /* 0x000fea0003800000 */
.L_x_915:
        /* <DEDUP_REMOVED lines=13> */
.L_x_918:
[----:B------:R-:W-:Y:S05]  /*5180*/  BSYNC B0 ;  /* 0x0000000000007941 */ /* 0x000fea0003800000 */
.L_x_917:
        /* <DEDUP_REMOVED lines=12> */
.L_x_920:
[----:B------:R-:W-:Y:S05]  /*5250*/  BSYNC B0 ;  /* 0x0000000000007941 */ /* 0x000fea0003800000 */
.L_x_919:
        /* <DEDUP_REMOVED lines=13> */
.L_x_922:
[----:B------:R-:W-:Y:S05]  /*5330*/  BSYNC B0 ;  /* 0x0000000000007941 */ /* 0x000fea0003800000 */
.L_x_921:
[----:B------:R-:W-:Y:S06]  /*5340*/  BAR.ARV 0xa, 0xa0 ;  /* 0x0282800000007b1d */ /* 0x000fec0000002000 */
[----:B------:R-:W-:Y:S04]  /*5350*/  BSSY B0, `(.L_x_923) ;  /* 0x0000003000007945 */ /* 0x000fe80003800000 */
[----:B------:R-:W-:Y:S05]  /*5360*/  @!P0 BRA `(.L_x_924) ;  /* 0x0000000000048947 */ /* 0x000fea0003800000 */
[----:B------:R-:W-:-:S04]  /*5370*/  DEPBAR.LE SB0, 0x1 ;  /* 0x000080400000791a */ /* 0x000fc80000000000 */
.L_x_924:
[----:B------:R-:W-:Y:S05]  /*5380*/  BSYNC B0 ;  /* 0x0000000000007941 */ /* 0x000fea0003800000 */
.L_x_923:
[----:B------:R-:W-:Y:S01]  /*5390*/  VIADD R0, R0, 0xfffffffe ;  /* 0xfffffffe00007836 */ /* 0x000fe20000000000 */
[----:B------:R-:W-:Y:S06]  /*53a0*/  BAR.ARV 0xb, 0xa0 ;  /* 0x02c2800000007b1d */ /* 0x000fec0000002000 */
[----:B------:R-:W-:Y:S01]  /*53b0*/  BSSY B0, `(.L_x_925) ;  /* 0x0000004000007945 */ /* 0x000fe20003800000 */
[----:B------:R-:W-:-:S03]  /*53c0*/  ISETP.NE.AND P1, PT, R0, RZ, PT ;  /* 0x000000ff0000720c */ /* 0x000fc60003f25270 */
[----:B------:R-:W-:Y:S10]  /*53d0*/  @!P0 BRA `(.L_x_926) ;  /* 0x0000000000048947 */ /* 0x000ff40003800000 */
[----:B------:R-:W-:-:S04]  /*53e0*/  DEPBAR.LE SB0, 0x0 ;  /* 0x000080000000791a */ /* 0x000fc80000000000 */
.L_x_926:
[----:B------:R-:W-:Y:S05]  /*53f0*/  BSYNC B0 ;  /* 0x0000000000007941 */ /* 0x000fea0003800000 */
.L_x_925:
[----:B------:R-:W-:Y:S06]  /*5400*/  BAR.ARV 0xc, 0xa0 ;  /* 0x0302800000007b1d */ /* 0x000fec0000002000 */
[----:B------:R-:W-:Y:S02]  /*5410*/  UIADD3 UR5, UR5, 0x2, URZ ;  /* 0x0000000205057890 */ /* 0x000fe4000fffe03f */
[----:B------:R-:W-:Y:S01]  /*5420*/  UIADD3 UR4, UR4, 0x1, URZ ;  /* 0x0000000104047890 */ /* 0x000fe2000fffe03f */
[----:B------:R-:W-:Y:S11]  /*5430*/  @P1 BRA `(.L_x_927) ;  /* 0xfffffff800281947 */ /* 0x000ff6000383ffff */
[----:B------:R-:W-:-:S12]  /*5440*/  UIADD3 UR6, UR20, 0x6000, URZ ;  /* 0x0000600014067890 */ /* 0x000fd8000fffe03f */
.L_x_906:
        /* <DEDUP_REMOVED lines=19> */
.L_x_929:
[----:B------:R-:W-:Y:S05]  /*5580*/  BSYNC B0 ;  /* 0x0000000000007941 */ /* 0x000fea0003800000 */
.L_x_928:
        /* <DEDUP_REMOVED lines=18> */
.L_x_931:
[----:B------:R-:W-:Y:S05]  /*56b0*/  BSYNC B0 ;  /* 0x0000000000007941 */ /* 0x000fea0003800000 */
.L_x_930:
        /* <DEDUP_REMOVED lines=19> */
.L_x_933:
[----:B------:R-:W-:Y:S05]  /*57f0*/  BSYNC B0 ;  /* 0x0000000000007941 */ /* 0x000fea0003800000 */
.L_x_932:
[----:B------:R-:W-:Y:S06]  /*5800*/  BAR.ARV 0xa, 0xa0 ;  /* 0x0282800000007b1d */ /* 0x000fec0000002000 */
[----:B------:R-:W-:Y:S04]  /*5810*/  BSSY B0, `(.L_x_934) ;  /* 0x0000003000007945 */ /* 0x000fe80003800000 */
[----:B------:R-:W-:Y:S05]  /*5820*/  @!P0 BRA `(.L_x_935) ;  /* 0x0000000000048947 */ /* 0x000fea0003800000 */
[----:B------:R-:W-:-:S04]  /*5830*/  DEPBAR.LE SB0, 0x1 ;  /* 0x000080400000791a */ /* 0x000fc80000000000 */
.L_x_935:
[----:B------:R-:W-:Y:S05]  /*5840*/  BSYNC B0 ;  /* 0x0000000000007941 */ /* 0x000fea0003800000 */
.L_x_934:
[----:B------:R-:W-:Y:S06]  /*5850*/  BAR.ARV 0xb, 0xa0 ;  /* 0x02c2800000007b1d */ /* 0x000fec0000002000 */
[----:B------:R-:W-:Y:S04]  /*5860*/  BSSY B0, `(.L_x_936) ;  /* 0x0000003000007945 */ /* 0x000fe80003800000 */
[----:B------:R-:W-:Y:S05]  /*5870*/  @!P0 BRA `(.L_x_937) ;  /* 0x0000000000048947 */ /* 0x000fea0003800000 */
[----:B------:R-:W-:-:S04]  /*5880*/  DEPBAR.LE SB0, 0x0 ;  /* 0x000080000000791a */ /* 0x000fc80000000000 */
.L_x_937:
[----:B------:R-:W-:Y:S05]  /*5890*/  BSYNC B0 ;  /* 0x0000000000007941 */ /* 0x000fea0003800000 */
.L_x_936:
[----:B------:R-:W-:Y:S06]  /*58a0*/  BAR.ARV 0xc, 0xa0 ;  /* 0x0302800000007b1d */ /* 0x000fec0000002000 */
[----:B------:R-:W-:Y:S05]  /*58b0*/  BRA `(.L_x_873) ;  /* 0x0000002400887947 */ /* 0x000fea0003800000 */
.L_x_901:
        /* <DEDUP_REMOVED lines=10> */
.L_x_938:
        /* <DEDUP_REMOVED lines=10> */
.L_x_940:
[----:B------:R-:W3:Y:S02]  /*5a00*/  LDC R0, c[0x0][0x8c4] ;  /* 0x00023100ff007b82 */ /* 0x000ee40000000800 */
.L_x_939:
        /* <DEDUP_REMOVED lines=42> */
.L_x_942:
        /* <DEDUP_REMOVED lines=70> */
.L_x_971:
        /* <DEDUP_REMOVED lines=9> */
.L_x_945:
        /* <DEDUP_REMOVED lines=98> */
.L_x_956:
[----:B-1----:R-:W-:-:S05]  /*67c0*/  IMAD.MOV.U32 R11, RZ, RZ, 0x1 ;  /* 0x00000001ff0b7424 */ /* 0x002fca00078e00ff */
[----:B------:R-:W-:-:S04]  /*67d0*/  SHF.L.U32 R11, R11, 0x1f, RZ ;  /* 0x0000001f0b0b7819 */ /* 0x000fc800000006ff */
[----:B------:R-:W1:Y:S02]  /*67e0*/  SYNCS.PHASECHK.TRANS64.TRYWAIT P1, [R12+URZ+0x36438], R11 ;  /* 0x0364380b0c0075a7 */ /* 0x000e64000802017f */
[----:B-1234-:R-:W-:Y:S05]  /*67f0*/  @!P1 BRA `(.L_x_948) ;  /* 0x00000018002c9947 */ /* 0x01efea0003800000 */
.L_x_972:
[----:B------:R-:W-:Y:S05]  /*6800*/  @P0 BRA `(.L_x_949) ;  /* 0x0000000000140947 */ /* 0x000fea0003800000 */
[----:B------:R-:W-:Y:S01]  /*6810*/  ISETP.NE.AND P1, PT, R8, RZ, PT ;  /* 0x000000ff0800720c */ /* 0x000fe20003f25270 */
[----:B------:R-:W-:-:S04]  /*6820*/  IMAD.MOV.U32 R3, RZ, RZ, 0x6100 ;  /* 0x00006100ff037424 */ /* 0x000fc800078e00ff */
[----:B------:R2:W-:Y:S08]  /*6830*/  SYNCS.ARRIVE.TRANS64 RZ, [R12+URZ+0x36430], R3 ;  /* 0x036430030cff79a7 */ /* 0x0005f0000800003f */
[----:B------:R-:W-:Y:S05]  /*6840*/  @!P1 BRA `(.L_x_949) ;  /* 0x0000000000049947 */ /* 0x000fea0003800000 */
[----:B------:R-:W-:Y:S01]  /*6850*/  BPT.TRAP 0x1 ;  /* 0x000000040000795c */ /* 0x000fe20000300000 */
.L_x_949:
        /* <DEDUP_REMOVED lines=49> */
.L_x_973:
[----:B------:R-:W-:Y:S05]  /*6b70*/  @P0 BRA `(.L_x_951) ;  /* 0x0000000000140947 */ /* 0x000fea0003800000 */
[----:B------:R-:W-:Y:S01]  /*6b80*/  ISETP.NE.AND P1, PT, R8, RZ, PT ;  /* 0x000000ff0800720c */ /* 0x000fe20003f25270 */
[----:B--2---:R-:W-:-:S04]  /*6b90*/  IMAD.MOV.U32 R27, RZ, RZ, 0x6100 ;  /* 0x00006100ff1b7424 */ /* 0x004fc800078e00ff */
[----:B------:R3:W-:Y:S08]  /*6ba0*/  SYNCS.ARRIVE.TRANS64 RZ, [R12+URZ+0x36418], R27 ;  /* 0x0364181b0cff79a7 */ /* 0x0007f0000800003f */
[----:B------:R-:W-:Y:S05]  /*6bb0*/  @!P1 BRA `(.L_x_951) ;  /* 0x0000000000049947 */ /* 0x000fea0003800000 */
[----:B------:R-:W-:Y:S01]  /*6bc0*/  BPT.TRAP 0x1 ;  /* 0x000000040000795c */ /* 0x000fe20000300000 */
.L_x_951:
        /* <DEDUP_REMOVED lines=37> */
.L_x_974:
[----:B--2---:R-:W-:Y:S01]  /*6e20*/  SHF.R.S32.HI R28, RZ, 0x1f, R26 ;  /* 0x0000001fff1c7819 */ /* 0x004fe2000001141a */
[----:B------:R-:W-:Y:S06]  /*6e30*/  @P0 BRA `(.L_x_953) ;  /* 0x0000000000140947 */ /* 0x000fec0003800000 */
[----:B------:R-:W-:Y:S01]  /*6e40*/  ISETP.NE.AND P1, PT, R8, RZ, PT ;  /* 0x000000ff0800720c */ /* 0x000fe20003f25270 */
[----:B------:R-:W-:-:S04]  /*6e50*/  IMAD.MOV.U32 R29, RZ, RZ, 0x6100 ;  /* 0x00006100ff1d7424 */ /* 0x000fc800078e00ff */
[----:B------:R2:W-:Y:S08]  /*6e60*/  SYNCS.ARRIVE.TRANS64 RZ, [R12+URZ+0x36430], R29 ;  /* 0x0364301d0cff79a7 */ /* 0x0005f0000800003f */
[----:B------:R-:W-:Y:S05]  /*6e70*/  @!P1 BRA `(.L_x_953) ;  /* 0x0000000000049947 */ /* 0x000fea0003800000 */
[----:B------:R-:W-:Y:S01]  /*6e80*/  BPT.TRAP 0x1 ;  /* 0x000000040000795c */ /* 0x000fe20000300000 */
.L_x_953:
        /* <DEDUP_REMOVED lines=37> */
.L_x_976:
[----:B------:R-:W-:Y:S05]  /*70e0*/  @P0 BRA `(.L_x_955) ;  /* 0x0000000000140947 */ /* 0x000fea0003800000 */
[----:B------:R-:W-:Y:S01]  /*70f0*/  ISETP.NE.AND P1, PT, R8, RZ, PT ;  /* 0x000000ff0800720c */ /* 0x000fe20003f25270 */
[----:B---3--:R-:W-:-:S04]  /*7100*/  IMAD.MOV.U32 R5, RZ, RZ, 0x6100 ;  /* 0x00006100ff057424 */ /* 0x008fc800078e00ff */
[----:B------:R4:W-:Y:S08]  /*7110*/  SYNCS.ARRIVE.TRANS64 RZ, [R12+URZ+0x36410], R5 ;  /* 0x036410050cff79a7 */ /* 0x0009f0000800003f */
[----:B------:R-:W-:Y:S05]  /*7120*/  @!P1 BRA `(.L_x_955) ;  /* 0x0000000000049947 */ /* 0x000fea0003800000 */
[----:B------:R-:W-:Y:S01]  /*7130*/  BPT.TRAP 0x1 ;  /* 0x000000040000795c */ /* 0x000fe20000300000 */
.L_x_955:
        /* <DEDUP_REMOVED lines=37> */
.L_x_947:
[----:B------:R-:W-:Y:S01]  /*7390*/  ISETP.NE.AND P1, PT, R16, RZ, PT ;  /* 0x000000ff1000720c */ /* 0x000fe20003f25270 */
[----:B------:R-:W-:-:S12]  /*73a0*/  IMAD.MOV.U32 R4, RZ, RZ, 0x1 ;  /* 0x00000001ff047424 */ /* 0x000fd800078e00ff */
[----:B------:R-:W-:Y:S05]  /*73b0*/  @!P1 BRA `(.L_x_946) ;  /* 0x00000004006c9947 */ /* 0x000fea0003800000 */
[----:B------:R-:W3:Y:S02]  /*73c0*/  SYNCS.PHASECHK.TRANS64.TRYWAIT P1, [R12+URZ+0x36438], R11 ;  /* 0x0364380b0c0075a7 */ /* 0x000ee4000802017f */
[----:B---3--:R-:W-:Y:S05]  /*73d0*/  @!P1 BRA `(.L_x_957) ;  /* 0x0000000c00889947 */ /* 0x008fea0003800000 */
.L_x_977:
[----:B------:R-:W-:Y:S05]  /*73e0*/  @P0 BRA `(.L_x_958) ;  /* 0x0000000000140947 */ /* 0x000fea0003800000 */
[----:B------:R-:W-:Y:S01]  /*73f0*/  ISETP.NE.AND P1, PT, R8, RZ, PT ;  /* 0x000000ff0800720c */ /* 0x000fe20003f25270 */
[----:B------:R-:W-:-:S04]  /*7400*/  IMAD.MOV.U32 R5, RZ, RZ, 0x6100 ;  /* 0x00006100ff057424 */ /* 0x000fc800078e00ff */
[----:B------:R4:W-:Y:S08]  /*7410*/  SYNCS.ARRIVE.TRANS64 RZ, [R12+URZ+0x36430], R5 ;  /* 0x036430050cff79a7 */ /* 0x0009f0000800003f */
[----:B------:R-:W-:Y:S05]  /*7420*/  @!P1 BRA `(.L_x_958) ;  /* 0x0000000000049947 */ /* 0x000fea0003800000 */
[----:B------:R-:W-:Y:S01]  /*7430*/  BPT.TRAP 0x1 ;  /* 0x000000040000795c */ /* 0x000fe20000300000 */
.L_x_958:
        /* <DEDUP_REMOVED lines=42> */
.L_x_978:
[----:B------:R-:W-:Y:S01]  /*76e0*/  IMAD.MOV.U32 R4, RZ, RZ, RZ ;  /* 0x000000ffff047224 */ /* 0x000fe200078e00ff */
[----:B------:R-:W-:Y:S06]  /*76f0*/  @P0 BRA `(.L_x_960) ;  /* 0x0000000000140947 */ /* 0x000fec0003800000 */
[----:B------:R-:W-:Y:S01]  /*7700*/  ISETP.NE.AND P1, PT, R8, RZ, PT ;  /* 0x000000ff0800720c */ /* 0x000fe20003f25270 */
[----:B----4-:R-:W-:-:S04]  /*7710*/  IMAD.MOV.U32 R5, RZ, RZ, 0x6100 ;  /* 0x00006100ff057424 */ /* 0x010fc800078e00ff */
[----:B------:R4:W-:Y:S08]  /*7720*/  SYNCS.ARRIVE.TRANS64 RZ, [R12+URZ+0x36418], R5 ;  /* 0x036418050cff79a7 */ /* 0x0009f0000800003f */
[----:B------:R-:W-:Y:S05]  /*7730*/  @!P1 BRA `(.L_x_960) ;  /* 0x0000000000049947 */ /* 0x000fea0003800000 */
[----:B------:R-:W-:Y:S01]  /*7740*/  BPT.TRAP 0x1 ;  /* 0x000000040000795c */ /* 0x000fe20000300000 */
.L_x_960:
        /* <DEDUP_REMOVED lines=34> */
.L_x_946:
[----:B------:R-:W-:-:S04]  /*7970*/  SHF.L.U32 R3, R4, 0x1f, RZ ;  /* 0x0000001f04037819 */ /* 0x000fc800000006ff */
[----:B------:R-:W4:Y:S02]  /*7980*/  SYNCS.PHASECHK.TRANS64.TRYWAIT P1, [R12+URZ+0x36438], R3 ;  /* 0x036438030c0075a7 */ /* 0x000f24000802017f */
[----:B----4-:R-:W-:Y:S05]  /*7990*/  @!P1 BRA `(.L_x_961) ;  /* 0x0000000800409947 */ /* 0x010fea0003800000 */
.L_x_979:
[----:B------:R-:W-:Y:S05]  /*79a0*/  @P0 BRA `(.L_x_962) ;  /* 0x0000000000180947 */ /* 0x000fea0003800000 */
[----:B------:R-:W5:Y:S01]  /*79b0*/  S2R R2, SR_TID.X ;  /* 0x0000000000027919 */ /* 0x000f620000002100 */
[----:B----4-:R-:W-:-:S04]  /*79c0*/  IMAD.MOV.U32 R3, RZ, RZ, 0x6100 ;  /* 0x00006100ff037424 */ /* 0x010fc800078e00ff */
[----:B------:R4:W-:Y:S01]  /*79d0*/  SYNCS.ARRIVE.TRANS64 RZ, [R12+URZ+0x36430], R3 ;  /* 0x036430030cff79a7 */ /* 0x0009e2000800003f */
[----:B-----5:R-:W-:-:S13]  /*79e0*/  LOP3.LUT P0, RZ, R2, 0x1f, RZ, 0xc0, !PT ;  /* 0x0000001f02ff7812 */ /* 0x020fda000780c0ff */
[----:B----4-:R-:W-:Y:S05]  /*79f0*/  @!P0 BRA `(.L_x_962) ;  /* 0x0000000000048947 */ /* 0x010fea0003800000 */
[----:B------:R-:W-:Y:S01]  /*7a00*/  BPT.TRAP 0x1 ;  /* 0x000000040000795c */ /* 0x000fe20000300000 */
.L_x_962:
        /* <DEDUP_REMOVED lines=44> */
.L_x_943:
[----:B------:R-:W-:Y:S05]  /*7cd0*/  BSYNC B0 ;  /* 0x0000000000007941 */ /* 0x000fea0003800000 */
.L_x_941:
[----:B------:R-:W-:-:S03]  /*7ce0*/  UMOV UR6, 0xffffffff ;  /* 0xffffffff00067882 */ /* 0x000fc60000000000 */
[----:B------:R-:W-:Y:S05]  /*7cf0*/  BRA.DIV UR6, `(.L_x_963) ;  /* 0x00000006067c7947 */ /* 0x000fea000b800000 */
[----:B------:R-:W-:-:S13]  /*7d00*/  ELECT P0, URZ, PT ;  /* 0x00000000003f782f */ /* 0x000fda0003800000 */
.L_x_982:
[----:B------:R-:W-:Y:S05]  /*7d10*/  @!P0 BRA `(.L_x_873) ;  /* 0x0000000000708947 */ /* 0x000fea0003800000 */
[----:B------:R-:W-:-:S04]  /*7d20*/  LOP3.LUT R17, R17, 0x2, RZ, 0xfc, !PT ;  /* 0x0000000211117812 */ /* 0x000fc800078efcff */
[----:B------:R-:W-:-:S13]  /*7d30*/  ISETP.NE.AND P0, PT, R17, 0x3, PT ;  /* 0x000000031100780c */ /* 0x000fda0003f05270 */
[----:B------:R-:W-:Y:S05]  /*7d40*/  @!P0 BRA `(.L_x_964) ;  /* 0x0000000000048947 */ /* 0x000fea0003800000 */
[----:B--2---:R-:W-:Y:S01]  /*7d50*/  BPT.TRAP 0x1 ;  /* 0x000000040000795c */ /* 0x004fe20000300000 */
.L_x_964:
        /* <DEDUP_REMOVED lines=15> */
.L_x_983:
[----:B------:R-:W5:Y:S02]  /*7e50*/  SYNCS.PHASECHK.TRANS64.TRYWAIT P1, [R5+URZ], R0 ;  /* 0x00000000050075a7 */ /* 0x000f64000802017f */
[----:B-----5:R-:W-:Y:S05]  /*7e60*/  @!P1 BRA `(.L_x_966) ;  /* 0x0000000400589947 */ /* 0x020fea0003800000 */
.L_x_984:
[----:B------:R-:W-:Y:S05]  /*7e70*/  @!P0 BRA `(.L_x_967) ;  /* 0x0000000000048947 */ /* 0x000fea0003800000 */
[----:B--2---:R-:W-:Y:S01]  /*7e80*/  BPT.TRAP 0x1 ;  /* 0x000000040000795c */ /* 0x004fe20000300000 */
.L_x_967:
[----:B------:R-:W-:-:S07]  /*7e90*/  SHF.L.U32 R4, R4, 0x1f, RZ ;  /* 0x0000001f04047819 */ /* 0x000fce00000006ff */
.L_x_968:
[----:B------:R1:W1:Y:S02]  /*7ea0*/  SYNCS.PHASECHK.TRANS64.TRYWAIT P0, [R9+URZ+0x36438], R4 ;  /* 0x03643804090075a7 */ /* 0x000264000800017f */
[----:B-1----:R-:W-:Y:S05]  /*7eb0*/  @!P0 NANOSLEEP.SYNCS 0x989680 ;  /* 0x009896800000895d */ /* 0x002fea0003900000 */
[----:B------:R-:W1:Y:S02]  /*7ec0*/  @!P0 SYNCS.PHASECHK.TRANS64 P0, [R9+URZ+0x36438], R4 ;  /* 0x03643804090085a7 */ /* 0x000e64000800007f */
[----:B-1----:R-:W-:Y:S05]  /*7ed0*/  @!P0 BRA `(.L_x_968) ;  /* 0xfffffffc00f08947 */ /* 0x002fea000383ffff */
.L_x_873:
[----:B--2---:R-:W-:Y:S05]  /*7ee0*/  BSYNC B6 ;  /* 0x0000000000067941 */ /* 0x004fea0003800000 */
.L_x_867:
[----:B------:R-:W-:Y:S05]  /*7ef0*/  EXIT ;  /* 0x000000000000794d */ /* 0x000fea0003800000 */
.L_x_883:
[----:B------:R-:W-:Y:S02]  /*7f00*/  IMAD.MOV.U32 R12, RZ, RZ, RZ ;  /* 0x000000ffff0c7224 */ /* 0x000fe400078e00ff */
[----:B------:R-:W-:Y:S02]  /*7f10*/  IMAD.MOV.U32 R11, RZ, RZ, 0x1f ;  /* 0x0000001fff0b7424 */ /* 0x000fe400078e00ff */
[----:B------:R-:W-:-:S07]  /*7f20*/  IMAD.MOV.U32 R15, RZ, RZ, -0x1 ;  /* 0xffffffffff0f7424 */ /* 0x000fce00078e00ff */
[----:B------:R-:W-:Y:S05]  /*7f30*/  WARPSYNC.COLLECTIVE R15, `(.L_x_969) ;  /* 0x000000000f087348 */ /* 0x000fea0003c00000 */
[----:B------:R1:W2:Y:S02]  /*7f40*/  SHFL.IDX P6, R14, R13, R12, R11 ;  /* 0x0000000c0d0e7389 */ /* 0x0002a400000c000b */
[----:B-12---:R-:W-:Y:S01]  /*7f50*/  ENDCOLLECTIVE ;  /* 0x000000000000791b */ /* 0x006fe20003800000 */
.L_x_969:
[----:B------:R-:W-:Y:S05]  /*7f60*/  BRA `(.L_x_970) ;  /* 0xffffff9000b07947 */ /* 0x000fea000383ffff */
.L_x_885:
[----:B--2---:R2:W3:Y:S02]  /*7f70*/  SYNCS.PHASECHK.TRANS64.TRYWAIT P0, [R152+URZ+0x36400], R15 ;  /* 0x0364000f980075a7 */ /* 0x0044e4000800017f */
[----:B---3--:R-:W-:Y:S05]  /*7f80*/  @!P0 NANOSLEEP.SYNCS 0x989680 ;  /* 0x009896800000895d */ /* 0x008fea0003900000 */
[----:B------:R-:W3:Y:S02]  /*7f90*/  @!P0 SYNCS.PHASECHK.TRANS64 P0, [R152+URZ+0x36400], R15 ;  /* 0x0364000f980085a7 */ /* 0x000ee4000800007f */
[----:B---3--:R-:W-:Y:S05]  /*7fa0*/  @!P0 BRA `(.L_x_885) ;  /* 0xfffffffc00f08947 */ /* 0x008fea000383ffff */
[----:B------:R-:W-:Y:S05]  /*7fb0*/  BRA `(.L_x_884) ;  /* 0xffffff9400047947 */ /* 0x000fea000383ffff */
.L_x_889:
[----:B--2---:R2:W3:Y:S02]  /*7fc0*/  SYNCS.PHASECHK.TRANS64.TRYWAIT P1, [R4+URZ+0x36410], R9 ;  /* 0x03641009040075a7 */ /* 0x0044e4000802017f */
[----:B---3--:R-:W-:Y:S05]  /*7fd0*/  @!P1 NANOSLEEP.SYNCS 0x989680 ;  /* 0x009896800000995d */ /* 0x008fea0003900000 */
[----:B------:R-:W3:Y:S02]  /*7fe0*/  @!P1 SYNCS.PHASECHK.TRANS64 P1, [R4+URZ+0x36410], R9 ;  /* 0x03641009040095a7 */ /* 0x000ee4000802007f */
[----:B---3--:R-:W-:Y:S05]  /*7ff0*/  @!P1 BRA `(.L_x_889) ;  /* 0xfffffffc00f09947 */ /* 0x008fea000383ffff */
[----:B------:R-:W-:Y:S05]  /*8000*/  BRA `(.L_x_888) ;  /* 0xffffff9800a47947 */ /* 0x000fea000383ffff */
.L_x_893:
[----:B--2---:R2:W1:Y:S02]  /*8010*/  SYNCS.PHASECHK.TRANS64.TRYWAIT P1, [R152+URZ+0x36430], R9 ;  /* 0x03643009980075a7 */ /* 0x004464000802017f */
[----:B-1----:R-:W-:Y:S05]  /*8020*/  @!P1 NANOSLEEP.SYNCS 0x989680 ;  /* 0x009896800000995d */ /* 0x002fea0003900000 */
[----:B------:R-:W1:Y:S02]  /*8030*/  @!P1 SYNCS.PHASECHK.TRANS64 P1, [R152+URZ+0x36430], R9 ;  /* 0x03643009980095a7 */ /* 0x000e64000802007f */
[----:B-1----:R-:W-:Y:S05]  /*8040*/  @!P1 BRA `(.L_x_893) ;  /* 0xfffffffc00f09947 */ /* 0x002fea000383ffff */
[----:B------:R-:W-:Y:S05]  /*8050*/  BRA `(.L_x_892) ;  /* 0xffffffa000487947 */ /* 0x000fea000383ffff */
.L_x_944:
[----:B-1----:R1:W2:Y:S02]  /*8060*/  SYNCS.PHASECHK.TRANS64.TRYWAIT P1, [R12+URZ+0x36420], R11 ;  /* 0x0364200b0c0075a7 */ /* 0x0022a4000802017f */
[----:B--2---:R-:W-:Y:S05]  /*8070*/  @!P1 NANOSLEEP.SYNCS 0x989680 ;  /* 0x009896800000995d */ /* 0x004fea0003900000 */
[----:B------:R-:W2:Y:S02]  /*8080*/  @!P1 SYNCS.PHASECHK.TRANS64 P1, [R12+URZ+0x36420], R11 ;  /* 0x0364200b0c0095a7 */ /* 0x000ea4000802007f */
[----:B--2---:R-:W-:Y:S05]  /*8090*/  @!P1 BRA `(.L_x_944) ;  /* 0xfffffffc00f09947 */ /* 0x004fea000383ffff */
[----:B------:R-:W-:Y:S05]  /*80a0*/  BRA `(.L_x_971) ;  /* 0xffffffe000187947 */ /* 0x000fea000383ffff */
.L_x_948:
[----:B-1----:R1:W2:Y:S02]  /*80b0*/  SYNCS.PHASECHK.TRANS64.TRYWAIT P1, [R12+URZ+0x36438], R11 ;  /* 0x0364380b0c0075a7 */ /* 0x0022a4000802017f */
[----:B--2---:R-:W-:Y:S05]  /*80c0*/  @!P1 NANOSLEEP.SYNCS 0x989680 ;  /* 0x009896800000995d */ /* 0x004fea0003900000 */
[----:B------:R-:W2:Y:S02]  /*80d0*/  @!P1 SYNCS.PHASECHK.TRANS64 P1, [R12+URZ+0x36438], R11 ;  /* 0x0364380b0c0095a7 */ /* 0x000ea4000802007f */
[----:B--2---:R-:W-:Y:S05]  /*80e0*/  @!P1 BRA `(.L_x_948) ;  /* 0xfffffffc00f09947 */ /* 0x004fea000383ffff */
[----:B------:R-:W-:Y:S05]  /*80f0*/  BRA `(.L_x_972) ;  /* 0xffffffe400c07947 */ /* 0x000fea000383ffff */
.L_x_950:
[----:B--2---:R2:W3:Y:S02]  /*8100*/  SYNCS.PHASECHK.TRANS64.TRYWAIT P1, [R12+URZ+0x36428], R27 ;  /* 0x0364281b0c0075a7 */ /* 0x0044e4000802017f */
[----:B---3--:R-:W-:Y:S05]  /*8110*/  @!P1 NANOSLEEP.SYNCS 0x989680 ;  /* 0x009896800000995d */ /* 0x008fea0003900000 */
[----:B------:R-:W3:Y:S02]  /*8120*/  @!P1 SYNCS.PHASECHK.TRANS64 P1, [R12+URZ+0x36428], R27 ;  /* 0x0364281b0c0095a7 */ /* 0x000ee4000802007f */
[----:B---3--:R-:W-:Y:S05]  /*8130*/  @!P1 BRA `(.L_x_950) ;  /* 0xfffffffc00f09947 */ /* 0x008fea000383ffff */
[----:B------:R-:W-:Y:S05]  /*8140*/  BRA `(.L_x_973) ;  /* 0xffffffe800887947 */ /* 0x000fea000383ffff */
.L_x_952:
[----:B--2---:R2:W3:Y:S02]  /*8150*/  SYNCS.PHASECHK.TRANS64.TRYWAIT P1, [R12+URZ+0x36438], R28 ;  /* 0x0364381c0c0075a7 */ /* 0x0044e4000802017f */
[----:B---3--:R-:W-:Y:S05]  /*8160*/  @!P1 NANOSLEEP.SYNCS 0x989680 ;  /* 0x009896800000995d */ /* 0x008fea0003900000 */
[----:B------:R-:W3:Y:S02]  /*8170*/  @!P1 SYNCS.PHASECHK.TRANS64 P1, [R12+URZ+0x36438], R28 ;  /* 0x0364381c0c0095a7 */ /* 0x000ee4000802007f */
[----:B---3--:R-:W-:Y:S05]  /*8180*/  @!P1 BRA `(.L_x_952) ;  /* 0xfffffffc00f09947 */ /* 0x008fea000383ffff */
[----:B------:R-:W-:Y:S05]  /*8190*/  BRA `(.L_x_974) ;  /* 0xffffffec00207947 */ /* 0x000fea000383ffff */
.L_x_954:
[----:B------:R-:W-:-:S07]  /*81a0*/  SHF.L.U32 R5, R0, 0x1f, RZ ;  /* 0x0000001f00057819 */ /* 0x000fce00000006ff */
.L_x_975:
[----:B---3--:R3:W4:Y:S02]  /*81b0*/  SYNCS.PHASECHK.TRANS64.TRYWAIT P1, [R12+URZ+0x36420], R5 ;  /* 0x036420050c0075a7 */ /* 0x008724000802017f */
[----:B----4-:R-:W-:Y:S05]  /*81c0*/  @!P1 NANOSLEEP.SYNCS 0x989680 ;  /* 0x009896800000995d */ /* 0x010fea0003900000 */
[----:B------:R-:W4:Y:S02]  /*81d0*/  @!P1 SYNCS.PHASECHK.TRANS64 P1, [R12+URZ+0x36420], R5 ;  /* 0x036420050c0095a7 */ /* 0x000f24000802007f */
[----:B----4-:R-:W-:Y:S05]  /*81e0*/  @!P1 BRA `(.L_x_975) ;  /* 0xfffffffc00f09947 */ /* 0x010fea000383ffff */
[----:B------:R-:W-:Y:S05]  /*81f0*/  BRA `(.L_x_976) ;  /* 0xffffffec00b87947 */ /* 0x000fea000383ffff */
.L_x_957:
[----:B---3--:R3:W4:Y:S02]  /*8200*/  SYNCS.PHASECHK.TRANS64.TRYWAIT P1, [R12+URZ+0x36438], R11 ;  /* 0x0364380b0c0075a7 */ /* 0x008724000802017f */
[----:B----4-:R-:W-:Y:S05]  /*8210*/  @!P1 NANOSLEEP.SYNCS 0x989680 ;  /* 0x009896800000995d */ /* 0x010fea0003900000 */
[----:B------:R-:W4:Y:S02]  /*8220*/  @!P1 SYNCS.PHASECHK.TRANS64 P1, [R12+URZ+0x36438], R11 ;  /* 0x0364380b0c0095a7 */ /* 0x000f24000802007f */
[----:B----4-:R-:W-:Y:S05]  /*8230*/  @!P1 BRA `(.L_x_957) ;  /* 0xfffffffc00f09947 */ /* 0x010fea000383ffff */
[----:B------:R-:W-:Y:S05]  /*8240*/  BRA `(.L_x_977) ;  /* 0xfffffff000647947 */ /* 0x000fea000383ffff */
.L_x_959:
[----:B----4-:R4:W1:Y:S02]  /*8250*/  SYNCS.PHASECHK.TRANS64.TRYWAIT P1, [R12+URZ+0x36428], R5 ;  /* 0x036428050c0075a7 */ /* 0x010864000802017f */
[----:B-1----:R-:W-:Y:S05]  /*8260*/  @!P1 NANOSLEEP.SYNCS 0x989680 ;  /* 0x009896800000995d */ /* 0x002fea0003900000 */
[----:B------:R-:W1:Y:S02]  /*8270*/  @!P1 SYNCS.PHASECHK.TRANS64 P1, [R12+URZ+0x36428], R5 ;  /* 0x036428050c0095a7 */ /* 0x000e64000802007f */
[----:B-1----:R-:W-:Y:S05]  /*8280*/  @!P1 BRA `(.L_x_959) ;  /* 0xfffffffc00f09947 */ /* 0x002fea000383ffff */
[----:B------:R-:W-:Y:S05]  /*8290*/  BRA `(.L_x_978) ;  /* 0xfffffff400107947 */ /* 0x000fea000383ffff */
.L_x_961:
[----:B----4-:R4:W1:Y:S02]  /*82a0*/  SYNCS.PHASECHK.TRANS64.TRYWAIT P1, [R12+URZ+0x36438], R3 ;  /* 0x036438030c0075a7 */ /* 0x010864000802017f */
[----:B-1----:R-:W-:Y:S05]  /*82b0*/  @!P1 NANOSLEEP.SYNCS 0x989680 ;  /* 0x009896800000995d */ /* 0x002fea0003900000 */
[----:B------:R-:W1:Y:S02]  /*82c0*/  @!P1 SYNCS.PHASECHK.TRANS64 P1, [R12+URZ+0x36438], R3 ;  /* 0x036438030c0095a7 */ /* 0x000e64000802007f */
[----:B-1----:R-:W-:Y:S05]  /*82d0*/  @!P1 BRA `(.L_x_961) ;  /* 0xfffffffc00f09947 */ /* 0x002fea000383ffff */
[----:B------:R-:W-:Y:S05]  /*82e0*/  BRA `(.L_x_979) ;  /* 0xfffffff400ac7947 */ /* 0x000fea000383ffff */
.L_x_963:
[----:B------:R-:W-:Y:S01]  /*82f0*/  BSSY B0, `(.L_x_980) ;  /* 0x0000006000007945 */ /* 0x000fe20003800000 */
[----:B------:R-:W-:-:S07]  /*8300*/  IMAD.MOV.U32 R15, RZ, RZ, -0x1 ;  /* 0xffffffffff0f7424 */ /* 0x000fce00078e00ff */
[----:B-1234-:R-:W-:Y:S05]  /*8310*/  WARPSYNC.COLLECTIVE R15, `(.L_x_981) ;  /* 0x000000000f0c7348 */ /* 0x01efea0003c00000 */
[----:B------:R-:W-:Y:S02]  /*8320*/  ELECT P6, UR62, PT ;  /* 0x00000000003e782f */ /* 0x000fe400038c0000 */
[----:B------:R-:W-:Y:S01]  /*8330*/  MOV R14, UR62 ;  /* 0x0000003e000e7c02 */ /* 0x000fe20008000f00 */
[----:B-1234-:R-:W-:Y:S10]  /*8340*/  ENDCOLLECTIVE ;  /* 0x000000000000791b */ /* 0x01eff40003800000 */
.L_x_981:
[----:B------:R-:W-:Y:S05]  /*8350*/  BSYNC B0 ;  /* 0x0000000000007941 */ /* 0x000fea0003800000 */
.L_x_980:
[----:B------:R-:W-:Y:S01]  /*8360*/  PLOP3.LUT P0, PT, P6, PT, PT, 0x80, 0x0 ;  /* 0x000000000000781c */ /* 0x000fe2000370f070 */
[----:B------:R-:W-:-:S12]  /*8370*/  BRA `(.L_x_982) ;  /* 0xfffffff800647947 */ /* 0x000fd8000383ffff */
.L_x_965:
[----:B----4-:R4:W1:Y:S02]  /*8380*/  SYNCS.PHASECHK.TRANS64.TRYWAIT P1, [R7+URZ], R6 ;  /* 0x00000006070075a7 */ /* 0x010864000802017f */
[----:B-1----:R-:W-:Y:S05]  /*8390*/  @!P1 NANOSLEEP.SYNCS 0x989680 ;  /* 0x009896800000995d */ /* 0x002fea0003900000 */
[----:B------:R-:W1:Y:S02]  /*83a0*/  @!P1 SYNCS.PHASECHK.TRANS64 P1, [R7+URZ], R6 ;  /* 0x00000006070095a7 */ /* 0x000e64000802007f */
[----:B-1----:R-:W-:Y:S05]  /*83b0*/  @!P1 BRA `(.L_x_965) ;  /* 0xfffffffc00f09947 */ /* 0x002fea000383ffff */
[----:B------:R-:W-:Y:S05]  /*83c0*/  BRA `(.L_x_983) ;  /* 0xfffffff800a07947 */ /* 0x000fea000383ffff */
.L_x_966:
[----:B------:R1:W1:Y:S02]  /*83d0*/  SYNCS.PHASECHK.TRANS64.TRYWAIT P1, [R5+URZ], R0 ;  /* 0x00000000050075a7 */ /* 0x000264000802017f */
[----:B-1----:R-:W-:Y:S05]  /*83e0*/  @!P1 NANOSLEEP.SYNCS 0x989680 ;  /* 0x009896800000995d */ /* 0x002fea0003900000 */
[----:B------:R-:W1:Y:S02]  /*83f0*/  @!P1 SYNCS.PHASECHK.TRANS64 P1, [R5+URZ], R0 ;  /* 0x00000000050095a7 */ /* 0x000e64000802007f */
[----:B-1----:R-:W-:Y:S05]  /*8400*/  @!P1 BRA `(.L_x_966) ;  /* 0xfffffffc00f09947 */ /* 0x002fea000383ffff */
[----:B------:R-:W-:Y:S05]  /*8410*/  BRA `(.L_x_984) ;  /* 0xfffffff800947947 */ /* 0x000fea000383ffff */
.L_x_985:
        /* <DEDUP_REMOVED lines=14> */
.L_x_3861:


//--------------------- .text._ZN7cutlass13device_kernelIN5flash11enable_sm90INS1_16FlashAttnBwdSm90INS1_25CollectiveMainloopBwdSm90ILi2ELi1ELi1EN4cute5tupleIJNS5_1CILi1EEES8_S8_EEENS6_IJNS7_ILi64EEENS7_ILi96EEENS7_ILi192EEEEEENS_6half_tEfNS_4arch4Sm90ELb0ELb0ELb0ELb1ELb1ELb0ELb1ELb0ELi3ELi1ELi1ELi1ELb0EEENS1_24CollectiveEpilogueBwdGQAISD_fSG_Li384ELb1ELb1EEENS1_19SingleTileSchedulerILb1ELb0ELb0ELi96EEEEEEEEEvNT_6ParamsE --------------------------
	.section	.text._ZN7cutlass13device_kernelIN5flash11enable_sm90INS1_16FlashAttnBwdSm90INS1_25CollectiveMainloopBwdSm90ILi2ELi1ELi1EN4cute5tupleIJNS5_1CILi1EEES8_S8_EEENS6_IJNS7_ILi64EEENS7_ILi96EEENS7_ILi192EEEEEENS_6half_tEfNS_4arch4Sm90ELb0ELb0ELb0ELb1ELb1ELb0ELb1ELb0ELi3ELi1ELi1ELi1ELb0EEENS1_24CollectiveEpilogueBwdGQAISD_fSG_Li384ELb1ELb1EEENS1_19SingleTileSchedulerILb1ELb0ELb0ELi96EEEEEEEEEvNT_6ParamsE,"ax",@progbits
	.align	128
.text._ZN7cutlass13device_kernelIN5flash11enable_sm90INS1_16FlashAttnBwdSm90INS1_25CollectiveMainloopBwdSm90ILi2ELi1ELi1EN4cute5tupleIJNS5_1CILi1EEES8_S8_EEENS6_IJNS7_ILi64EEENS7_ILi96EEENS7_ILi192EEEEEENS_6half_tEfNS_4arch4Sm90ELb0ELb0ELb0ELb1ELb1ELb0ELb1ELb0ELi3ELi1ELi1ELi1ELb0EEENS1_24CollectiveEpilogueBwdGQAISD_fSG_Li384ELb1ELb1EEENS1_19SingleTileSchedulerILb1ELb0ELb0ELi96EEEEEEEEEvNT_6ParamsE:
        .type           _ZN7cutlass13device_kernelIN5flash11enable_sm90INS1_16FlashAttnBwdSm90INS1_25CollectiveMainloopBwdSm90ILi2ELi1ELi1EN4cute5tupleIJNS5_1CILi1EEES8_S8_EEENS6_IJNS7_ILi64EEENS7_ILi96EEENS7_ILi192EEEEEENS_6half_tEfNS_4arch4Sm90ELb0ELb0ELb0ELb1ELb1ELb0ELb1ELb0ELi3ELi1ELi1ELi1ELb0EEENS1_24CollectiveEpilogueBwdGQAISD_fSG_Li384ELb1ELb1EEENS1_19SingleTileSchedulerILb1ELb0ELb0ELi96EEEEEEEEEvNT_6ParamsE,@function
        .size           _ZN7cutlass13device_kernelIN5flash11enable_sm90INS1_16FlashAttnBwdSm90INS1_25CollectiveMainloopBwdSm90ILi2ELi1ELi1EN4cute5tupleIJNS5_1CILi1EEES8_S8_EEENS6_IJNS7_ILi64EEENS7_ILi96EEENS7_ILi192EEEEEENS_6half_tEfNS_4arch4Sm90ELb0ELb0ELb0ELb1ELb1ELb0ELb1ELb0ELi3ELi1ELi1ELi1ELb0EEENS1_24CollectiveEpilogueBwdGQAISD_fSG_Li384ELb1ELb1EEENS1_19SingleTileSchedulerILb1ELb0ELb0ELi96EEEEEEEEEvNT_6ParamsE,(.L_x_3862 - _ZN7cutlass13device_kernelIN5flash11enable_sm90INS1_16FlashAttnBwdSm90INS1_25CollectiveMainloopBwdSm90ILi2ELi1ELi1EN4cute5tupleIJNS5_1CILi1EEES8_S8_EEENS6_IJNS7_ILi64EEENS7_ILi96EEENS7_ILi192EEEEEENS_6half_tEfNS_4arch4Sm90ELb0ELb0ELb0ELb1ELb1ELb0ELb1ELb0ELi3ELi1ELi1ELi1ELb0EEENS1_24CollectiveEpilogueBwdGQAISD_fSG_Li384ELb1ELb1EEENS1_19SingleTileSchedulerILb1ELb0ELb0ELi96EEEEEEEEEvNT_6ParamsE)
        .other          _ZN7cutlass13device_kernelIN5flash11enable_sm90INS1_16FlashAttnBwdSm90INS1_25CollectiveMainloopBwdSm90ILi2ELi1ELi1EN4cute5tupleIJNS5_1CILi1EEES8_S8_EEENS6_IJNS7_ILi64EEENS7_ILi96EEENS7_ILi192EEEEEENS_6half_tEfNS_4arch4Sm90ELb0ELb0ELb0ELb1ELb1ELb0ELb1ELb0ELi3ELi1ELi1ELi1ELb0EEENS1_24CollectiveEpilogueBwdGQAISD_fSG_Li384ELb1ELb1EEENS1_19SingleTileSchedulerILb1ELb0ELb0ELi96EEEEEEEEEvNT_6ParamsE,@"STO_CUDA_ENTRY STV_DEFAULT"
_ZN7cutlass13device_kernelIN5flash11enable_sm90INS1_16FlashAttnBwdSm90INS1_25CollectiveMainloopBwdSm90ILi2ELi1ELi1EN4cute5tupleIJNS5_1CILi1EEES8_S8_EEENS6_IJNS7_ILi64EEENS7_ILi96EEENS7_ILi192EEEEEENS_6half_tEfNS_4arch4Sm90ELb0ELb0ELb0ELb1ELb1ELb0ELb1ELb0ELi3ELi1ELi1ELi1ELb0EEENS1_24CollectiveEpilogueBwdGQAISD_fSG_Li384ELb1ELb1EEENS1_19SingleTileSchedulerILb1ELb0ELb0ELi96EEEEEEEEEvNT_6ParamsE:
        /* <DEDUP_REMOVED lines=22> */
.L_x_987:
[----:B------:R-:W-:Y:S05]  /*0160*/  BSYNC B0 ;  /* 0x0000000000007941 */ /* 0x000fea0003800000 */
.L_x_986:
        /* <DEDUP_REMOVED lines=34> */
.L_x_988:
        /* <DEDUP_REMOVED lines=20> */
.L_x_989:
        /* <DEDUP_REMOVED lines=8> */
.L_x_992:
        /* <DEDUP_REMOVED lines=21> */
.L_x_993:
        /* <DEDUP_REMOVED lines=10> */
.L_x_995:
[----:B------:R-:W2:Y:S02]  /*0740*/  LDC R0, c[0x0][0x8c4] ;  /* 0x00023100ff007b82 */ /* 0x000ea40000000800 */
.L_x_994:
        /* <DEDUP_REMOVED lines=14> */
.L_x_997:
        /* <DEDUP_REMOVED lines=10> */
.L_x_998:
        /* <DEDUP_REMOVED lines=8> */
.L_x_999:
        /* <DEDUP_REMOVED lines=9> */
.L_x_1000:
        /* <DEDUP_REMOVED lines=75> */
.L_x_1003:
        /* <DEDUP_REMOVED lines=15> */
.L_x_1002:
        /* <DEDUP_REMOVED lines=20> */
.L_x_1005:
        /* <DEDUP_REMOVED lines=15> */
.L_x_1004:
        /* <DEDUP_REMOVED lines=8> */
.L_x_1121:
        /* <DEDUP_REMOVED lines=26> */
.L_x_1007:
        /* <DEDUP_REMOVED lines=98> */
.L_x_1019:
[----:B------:R-:W-:-:S13]  /*19f0*/  ISETP.NE.AND P0, PT, R13, 0x3, PT ;  /* 0x000000030d00780c */ /* 0x000fda0003f05270 */
[----:B-1----:R-:W-:Y:S05]  /*1a00*/  @!P0 BRA `(.L_x_1009) ;  /* 0x0000000000048947 */ /* 0x002fea0003800000 */
[----:B------:R-:W-:Y:S01]  /*1a10*/  BPT.TRAP 0x1 ;  /* 0x000000040000795c */ /* 0x000fe20000300000 */
.L_x_1009:
[----:B------:R-:W-:Y:S02]  /*1a20*/  LEA R4, R3, UR36, 0x3 ;  /* 0x0000002403047c11 */ /* 0x000fe4000f8e18ff */
[----:B------:R-:W-:-:S04]  /*1a30*/  SHF.L.U32 R9, R7, 0x1f, RZ ;  /* 0x0000001f07097819 */ /* 0x000fc800000006ff */
[----:B------:R1:W2:Y:S01]  /*1a40*/  SYNCS.PHASECHK.TRANS64.TRYWAIT P1, [R4+URZ+0x36410], R9 ;  /* 0x03641009040075a7 */ /* 0x0002a2000802017f */
[----:B------:R-:W-:Y:S05]  /*1a50*/  @!P0 BRA `(.L_x_1010) ;  /* 0x0000000000048947 */ /* 0x000fea0003800000 */
[----:B------:R-:W-:Y:S01]  /*1a60*/  BPT.TRAP 0x1 ;  /* 0x000000040000795c */ /* 0x000fe20000300000 */
.L_x_1010:
[----:B--2---:R-:W-:Y:S05]  /*1a70*/  @P1 BRA `(.L_x_1011) ;  /* 0x0000000000081947 */ /* 0x004fea0003800000 */
[----:B------:R-:W2:Y:S02]  /*1a80*/  SYNCS.PHASECHK.TRANS64.TRYWAIT P1, [R4+URZ+0x36410], R9 ;  /* 0x03641009040075a7 */ /* 0x000ea4000802017f */
[----:B--2---:R-:W-:Y:S05]  /*1a90*/  @!P1 BRA `(.L_x_1012) ;  /* 0x0000007000609947 */ /* 0x004fea0003800000 */
.L_x_1011:
        /* <DEDUP_REMOVED lines=103> */
.L_x_1013:
[----:B-12---:R-:W-:-:S04]  /*2110*/  SHF.L.U32 R9, R6, 0x1f, RZ ;  /* 0x0000001f06097819 */ /* 0x006fc800000006ff */
[----:B------:R1:W2:Y:S01]  /*2120*/  SYNCS.PHASECHK.TRANS64.TRYWAIT P1, [UR36+0x36430], R9 ;  /* 0x03643009ff0075a7 */ /* 0x0002a20008020164 */
[----:B------:R-:W-:Y:S05]  /*2130*/  @!P0 BRA `(.L_x_1014) ;  /* 0x0000000000048947 */ /* 0x000fea0003800000 */
[----:B------:R-:W-:Y:S01]  /*2140*/  BPT.TRAP 0x1 ;  /* 0x000000040000795c */ /* 0x000fe20000300000 */
.L_x_1014:
[----:B--2---:R-:W-:Y:S05]  /*2150*/  @P1 BRA `(.L_x_1015) ;  /* 0x0000000000081947 */ /* 0x004fea0003800000 */
[----:B------:R-:W2:Y:S02]  /*2160*/  SYNCS.PHASECHK.TRANS64.TRYWAIT P1, [UR36+0x36430], R9 ;  /* 0x03643009ff0075a7 */ /* 0x000ea40008020164 */
[----:B--2---:R-:W-:Y:S05]  /*2170*/  @!P1 BRA `(.L_x_1016) ;  /* 0x0000006800bc9947 */ /* 0x004fea0003800000 */
.L_x_1015:
        /* <DEDUP_REMOVED lines=303> */
.L_x_1017:
        /* <DEDUP_REMOVED lines=60> */
.L_x_1018:
        /* <DEDUP_REMOVED lines=62> */
.L_x_1001:
[----:B------:R-:W-:Y:S05]  /*3c10*/  @P0 BRA `(.L_x_996) ;  /* 0x0000004c00c80947 */ /* 0x000fea0003800000 */
[----:B-12---:R-:W1:Y:S01]  /*3c20*/  LDC.64 R2, c[0x0][0x878] ;  /* 0x00021e00ff027b82 */ /* 0x006e620000000a00 */
[----:B------:R-:W2:Y:S01]  /*3c30*/  S2R R8, SR_TID.X ;  /* 0x0000000000087919 */ /* 0x000ea20000002100 */
[----:B------:R-:W-:Y:S01]  /*3c40*/  ULDC UR7, c[0x0][0x870] ;  /* 0x00021c0000077ab9 */ /* 0x000fe20000000800 */
[----:B------:R-:W-:Y:S01]  /*3c50*/  ULDC UR6, c[0x0][0x80c] ;  /* 0x0002030000067ab9 */ /* 0x000fe20000000800 */
[----:B------:R-:W3:Y:S01]  /*3c60*/  S2R R0, SR_CTAID.Y ;  /* 0x0000000000007919 */ /* 0x000ee20000002600 */
[----:B------:R-:W4:Y:S03]  /*3c70*/  S2R R16, SR_CTAID.X ;  /* 0x0000000000107919 */ /* 0x000f260000002500 */
[----:B------:R-:W5:Y:S01]  /*3c80*/  S2UR UR5, SR_CgaCtaId ;  /* 0x00000000000579c3 */ /* 0x000f620000008800 */
[----:B------:R-:W-:-:S07]  /*3c90*/  UMOV UR4, 0x400 ;  /* 0x0000040000047882 */ /* 0x000fce0000000000 */
[----:B------:R-:W4:Y:S01]  /*3ca0*/  LDC.64 R20, c[0x0][0x820] ;  /* 0x00020800ff147b82 */ /* 0x000f220000000a00 */
[----:B-1----:R-:W-:-:S07]  /*3cb0*/  ISETP.NE.U32.AND P0, PT, R2, RZ, PT ;  /* 0x000000ff0200720c */ /* 0x002fce0003f05070 */
[----:B------:R-:W1:Y:S01]  /*3cc0*/  LDC.64 R22, c[0x0][0x848] ;  /* 0x00021200ff167b82 */ /* 0x000e620000000a00 */
[----:B------:R-:W-:-:S07]  /*3cd0*/  ISETP.NE.AND.EX P0, PT, R3, RZ, PT, P0 ;  /* 0x000000ff0300720c */ /* 0x000fce0003f05300 */
[----:B------:R-:W5:Y:S08]  /*3ce0*/  LDC R3, c[0x0][0x850] ;  /* 0x00021400ff037b82 */ /* 0x000f700000000800 */
[----:B------:R-:W2:Y:S02]  /*3cf0*/  @P0 LDC.64 R4, c[0x0][0x878] ;  /* 0x00021e00ff040b82 */ /* 0x000ea40000000a00 */
[----:B--2---:R-:W-:-:S06]  /*3d00*/  @P0 IMAD.WIDE R4, R18, 0x4, R4 ;  /* 0x0000000412040825 */ /* 0x004fcc00078e0204 */
[----:B------:R2:W4:Y:S01]  /*3d10*/  @P0 LDG.E R5, desc[UR38][R4.64] ;  /* 0x0000002604050981 */ /* 0x000522000c1e1900 */
[----:B------:R-:W-:Y:S01]  /*3d20*/  BAR.SYNC.DEFER_BLOCKING 0x1, 0x180 ;  /* 0x0046000000007b1d */ /* 0x000fe20000010000 */
[----:B-----5:R-:W-:Y:S01]  /*3d30*/  ISETP.NE.AND P2, PT, R3, 0x1, PT ;  /* 0x000000010300780c */ /* 0x020fe20003f45270 */
[C---:B------:R-:W-:Y:S01]  /*3d40*/  VIADD R15, R8.reuse, 0xffffff80 ;  /* 0xffffff80080f7836 */ /* 0x040fe20000000000 */
[----:B------:R-:W-:Y:S01]  /*3d50*/  ISETP.NE.AND P1, PT, R8, 0x80, PT ;  /* 0x000000800800780c */ /* 0x000fe20003f25270 */
[----:B------:R-:W-:Y:S02]  /*3d60*/  ULEA UR4, UR5, UR4, 0x18 ;  /* 0x0000000405047291 */ /* 0x000fe4000f8ec03f */
[----:B------:R-:W-:Y:S01]  /*3d70*/  BSSY B0, `(.L_x_1020) ;  /* 0x0000053000007945 */ /* 0x000fe20003800000 */
[----:B------:R-:W-:-:S04]  /*3d80*/  SHF.R.S32.HI R2, RZ, 0x1f, R15 ;  /* 0x0000001fff027819 */ /* 0x000fc8000001140f */
[----:B------:R-:W-:-:S03]  /*3d90*/  LEA.HI R6, R2, R15, RZ, 0x7 ;  /* 0x0000000f02067211 */ /* 0x000fc600078f38ff */
[----:B------:R-:W2:Y:S01]  /*3da0*/  @P2 LDC R7, c[0x0][0x854] ;  /* 0x00021500ff072b82 */ /* 0x000ea20000000800 */
[----:B------:R-:W-:Y:S02]  /*3db0*/  LOP3.LUT R2, R6, 0x3fffff80, RZ, 0xc0, !PT ;  /* 0x3fffff8006027812 */ /* 0x000fe400078ec0ff */
[----:B------:R-:W-:-:S03]  /*3dc0*/  SHF.R.S32.HI R11, RZ, 0x7, R6 ;  /* 0x00000007ff0b7819 */ /* 0x000fc60000011406 */
[----:B------:R-:W-:Y:S02]  /*3dd0*/  IMAD.IADD R6, R15, 0x1, -R2 ;  /* 0x000000010f067824 */ /* 0x000fe400078e0a02 */
[----:B------:R-:W5:Y:S01]  /*3de0*/  @P2 LDC R9, c[0x0][0x858] ;  /* 0x00021600ff092b82 */ /* 0x000f620000000800 */
[----:B---3--:R-:W-:Y:S02]  /*3df0*/  IMAD.MOV.U32 R2, RZ, RZ, R0 ;  /* 0x000000ffff027224 */ /* 0x008fe400078e0000 */
[----:B------:R-:W-:-:S04]  /*3e00*/  IMAD R10, R11, 0x600, R6 ;  /* 0x000006000b0a7824 */ /* 0x000fc800078e0206 */
[----:B------:R-:W-:Y:S02]  /*3e10*/  IMAD.SHL.U32 R10, R10, 0x4, RZ ;  /* 0x000000040a0a7824 */ /* 0x000fe400078e00ff */
[----:B--2---:R-:W-:-:S04]  /*3e20*/  @P2 IMAD.HI.U32 R4, R0, R7, RZ ;  /* 0x0000000700042227 */ /* 0x004fc800078e00ff */
[----:B----4-:R-:W-:Y:S01]  /*3e30*/  IMAD R7, R16, UR7, RZ ;  /* 0x0000000710077c24 */ /* 0x010fe2000f8e02ff */
[----:B-----5:R-:W-:Y:S01]  /*3e40*/  @P2 SHF.R.U32.HI R2, RZ, R9, R4 ;  /* 0x00000009ff022219 */ /* 0x020fe20000011604 */
[----:B------:R-:W-:Y:S01]  /*3e50*/  IMAD R9, R18, UR6, RZ ;  /* 0x0000000612097c24 */ /* 0x000fe2000f8e02ff */
[----:B------:R-:W-:Y:S01]  /*3e60*/  ISETP.NE.AND P2, PT, R15, RZ, PT ;  /* 0x000000ff0f00720c */ /* 0x000fe20003f45270 */
[----:B------:R-:W-:Y:S01]  /*3e70*/  IMAD R11, R7, UR6, RZ ;  /* 0x00000006070b7c24 */ /* 0x000fe2000f8e02ff */
[--C-:B------:R-:W-:Y:S01]  /*3e80*/  SHF.R.S32.HI R13, RZ, 0x1f, R2.reuse ;  /* 0x0000001fff0d7819 */ /* 0x100fe20000011402 */
[----:B------:R-:W-:Y:S01]  /*3e90*/  ULDC.64 UR6, c[0x0][0x868] ;  /* 0x00021a0000067ab9 */ /* 0x000fe20000000a00 */
[----:B------:R-:W-:Y:S02]  /*3ea0*/  SHF.R.S32.HI R12, RZ, 0x1f, R9 ;  /* 0x0000001fff0c7819 */ /* 0x000fe40000011409 */
[----:B------:R-:W-:Y:S02]  /*3eb0*/  IADD3 R14, P3, P4, R11, R9, R2 ;  /* 0x000000090b0e7210 */ /* 0x000fe40007c7e002 */
[----:B------:R-:W-:-:S04]  /*3ec0*/  SHF.R.S32.HI R11, RZ, 0x1f, R11 ;  /* 0x0000001fff0b7819 */ /* 0x000fc8000001140b */
[----:B------:R-:W-:Y:S01]  /*3ed0*/  IADD3.X R15, R11, R12, R13, P3, P4 ;  /* 0x0000000c0b0f7210 */ /* 0x000fe20001fe840d */
[----:B------:R-:W-:Y:S02]  /*3ee0*/  @P0 IMAD R6, R18, 0x60, R5 ;  /* 0x0000006012060824 */ /* 0x000fe400078e0205 */
[----:B------:R-:W2:Y:S02]  /*3ef0*/  LDC.64 R4, c[0x0][0x818] ;  /* 0x00020600ff047b82 */ /* 0x000ea40000000a00 */
[----:B------:R-:W-:-:S05]  /*3f00*/  @P0 IMAD.HI R8, R6, 0x2aaaaaab, RZ ;  /* 0x2aaaaaab06080827 */ /* 0x000fca00078e02ff */
[----:B------:R-:W-:Y:S01]  /*3f10*/  @P0 SHF.R.U32.HI R9, RZ, 0x1f, R8 ;  /* 0x0000001fff090819 */ /* 0x000fe20000011608 */
[----:B------:R-:W3:Y:S03]  /*3f20*/  LDC.64 R6, c[0x0][0x840] ;  /* 0x00021000ff067b82 */ /* 0x000ee60000000a00 */
[----:B------:R-:W-:Y:S02]  /*3f30*/  @P0 LEA.HI.SX32 R9, R8, R9, 0x1c ;  /* 0x0000000908090211 */ /* 0x000fe400078fe2ff */
[----:B------:R-:W-:-:S03]  /*3f40*/  LEA R8, R10, UR4, 0x2 ;  /* 0x000000040a087c11 */ /* 0x000fc6000f8e10ff */
[----:B------:R-:W-:Y:S02]  /*3f50*/  @P0 IMAD R10, R9, 0x4800, RZ ;  /* 0x00004800090a0824 */ /* 0x000fe400078e02ff */
[----:B------:R-:W-:Y:S01]  /*3f60*/  IMAD R9, R16, 0x4800, RZ ;  /* 0x0000480010097824 */ /* 0x000fe200078e02ff */
[----:B------:R4:W-:Y:S02]  /*3f70*/  STS.128 [R8], R24 ;  /* 0x0000001808007388 */ /* 0x0009e40000000c00 */
[----:B------:R-:W-:Y:S02]  /*3f80*/  @P0 SHF.R.S32.HI R11, RZ, 0x1f, R10 ;  /* 0x0000001fff0b0819 */ /* 0x000fe4000001140a */
[----:B------:R-:W-:Y:S01]  /*3f90*/  @!P0 CS2R R10, SRZ ;  /* 0x00000000000a8805 */ /* 0x000fe2000001ff00 */
[----:B------:R1:W-:Y:S01]  /*3fa0*/  STS.128 [R8+0x800], R28 ;  /* 0x0008001c08007388 */ /* 0x0003e20000000c00 */
[----:B--2---:R-:W-:-:S03]  /*3fb0*/  IMAD R12, R13, R4, RZ ;  /* 0x000000040d0c7224 */ /* 0x004fc600078e02ff */
[----:B------:R2:W-:Y:S01]  /*3fc0*/  STS.128 [R8+0x1000], R32 ;  /* 0x0010002008007388 */ /* 0x0005e20000000c00 */
[----:B------:R-:W-:-:S03]  /*3fd0*/  IADD3 R10, P3, R9, R10, RZ ;  /* 0x0000000a090a7210 */ /* 0x000fc60007f7e0ff */
[----:B------:R2:W-:Y:S01]  /*3fe0*/  STS.128 [R8+0x1800], R36 ;  /* 0x0018002408007388 */ /* 0x0005e20000000c00 */
[----:B---3--:R-:W-:Y:S01]  /*3ff0*/  IMAD R16, R13, R6, RZ ;  /* 0x000000060d107224 */ /* 0x008fe200078e02ff */
[----:B------:R-:W-:Y:S01]  /*4000*/  LEA.HI.X.SX32 R11, R9, R11, 0x1, P3 ;  /* 0x0000000b090b7211 */ /* 0x000fe200018f0eff */
[C---:B------:R-:W-:Y:S01]  /*4010*/  IMAD R13, R2.reuse, R5, R12 ;  /* 0x00000005020d7224 */ /* 0x040fe200078e020c */
[----:B----4-:R-:W3:Y:S01]  /*4020*/  LDC.64 R24, c[0x0][0x800] ;  /* 0x00020000ff187b82 */ /* 0x010ee20000000a00 */
[----:B------:R-:W-:Y:S01]  /*4030*/  SHF.R.S32.HI R9, RZ, 0x1f, R18 ;  /* 0x0000001fff097819 */ /* 0x000fe20000011412 */
[----:B------:R2:W-:Y:S01]  /*4040*/  STS.128 [R8+0x2000], R40 ;  /* 0x0020002808007388 */ /* 0x0005e20000000c00 */
[----:B------:R-:W-:Y:S01]  /*4050*/  IMAD R17, R2, R7, R16 ;  /* 0x0000000702117224 */ /* 0x000fe200078e0210 */
[----:B------:R-:W-:Y:S01]  /*4060*/  SHF.L.U64.HI R16, R14, 0x2, R15 ;  /* 0x000000020e107819 */ /* 0x000fe2000001020f */
[C-C-:B------:R-:W-:Y:S01]  /*4070*/  IMAD.WIDE.U32 R4, R2.reuse, R4, R10.reuse ;  /* 0x0000000402047225 */ /* 0x140fe200078e000a */
[----:B------:R2:W-:Y:S02]  /*4080*/  STS.128 [R8+0x2800], R44 ;  /* 0x0028002c08007388 */ /* 0x0005e40000000c00 */
[----:B------:R-:W4:Y:S01]  /*4090*/  LDC.64 R26, c[0x0][0x828] ;  /* 0x00020a00ff1a7b82 */ /* 0x000f220000000a00 */
[----:B------:R-:W-:Y:S01]  /*40a0*/  IMAD.WIDE.U32 R6, R2, R6, R10 ;  /* 0x0000000602067225 */ /* 0x000fe200078e000a */
[----:B------:R2:W-:Y:S01]  /*40b0*/  STS.128 [R8+0x3000], R48 ;  /* 0x0030003008007388 */ /* 0x0005e20000000c00 */
[----:B------:R-:W-:-:S02]  /*40c0*/  SEL R11, R9, RZ, !P0 ;  /* 0x000000ff090b7207 */ /* 0x000fc40004000000 */
[----:B------:R-:W-:Y:S01]  /*40d0*/  SEL R9, R18, RZ, !P0 ;  /* 0x000000ff12097207 */ /* 0x000fe20004000000 */
[----:B------:R2:W-:Y:S01]  /*40e0*/  STS.128 [R8+0x3800], R52 ;  /* 0x0038003408007388 */ /* 0x0005e20000000c00 */
[----:B------:R-:W-:Y:S02]  /*40f0*/  IMAD.SHL.U32 R14, R14, 0x4, RZ ;  /* 0x000000040e0e7824 */ /* 0x000fe400078e00ff */
[----:B------:R-:W-:Y:S01]  /*4100*/  IMAD R10, R11, R20, RZ ;  /* 0x000000140b0a7224 */ /* 0x000fe200078e02ff */
[----:B------:R2:W-:Y:S01]  /*4110*/  STS.128 [R8+0x4000], R56 ;  /* 0x0040003808007388 */ /* 0x0005e20000000c00 */
[----:B------:R-:W-:Y:S02]  /*4120*/  IMAD.IADD R5, R5, 0x1, R13 ;  /* 0x0000000105057824 */ /* 0x000fe400078e020d */
[----:B------:R-:W-:Y:S01]  /*4130*/  IMAD.IADD R7, R7, 0x1, R17 ;  /* 0x0000000107077824 */ /* 0x000fe200078e0211 */
[----:B------:R2:W-:Y:S01]  /*4140*/  STS.128 [R8+0x4800], R60 ;  /* 0x0048003c08007388 */ /* 0x0005e20000000c00 */
[----:B------:R-:W-:Y:S01]  /*4150*/  IMAD R13, R9, R21, R10 ;  /* 0x00000015090d7224 */ /* 0x000fe200078e020a */
[----:B------:R-:W-:Y:S01]  /*4160*/  IADD3 R10, P4, R14, UR6, RZ ;  /* 0x000000060e0a7c10 */ /* 0x000fe2000ff9e0ff */
[----:B-1----:R-:W-:Y:S01]  /*4170*/  IMAD R12, R11, R22, RZ ;  /* 0x000000160b0c7224 */ /* 0x002fe200078e02ff */
[----:B------:R2:W-:Y:S01]  /*4180*/  STS.128 [R8+0x5000], R64 ;  /* 0x0050004008007388 */ /* 0x0005e20000000c00 */
[----:B------:R-:W-:Y:S01]  /*4190*/  IMAD.WIDE.U32 R4, R9, R20, R4 ;  /* 0x0000001409047225 */ /* 0x000fe200078e0004 */
[----:B------:R-:W-:-:S02]  /*41a0*/  IADD3.X R11, R16, UR7, RZ, P4, !PT ;  /* 0x00000007100b7c10 */ /* 0x000fc4000a7fe4ff */
[----:B------:R2:W-:Y:S01]  /*41b0*/  STS.128 [R8+0x5800], R68 ;  /* 0x0058004408007388 */ /* 0x0005e20000000c00 */
[----:B------:R-:W-:Y:S01]  /*41c0*/  IMAD.WIDE.U32 R6, R9, R22, R6 ;  /* 0x0000001609067225 */ /* 0x000fe200078e0006 */
[----:B---3--:R-:W-:-:S03]  /*41d0*/  LEA R24, P3, R4, R24, 0x2 ;  /* 0x0000001804187211 */ /* 0x008fc600078610ff */
[----:B------:R-:W-:Y:S01]  /*41e0*/  IMAD.MOV R2, RZ, RZ, -R2 ;  /* 0x000000ffff027224 */ /* 0x000fe200078e0a02 */
[----:B----4-:R-:W-:Y:S01]  /*41f0*/  LEA R26, P0, R6, R26, 0x2 ;  /* 0x0000001a061a7211 */ /* 0x010fe200078010ff */
[----:B------:R-:W-:Y:S02]  /*4200*/  IMAD R9, R9, R23, R12 ;  /* 0x0000001709097224 */ /* 0x000fe400078e020c */
[----:B------:R-:W-:Y:S02]  /*4210*/  IMAD R17, R3, R2, R0 ;  /* 0x0000000203117224 */ /* 0x000fe400078e0200 */
[----:B------:R-:W-:Y:S02]  /*4220*/  IMAD.IADD R3, R5, 0x1, R13 ;  /* 0x0000000105037824 */ /* 0x000fe400078e020d */
[----:B------:R-:W-:Y:S01]  /*4230*/  IMAD.IADD R2, R7, 0x1, R9 ;  /* 0x0000000107027824 */ /* 0x000fe200078e0209 */
[----:B--2---:R-:W-:Y:S06]  /*4240*/  @P2 BRA `(.L_x_1021) ;  /* 0x0000000000142947 */ /* 0x004fec0003800000 */
.L_x_1022:
[----:B------:R-:W2:Y:S04]  /*4250*/  LDG.E.STRONG.GPU R0, desc[UR38][R10.64] ;  /* 0x000000260a007981 */ /* 0x000ea8000c1ef900 */
[----:B--2---:R-:W-:Y:S01]  /*4260*/  CCTL.IVALL ;  /* 0x00000000ff00798f */ /* 0x004fe20002000000 */
[----:B------:R-:W-:Y:S05]  /*4270*/  YIELD ;  /* 0x0000000000007946 */ /* 0x000fea0003800000 */
[----:B------:R-:W-:-:S13]  /*4280*/  ISETP.NE.AND P2, PT, R0, R17, PT ;  /* 0x000000110000720c */ /* 0x000fda0003f45270 */
[----:B------:R-:W-:Y:S05]  /*4290*/  @P2 BRA `(.L_x_1022) ;  /* 0xfffffffc00ec2947 */ /* 0x000fea000383ffff */
.L_x_1021:
[----:B------:R-:W-:Y:S05]  /*42a0*/  BSYNC B0 ;  /* 0x0000000000007941 */ /* 0x000fea0003800000 */
.L_x_1020:
[----:B------:R-:W-:Y:S01]  /*42b0*/  UMOV UR5, 0xffffffff ;  /* 0xffffffff00057882 */ /* 0x000fe20000000000 */
[----:B------:R-:W-:Y:S02]  /*42c0*/  LEA.HI.X R25, R4, R25, R3, 0x2, P3 ;  /* 0x0000001904197211 */ /* 0x000fe400018f1403 */
[----:B------:R-:W-:Y:S01]  /*42d0*/  LEA.HI.X R2, R6, R27, R2, 0x2, P0 ;  /* 0x0000001b06027211 */ /* 0x000fe200000f1402 */
[----:B------:R-:W-:Y:S06]  /*42e0*/  BRA.DIV UR5, `(.L_x_1023) ;  /* 0x0000004a05747947 */ /* 0x000fec000b800000 */
[----:B------:R-:W-:Y:S01]  /*42f0*/  NOP ;  /* 0x0000000000007918 */ /* 0x000fe20000000000 */
.L_x_1124:
        /* <DEDUP_REMOVED lines=16> */
.L_x_1026:
[----:B------:R-:W-:Y:S01]  /*4400*/  @P0 ELECT P2, URZ, PT ;  /* 0x00000000003f082f */ /* 0x000fe20003840000 */
[----:B------:R1:W-:-:S12]  /*4410*/  UBLKRED.G.S.ADD.F32.RN [UR6], [UR4], UR5, desc[UR8] ;  /* 0x00000806040073bb */ /* 0x0003d800080a1405 */
[----:B------:R-:W-:Y:S02]  /*4420*/  @P2 PLOP3.LUT P0, PT, P2, PT, PT, 0x8, 0x0 ;  /* 0x000000000000281c */ /* 0x000fe4000170e170 */
[----:B------:R-:W-:-:S11]  /*4430*/  PLOP3.LUT P2, PT, PT, PT, PT, 0x8, 0x0 ;  /* 0x000000000000781c */ /* 0x000fd60003f4e170 */
[----:B-1----:R-:W-:Y:S05]  /*4440*/  @P0 BRA.U.ANY `(.L_x_1026) ;  /* 0xfffffffd00ec0947 */ /* 0x002fea000393ffff */
[----:B------:R0:W-:Y:S01]  /*4450*/  UTMACMDFLUSH ;  /* 0x00000000000079b7 */ /* 0x0001e20000000000 */
[----:B------:R-:W-:-:S04]  /*4460*/  DEPBAR.LE SB0, 0x0 ;  /* 0x000080000000791a */ /* 0x000fc80000000000 */
.L_x_1025:
[----:B------:R-:W-:Y:S05]  /*4470*/  BSYNC B0 ;  /* 0x0000000000007941 */ /* 0x000fea0003800000 */
.L_x_1024:
        /* <DEDUP_REMOVED lines=14> */
.L_x_1028:
[----:B------:R-:W-:Y:S05]  /*4560*/  BSYNC B0 ;  /* 0x0000000000007941 */ /* 0x000fea0003800000 */
.L_x_1027:
        /* <DEDUP_REMOVED lines=18> */
.L_x_1031:
[----:B------:R-:W2:Y:S04]  /*4690*/  LDG.E.STRONG.GPU R0, desc[UR38][R2.64] ;  /* 0x0000002602007981 */ /* 0x000ea8000c1ef900 */
[----:B--2---:R-:W-:Y:S01]  /*46a0*/  CCTL.IVALL ;  /* 0x00000000ff00798f */ /* 0x004fe20002000000 */
[----:B------:R-:W-:Y:S05]  /*46b0*/  YIELD ;  /* 0x0000000000007946 */ /* 0x000fea0003800000 */
[----:B------:R-:W-:-:S13]  /*46c0*/  ISETP.NE.AND P0, PT, R0, R17, PT ;  /* 0x000000110000720c */ /* 0x000fda0003f05270 */
[----:B------:R-:W-:Y:S05]  /*46d0*/  @P0 BRA `(.L_x_1031) ;  /* 0xfffffffc00ec0947 */ /* 0x000fea000383ffff */
.L_x_1030:
[----:B------:R-:W-:Y:S05]  /*46e0*/  BSYNC B0 ;  /* 0x0000000000007941 */ /* 0x000fea0003800000 */
.L_x_1029:
[----:B------:R-:W-:-:S03]  /*46f0*/  UMOV UR5, 0xffffffff ;  /* 0xffffffff00057882 */ /* 0x000fc60000000000 */
[----:B------:R-:W-:Y:S05]  /*4700*/  BRA.DIV UR5, `(.L_x_1032) ;  /* 0x0000004605887947 */ /* 0x000fea000b800000 */
[----:B------:R-:W-:Y:S01]  /*4710*/  NOP ;  /* 0x0000000000007918 */ /* 0x000fe20000000000 */
.L_x_1127:
        /* <DEDUP_REMOVED lines=16> */
.L_x_1035:
[----:B------:R-:W-:Y:S01]  /*4820*/  @P0 ELECT P2, URZ, PT ;  /* 0x00000000003f082f */ /* 0x000fe20003840000 */
[----:B------:R2:W-:-:S12]  /*4830*/  UBLKRED.G.S.ADD.F32.RN [UR6], [UR4], UR5, desc[UR8] ;  /* 0x00000806040073bb */ /* 0x0005d800080a1405 */
[----:B------:R-:W-:Y:S02]  /*4840*/  @P2 PLOP3.LUT P0, PT, P2, PT, PT, 0x8, 0x0 ;  /* 0x000000000000281c */ /* 0x000fe4000170e170 */
[----:B------:R-:W-:-:S11]  /*4850*/  PLOP3.LUT P2, PT, PT, PT, PT, 0x8, 0x0 ;  /* 0x000000000000781c */ /* 0x000fd60003f4e170 */
[----:B--2---:R-:W-:Y:S05]  /*4860*/  @P0 BRA.U.ANY `(.L_x_1035) ;  /* 0xfffffffd00ec0947 */ /* 0x004fea000393ffff */
[----:B------:R0:W-:Y:S01]  /*4870*/  UTMACMDFLUSH ;  /* 0x00000000000079b7 */ /* 0x0001e20000000000 */
[----:B------:R-:W-:-:S04]  /*4880*/  DEPBAR.LE SB0, 0x0 ;  /* 0x000080000000791a */ /* 0x000fc80000000000 */
.L_x_1034:
[----:B------:R-:W-:Y:S05]  /*4890*/  BSYNC B0 ;  /* 0x0000000000007941 */ /* 0x000fea0003800000 */
.L_x_1033:
        /* <DEDUP_REMOVED lines=14> */
.L_x_991:
        /* <DEDUP_REMOVED lines=21> */
.L_x_1037:
        /* <DEDUP_REMOVED lines=13> */
.L_x_1039:
[----:B------:R-:W-:-:S05]  /*4ba0*/  ULDC UR4, c[0x0][0x8c4] ;  /* 0x0002310000047ab9 */ /* 0x000fca0000000800 */
.L_x_1038:
        /* <DEDUP_REMOVED lines=39> */
.L_x_1040:
        /* <DEDUP_REMOVED lines=34> */
[----:B------:R-:W-:Y:S01]  /*5040*/  UIMAD.WIDE.U32 UR8, UR17, UR22, UR8 ;  /* 0x00000016110872a5 */ /* 0x000fe2000f8e0008 */
[----:B------:R-:W-:Y:S01]  /*5050*/  ELECT P0, URZ, PT ;  /* 0x00000000003f782f */ /* 0x000fe20003800000 */
[----:B------:R-:W-:Y:S02]  /*5060*/  ULEA.HI.X.SX32 UR11, UR11, UR14, 0x1, UP0 ;  /* 0x0000000e0b0b7291 */ /* 0x000fe400080f0e3f */
        /* <DEDUP_REMOVED lines=15> */
.L_x_1074:
        /* <DEDUP_REMOVED lines=13> */
.L_x_1044:
[----:B------:R-:W2:Y:S04]  /*5230*/  LDG.E.STRONG.GPU R5, desc[UR38][R2.64] ;  /* 0x0000002602057981 */ /* 0x000ea8000c1ef900 */
[----:B--2---:R-:W-:Y:S01]  /*5240*/  CCTL.IVALL ;  /* 0x00000000ff00798f */ /* 0x004fe20002000000 */
[----:B------:R-:W-:Y:S05]  /*5250*/  YIELD ;  /* 0x0000000000007946 */ /* 0x000fea0003800000 */
[----:B------:R-:W-:-:S13]  /*5260*/  ISETP.NE.AND P3, PT, R5, UR18, PT ;  /* 0x0000001205007c0c */ /* 0x000fda000bf65270 */
[----:B------:R-:W-:Y:S05]  /*5270*/  @P3 BRA `(.L_x_1044) ;  /* 0xfffffffc00ec3947 */ /* 0x000fea000383ffff */
.L_x_1043:
[----:B------:R-:W-:Y:S05]  /*5280*/  BSYNC B0 ;  /* 0x0000000000007941 */ /* 0x000fea0003800000 */
.L_x_1042:
[----:B------:R-:W-:-:S03]  /*5290*/  UMOV UR5, 0xffffffff ;  /* 0xffffffff00057882 */ /* 0x000fc60000000000 */
[----:B------:R-:W-:Y:S05]  /*52a0*/  BRA.DIV UR5, `(.L_x_1045) ;  /* 0x0000003a05bc7947 */ /* 0x000fea000b800000 */
[----:B------:R-:W-:Y:S01]  /*52b0*/  NOP ;  /* 0x0000000000007918 */ /* 0x000fe20000000000 */
.L_x_1130:
        /* <DEDUP_REMOVED lines=19> */
.L_x_1047:
[----:B------:R-:W-:Y:S05]  /*53f0*/  BSYNC B0 ;  /* 0x0000000000007941 */ /* 0x000fea0003800000 */
.L_x_1046:
        /* <DEDUP_REMOVED lines=14> */
.L_x_1049:
[----:B------:R-:W-:Y:S05]  /*54e0*/  BSYNC B0 ;  /* 0x0000000000007941 */ /* 0x000fea0003800000 */
.L_x_1048:
        /* <DEDUP_REMOVED lines=15> */
.L_x_1051:
[----:B------:R-:W-:Y:S05]  /*55e0*/  BSYNC B0 ;  /* 0x0000000000007941 */ /* 0x000fea0003800000 */
.L_x_1050:
[----:B------:R-:W-:Y:S06]  /*55f0*/  BAR.ARV 0xa, 0xa0 ;  /* 0x0282800000007b1d */ /* 0x000fec0000002000 */
[----:B------:R-:W-:Y:S04]  /*5600*/  BSSY B0, `(.L_x_1052) ;  /* 0x0000003000007945 */ /* 0x000fe80003800000 */
[----:B------:R-:W-:Y:S05]  /*5610*/  @!P0 BRA `(.L_x_1053) ;  /* 0x0000000000048947 */ /* 0x000fea0003800000 */
[----:B------:R-:W-:-:S04]  /*5620*/  DEPBAR.LE SB0, 0x1 ;  /* 0x000080400000791a */ /* 0x000fc80000000000 */
.L_x_1053:
[----:B------:R-:W-:Y:S05]  /*5630*/  BSYNC B0 ;  /* 0x0000000000007941 */ /* 0x000fea0003800000 */
.L_x_1052:
[----:B------:R-:W-:Y:S06]  /*5640*/  BAR.ARV 0xb, 0xa0 ;  /* 0x02c2800000007b1d */ /* 0x000fec0000002000 */
[----:B------:R-:W-:Y:S04]  /*5650*/  BSSY B0, `(.L_x_1054) ;  /* 0x0000003000007945 */ /* 0x000fe80003800000 */
[----:B------:R-:W-:Y:S05]  /*5660*/  @!P0 BRA `(.L_x_1055) ;  /* 0x0000000000048947 */ /* 0x000fea0003800000 */
[----:B------:R-:W-:-:S04]  /*5670*/  DEPBAR.LE SB0, 0x0 ;  /* 0x000080000000791a */ /* 0x000fc80000000000 */
.L_x_1055:
[----:B------:R-:W-:Y:S05]  /*5680*/  BSYNC B0 ;  /* 0x0000000000007941 */ /* 0x000fea0003800000 */
.L_x_1054:
        /* <DEDUP_REMOVED lines=19> */
.L_x_1057:
[----:B------:R-:W-:Y:S05]  /*57c0*/  BSYNC B0 ;  /* 0x0000000000007941 */ /* 0x000fea0003800000 */
.L_x_1056:
        /* <DEDUP_REMOVED lines=9> */
.L_x_1060:
[----:B------:R-:W2:Y:S04]  /*5860*/  LDG.E.STRONG.GPU R5, desc[UR38][R2.64] ;  /* 0x0000002602057981 */ /* 0x000ea8000c1ef900 */
[----:B--2---:R-:W-:Y:S01]  /*5870*/  CCTL.IVALL ;  /* 0x00000000ff00798f */ /* 0x004fe20002000000 */
[----:B------:R-:W-:Y:S05]  /*5880*/  YIELD ;  /* 0x0000000000007946 */ /* 0x000fea0003800000 */
[----:B------:R-:W-:-:S13]  /*5890*/  ISETP.NE.AND P3, PT, R5, UR18, PT ;  /* 0x0000001205007c0c */ /* 0x000fda000bf65270 */
[----:B------:R-:W-:Y:S05]  /*58a0*/  @P3 BRA `(.L_x_1060) ;  /* 0xfffffffc00ec3947 */ /* 0x000fea000383ffff */
.L_x_1059:
[----:B------:R-:W-:Y:S05]  /*58b0*/  BSYNC B0 ;  /* 0x0000000000007941 */ /* 0x000fea0003800000 */
.L_x_1058:
[----:B------:R-:W-:-:S03]  /*58c0*/  UMOV UR5, 0xffffffff ;  /* 0xffffffff00057882 */ /* 0x000fc60000000000 */
[----:B------:R-:W-:Y:S05]  /*58d0*/  BRA.DIV UR5, `(.L_x_1061) ;  /* 0x00000036054c7947 */ /* 0x000fea000b800000 */
[----:B------:R-:W-:Y:S01]  /*58e0*/  NOP ;  /* 0x0000000000007918 */ /* 0x000fe20000000000 */
.L_x_1133:
        /* <DEDUP_REMOVED lines=15> */
.L_x_1063:
[----:B------:R-:W-:Y:S05]  /*59e0*/  BSYNC B0 ;  /* 0x0000000000007941 */ /* 0x000fea0003800000 */
.L_x_1062:
        /* <DEDUP_REMOVED lines=14> */
.L_x_1065:
[----:B------:R-:W-:Y:S05]  /*5ad0*/  BSYNC B0 ;  /* 0x0000000000007941 */ /* 0x000fea0003800000 */
.L_x_1064:
        /* <DEDUP_REMOVED lines=15> */
.L_x_1067:
[----:B------:R-:W-:Y:S05]  /*5bd0*/  BSYNC B0 ;  /* 0x0000000000007941 */ /* 0x000fea0003800000 */
.L_x_1066:
[----:B------:R-:W-:Y:S06]  /*5be0*/  BAR.ARV 0xa, 0xa0 ;  /* 0x0282800000007b1d */ /* 0x000fec0000002000 */
[----:B------:R-:W-:Y:S04]  /*5bf0*/  BSSY B0, `(.L_x_1068) ;  /* 0x0000003000007945 */ /* 0x000fe80003800000 */
[----:B------:R-:W-:Y:S05]  /*5c00*/  @!P0 BRA `(.L_x_1069) ;  /* 0x0000000000048947 */ /* 0x000fea0003800000 */
[----:B------:R-:W-:-:S04]  /*5c10*/  DEPBAR.LE SB0, 0x1 ;  /* 0x000080400000791a */ /* 0x000fc80000000000 */
.L_x_1069:
[----:B------:R-:W-:Y:S05]  /*5c20*/  BSYNC B0 ;  /* 0x0000000000007941 */ /* 0x000fea0003800000 */
.L_x_1068:
[----:B------:R-:W-:Y:S06]  /*5c30*/  BAR.ARV 0xb, 0xa0 ;  /* 0x02c2800000007b1d */ /* 0x000fec0000002000 */
[----:B------:R-:W-:Y:S04]  /*5c40*/  BSSY B0, `(.L_x_1070) ;  /* 0x0000003000007945 */ /* 0x000fe80003800000 */
[----:B------:R-:W-:Y:S05]  /*5c50*/  @!P0 BRA `(.L_x_1071) ;  /* 0x0000000000048947 */ /* 0x000fea0003800000 */
[----:B------:R-:W-:-:S04]  /*5c60*/  DEPBAR.LE SB0, 0x0 ;  /* 0x000080000000791a */ /* 0x000fc80000000000 */
.L_x_1071:
[----:B------:R-:W-:Y:S05]  /*5c70*/  BSYNC B0 ;  /* 0x0000000000007941 */ /* 0x000fea0003800000 */
.L_x_1070:
        /* <DEDUP_REMOVED lines=19> */
.L_x_1073:
[----:B------:R-:W-:Y:S05]  /*5db0*/  BSYNC B0 ;  /* 0x0000000000007941 */ /* 0x000fea0003800000 */
.L_x_1072:
[----:B------:R-:W-:Y:S02]  /*5dc0*/  UIADD3 UR6, UR6, 0x2, URZ ;  /* 0x0000000206067890 */ /* 0x000fe4000fffe03f */
[----:B------:R-:W-:Y:S01]  /*5dd0*/  UIADD3 UR4, UR4, 0x1, URZ ;  /* 0x0000000104047890 */ /* 0x000fe2000fffe03f */
[----:B------:R-:W-:Y:S11]  /*5de0*/  @P2 BRA `(.L_x_1074) ;  /* 0xfffffff000dc2947 */ /* 0x000ff6000383ffff */
.L_x_1041:
        /* <DEDUP_REMOVED lines=13> */
.L_x_1077:
[----:B------:R-:W2:Y:S04]  /*5ec0*/  LDG.E.STRONG.GPU R0, desc[UR38][R2.64] ;  /* 0x0000002602007981 */ /* 0x000ea8000c1ef900 */
[----:B--2---:R-:W-:Y:S01]  /*5ed0*/  CCTL.IVALL ;  /* 0x00000000ff00798f */ /* 0x004fe20002000000 */
[----:B------:R-:W-:Y:S05]  /*5ee0*/  YIELD ;  /* 0x0000000000007946 */ /* 0x000fea0003800000 */
[----:B------:R-:W-:-:S13]  /*5ef0*/  ISETP.NE.AND P1, PT, R0, UR18, PT ;  /* 0x0000001200007c0c */ /* 0x000fda000bf25270 */
[----:B------:R-:W-:Y:S05]  /*5f00*/  @P1 BRA `(.L_x_1077) ;  /* 0xfffffffc00ec1947 */ /* 0x000fea000383ffff */
.L_x_1076:
[----:B------:R-:W-:Y:S05]  /*5f10*/  BSYNC B0 ;  /* 0x0000000000007941 */ /* 0x000fea0003800000 */
.L_x_1075:
[----:B------:R-:W-:-:S03]  /*5f20*/  UMOV UR4, 0xffffffff ;  /* 0xffffffff00047882 */ /* 0x000fc60000000000 */
[----:B------:R-:W-:Y:S05]  /*5f30*/  BRA.DIV UR4, `(.L_x_1078) ;  /* 0x0000002e04d07947 */ /* 0x000fea000b800000 */
[----:B------:R-:W-:Y:S01]  /*5f40*/  NOP ;  /* 0x0000000000007918 */ /* 0x000fe20000000000 */
.L_x_1136:
        /* <DEDUP_REMOVED lines=22> */
.L_x_1080:
[----:B------:R-:W-:Y:S05]  /*60b0*/  BSYNC B0 ;  /* 0x0000000000007941 */ /* 0x000fea0003800000 */
.L_x_1079:
        /* <DEDUP_REMOVED lines=19> */
.L_x_1082:
[----:B------:R-:W-:Y:S05]  /*61f0*/  BSYNC B0 ;  /* 0x0000000000007941 */ /* 0x000fea0003800000 */
.L_x_1081:
        /* <DEDUP_REMOVED lines=20> */
.L_x_1084:
[----:B------:R-:W-:Y:S05]  /*6340*/  BSYNC B0 ;  /* 0x0000000000007941 */ /* 0x000fea0003800000 */
.L_x_1083:
[----:B------:R-:W-:Y:S06]  /*6350*/  BAR.ARV 0xa, 0xa0 ;  /* 0x0282800000007b1d */ /* 0x000fec0000002000 */
[----:B------:R-:W-:Y:S04]  /*6360*/  BSSY B0, `(.L_x_1085) ;  /* 0x0000003000007945 */ /* 0x000fe80003800000 */
[----:B------:R-:W-:Y:S05]  /*6370*/  @!P0 BRA `(.L_x_1086) ;  /* 0x0000000000048947 */ /* 0x000fea0003800000 */
[----:B------:R-:W-:-:S04]  /*6380*/  DEPBAR.LE SB0, 0x1 ;  /* 0x000080400000791a */ /* 0x000fc80000000000 */
.L_x_1086:
[----:B------:R-:W-:Y:S05]  /*6390*/  BSYNC B0 ;  /* 0x0000000000007941 */ /* 0x000fea0003800000 */
.L_x_1085:
[----:B------:R-:W-:Y:S06]  /*63a0*/  BAR.ARV 0xb, 0xa0 ;  /* 0x02c2800000007b1d */ /* 0x000fec0000002000 */
[----:B------:R-:W-:Y:S04]  /*63b0*/  BSSY B0, `(.L_x_1087) ;  /* 0x0000003000007945 */ /* 0x000fe80003800000 */
[----:B------:R-:W-:Y:S05]  /*63c0*/  @!P0 BRA `(.L_x_1088) ;  /* 0x0000000000048947 */ /* 0x000fea0003800000 */
[----:B------:R-:W-:-:S04]  /*63d0*/  DEPBAR.LE SB0, 0x0 ;  /* 0x000080000000791a */ /* 0x000fc80000000000 */
.L_x_1088:
[----:B------:R-:W-:Y:S05]  /*63e0*/  BSYNC B0 ;  /* 0x0000000000007941 */ /* 0x000fea0003800000 */
.L_x_1087:
        /* <DEDUP_REMOVED lines=19> */
.L_x_1036:
        /* <DEDUP_REMOVED lines=10> */
.L_x_1089:
        /* <DEDUP_REMOVED lines=10> */
.L_x_1091:
[----:B------:R-:W3:Y:S02]  /*6660*/  LDC R0, c[0x0][0x8c4] ;  /* 0x00023100ff007b82 */ /* 0x000ee40000000800 */
.L_x_1090:
        /* <DEDUP_REMOVED lines=42> */
.L_x_1093:
        /* <DEDUP_REMOVED lines=70> */
.L_x_1137:
        /* <DEDUP_REMOVED lines=9> */
.L_x_1096:
        /* <DEDUP_REMOVED lines=98> */
.L_x_1107:
[----:B-1----:R-:W-:-:S05]  /*7420*/  IMAD.MOV.U32 R11, RZ, RZ, 0x1 ;  /* 0x00000001ff0b7424 */ /* 0x002fca00078e00ff */
[----:B------:R-:W-:-:S04]  /*7430*/  SHF.L.U32 R11, R11, 0x1f, RZ ;  /* 0x0000001f0b0b7819 */ /* 0x000fc800000006ff */
[----:B------:R-:W1:Y:S02]  /*7440*/  SYNCS.PHASECHK.TRANS64.TRYWAIT P1, [R12+URZ+0x36438], R11 ;  /* 0x0364380b0c0075a7 */ /* 0x000e64000802017f */
[----:B-1234-:R-:W-:Y:S05]  /*7450*/  @!P1 BRA `(.L_x_1099) ;  /* 0x0000001800b89947 */ /* 0x01efea0003800000 */
.L_x_1138:
[----:B------:R-:W-:Y:S05]  /*7460*/  @P0 BRA `(.L_x_1100) ;  /* 0x0000000000140947 */ /* 0x000fea0003800000 */
[----:B------:R-:W-:Y:S01]  /*7470*/  ISETP.NE.AND P1, PT, R8, RZ, PT ;  /* 0x000000ff0800720c */ /* 0x000fe20003f25270 */
[----:B------:R-:W-:-:S04]  /*7480*/  IMAD.MOV.U32 R3, RZ, RZ, 0x6100 ;  /* 0x00006100ff037424 */ /* 0x000fc800078e00ff */
[----:B------:R2:W-:Y:S08]  /*7490*/  SYNCS.ARRIVE.TRANS64 RZ, [R12+URZ+0x36430], R3 ;  /* 0x036430030cff79a7 */ /* 0x0005f0000800003f */
[----:B------:R-:W-:Y:S05]  /*74a0*/  @!P1 BRA `(.L_x_1100) ;  /* 0x0000000000049947 */ /* 0x000fea0003800000 */
[----:B------:R-:W-:Y:S01]  /*74b0*/  BPT.TRAP 0x1 ;  /* 0x000000040000795c */ /* 0x000fe20000300000 */
.L_x_1100:
        /* <DEDUP_REMOVED lines=49> */
.L_x_1139:
[----:B------:R-:W-:Y:S05]  /*77d0*/  @P0 BRA `(.L_x_1102) ;  /* 0x0000000000140947 */ /* 0x000fea0003800000 */
[----:B------:R-:W-:Y:S01]  /*77e0*/  ISETP.NE.AND P1, PT, R8, RZ, PT ;  /* 0x000000ff0800720c */ /* 0x000fe20003f25270 */
[----:B--2---:R-:W-:-:S04]  /*77f0*/  IMAD.MOV.U32 R27, RZ, RZ, 0x6100 ;  /* 0x00006100ff1b7424 */ /* 0x004fc800078e00ff */
[----:B------:R3:W-:Y:S08]  /*7800*/  SYNCS.ARRIVE.TRANS64 RZ, [R12+URZ+0x36418], R27 ;  /* 0x0364181b0cff79a7 */ /* 0x0007f0000800003f */
[----:B------:R-:W-:Y:S05]  /*7810*/  @!P1 BRA `(.L_x_1102) ;  /* 0x0000000000049947 */ /* 0x000fea0003800000 */
[----:B------:R-:W-:Y:S01]  /*7820*/  BPT.TRAP 0x1 ;  /* 0x000000040000795c */ /* 0x000fe20000300000 */
.L_x_1102:
        /* <DEDUP_REMOVED lines=37> */
.L_x_1140:
[----:B--2---:R-:W-:Y:S01]  /*7a80*/  SHF.R.S32.HI R28, RZ, 0x1f, R26 ;  /* 0x0000001fff1c7819 */ /* 0x004fe2000001141a */
[----:B------:R-:W-:Y:S06]  /*7a90*/  @P0 BRA `(.L_x_1104) ;  /* 0x0000000000140947 */ /* 0x000fec0003800000 */
[----:B------:R-:W-:Y:S01]  /*7aa0*/  ISETP.NE.AND P1, PT, R8, RZ, PT ;  /* 0x000000ff0800720c */ /* 0x000fe20003f25270 */
[----:B------:R-:W-:-:S04]  /*7ab0*/  IMAD.MOV.U32 R29, RZ, RZ, 0x6100 ;  /* 0x00006100ff1d7424 */ /* 0x000fc800078e00ff */
[----:B------:R2:W-:Y:S08]  /*7ac0*/  SYNCS.ARRIVE.TRANS64 RZ, [R12+URZ+0x36430], R29 ;  /* 0x0364301d0cff79a7 */ /* 0x0005f0000800003f */
[----:B------:R-:W-:Y:S05]  /*7ad0*/  @!P1 BRA `(.L_x_1104) ;  /* 0x0000000000049947 */ /* 0x000fea0003800000 */
[----:B------:R-:W-:Y:S01]  /*7ae0*/  BPT.TRAP 0x1 ;  /* 0x000000040000795c */ /* 0x000fe20000300000 */
.L_x_1104:
        /* <DEDUP_REMOVED lines=37> */
.L_x_1142:
[----:B------:R-:W-:Y:S05]  /*7d40*/  @P0 BRA `(.L_x_1106) ;  /* 0x0000000000140947 */ /* 0x000fea0003800000 */
[----:B------:R-:W-:Y:S01]  /*7d50*/  ISETP.NE.AND P1, PT, R8, RZ, PT ;  /* 0x000000ff0800720c */ /* 0x000fe20003f25270 */
[----:B---3--:R-:W-:-:S04]  /*7d60*/  IMAD.MOV.U32 R5, RZ, RZ, 0x6100 ;  /* 0x00006100ff057424 */ /* 0x008fc800078e00ff */
[----:B------:R4:W-:Y:S08]  /*7d70*/  SYNCS.ARRIVE.TRANS64 RZ, [R12+URZ+0x36410], R5 ;  /* 0x036410050cff79a7 */ /* 0x0009f0000800003f */
[----:B------:R-:W-:Y:S05]  /*7d80*/  @!P1 BRA `(.L_x_1106) ;  /* 0x0000000000049947 */ /* 0x000fea0003800000 */
[----:B------:R-:W-:Y:S01]  /*7d90*/  BPT.TRAP 0x1 ;  /* 0x000000040000795c */ /* 0x000fe20000300000 */
.L_x_1106:
        /* <DEDUP_REMOVED lines=37> */
.L_x_1098:
[----:B------:R-:W-:Y:S01]  /*7ff0*/  ISETP.NE.AND P1, PT, R16, RZ, PT ;  /* 0x000000ff1000720c */ /* 0x000fe20003f25270 */
[----:B------:R-:W-:-:S12]  /*8000*/  IMAD.MOV.U32 R4, RZ, RZ, 0x1 ;  /* 0x00000001ff047424 */ /* 0x000fd800078e00ff */
[----:B------:R-:W-:Y:S05]  /*8010*/  @!P1 BRA `(.L_x_1097) ;  /* 0x00000004006c9947 */ /* 0x000fea0003800000 */
[----:B------:R-:W3:Y:S02]  /*8020*/  SYNCS.PHASECHK.TRANS64.TRYWAIT P1, [R12+URZ+0x36438], R11 ;  /* 0x0364380b0c0075a7 */ /* 0x000ee4000802017f */
[----:B---3--:R-:W-:Y:S05]  /*8030*/  @!P1 BRA `(.L_x_1108) ;  /* 0x0000001000149947 */ /* 0x008fea0003800000 */
.L_x_1143:
[----:B------:R-:W-:Y:S05]  /*8040*/  @P0 BRA `(.L_x_1109) ;  /* 0x0000000000140947 */ /* 0x000fea0003800000 */
[----:B------:R-:W-:Y:S01]  /*8050*/  ISETP.NE.AND P1, PT, R8, RZ, PT ;  /* 0x000000ff0800720c */ /* 0x000fe20003f25270 */
[----:B------:R-:W-:-:S04]  /*8060*/  IMAD.MOV.U32 R5, RZ, RZ, 0x6100 ;  /* 0x00006100ff057424 */ /* 0x000fc800078e00ff */
[----:B------:R4:W-:Y:S08]  /*8070*/  SYNCS.ARRIVE.TRANS64 RZ, [R12+URZ+0x36430], R5 ;  /* 0x036430050cff79a7 */ /* 0x0009f0000800003f */
[----:B------:R-:W-:Y:S05]  /*8080*/  @!P1 BRA `(.L_x_1109) ;  /* 0x0000000000049947 */ /* 0x000fea0003800000 */
[----:B------:R-:W-:Y:S01]  /*8090*/  BPT.TRAP 0x1 ;  /* 0x000000040000795c */ /* 0x000fe20000300000 */
.L_x_1109:
        /* <DEDUP_REMOVED lines=42> */
.L_x_1144:
[----:B------:R-:W-:Y:S01]  /*8340*/  IMAD.MOV.U32 R4, RZ, RZ, RZ ;  /* 0x000000ffff047224 */ /* 0x000fe200078e00ff */
[----:B------:R-:W-:Y:S06]  /*8350*/  @P0 BRA `(.L_x_1111) ;  /* 0x0000000000140947 */ /* 0x000fec0003800000 */
[----:B------:R-:W-:Y:S01]  /*8360*/  ISETP.NE.AND P1, PT, R8, RZ, PT ;  /* 0x000000ff0800720c */ /* 0x000fe20003f25270 */
[----:B----4-:R-:W-:-:S04]  /*8370*/  IMAD.MOV.U32 R5, RZ, RZ, 0x6100 ;  /* 0x00006100ff057424 */ /* 0x010fc800078e00ff */
[----:B------:R4:W-:Y:S08]  /*8380*/  SYNCS.ARRIVE.TRANS64 RZ, [R12+URZ+0x36418], R5 ;  /* 0x036418050cff79a7 */ /* 0x0009f0000800003f */
[----:B------:R-:W-:Y:S05]  /*8390*/  @!P1 BRA `(.L_x_1111) ;  /* 0x0000000000049947 */ /* 0x000fea0003800000 */
[----:B------:R-:W-:Y:S01]  /*83a0*/  BPT.TRAP 0x1 ;  /* 0x000000040000795c */ /* 0x000fe20000300000 */
.L_x_1111:
        /* <DEDUP_REMOVED lines=34> */
.L_x_1097:
[----:B------:R-:W-:-:S04]  /*85d0*/  SHF.L.U32 R3, R4, 0x1f, RZ ;  /* 0x0000001f04037819 */ /* 0x000fc800000006ff */
[----:B------:R-:W4:Y:S02]  /*85e0*/  SYNCS.PHASECHK.TRANS64.TRYWAIT P1, [R12+URZ+0x36438], R3 ;  /* 0x036438030c0075a7 */ /* 0x000f24000802017f */
[----:B----4-:R-:W-:Y:S05]  /*85f0*/  @!P1 BRA `(.L_x_1112) ;  /* 0x0000000800cc9947 */ /* 0x010fea0003800000 */
.L_x_1145:
[----:B------:R-:W-:Y:S05]  /*8600*/  @P0 BRA `(.L_x_1113) ;  /* 0x0000000000180947 */ /* 0x000fea0003800000 */
[----:B------:R-:W5:Y:S01]  /*8610*/  S2R R2, SR_TID.X ;  /* 0x0000000000027919 */ /* 0x000f620000002100 */
[----:B----4-:R-:W-:-:S04]  /*8620*/  IMAD.MOV.U32 R3, RZ, RZ, 0x6100 ;  /* 0x00006100ff037424 */ /* 0x010fc800078e00ff */
[----:B------:R4:W-:Y:S01]  /*8630*/  SYNCS.ARRIVE.TRANS64 RZ, [R12+URZ+0x36430], R3 ;  /* 0x036430030cff79a7 */ /* 0x0009e2000800003f */
[----:B-----5:R-:W-:-:S13]  /*8640*/  LOP3.LUT P0, RZ, R2, 0x1f, RZ, 0xc0, !PT ;  /* 0x0000001f02ff7812 */ /* 0x020fda000780c0ff */
[----:B----4-:R-:W-:Y:S05]  /*8650*/  @!P0 BRA `(.L_x_1113) ;  /* 0x0000000000048947 */ /* 0x010fea0003800000 */
[----:B------:R-:W-:Y:S01]  /*8660*/  BPT.TRAP 0x1 ;  /* 0x000000040000795c */ /* 0x000fe20000300000 */
.L_x_1113:
        /* <DEDUP_REMOVED lines=44> */
.L_x_1094:
[----:B------:R-:W-:Y:S05]  /*8930*/  BSYNC B0 ;  /* 0x0000000000007941 */ /* 0x000fea0003800000 */
.L_x_1092:
[----:B------:R-:W-:-:S03]  /*8940*/  UMOV UR6, 0xffffffff ;  /* 0xffffffff00067882 */ /* 0x000fc60000000000 */
[----:B------:R-:W-:Y:S05]  /*8950*/  BRA.DIV UR6, `(.L_x_1114) ;  /* 0x0000000a06087947 */ /* 0x000fea000b800000 */
[----:B------:R-:W-:-:S13]  /*8960*/  ELECT P0, URZ, PT ;  /* 0x00000000003f782f */ /* 0x000fda0003800000 */
.L_x_1148:
[----:B------:R-:W-:Y:S05]  /*8970*/  @!P0 BRA `(.L_x_996) ;  /* 0x0000000000708947 */ /* 0x000fea0003800000 */
[----:B------:R-:W-:-:S04]  /*8980*/  LOP3.LUT R17, R17, 0x2, RZ, 0xfc, !PT ;  /* 0x0000000211117812 */ /* 0x000fc800078efcff */
[----:B------:R-:W-:-:S13]  /*8990*/  ISETP.NE.AND P0, PT, R17, 0x3, PT ;  /* 0x000000031100780c */ /* 0x000fda0003f05270 */
[----:B------:R-:W-:Y:S05]  /*89a0*/  @!P0 BRA `(.L_x_1115) ;  /* 0x0000000000048947 */ /* 0x000fea0003800000 */
[----:B--2---:R-:W-:Y:S01]  /*89b0*/  BPT.TRAP 0x1 ;  /* 0x000000040000795c */ /* 0x004fe20000300000 */
.L_x_1115:
        /* <DEDUP_REMOVED lines=15> */
.L_x_1149:
[----:B------:R-:W5:Y:S02]  /*8ab0*/  SYNCS.PHASECHK.TRANS64.TRYWAIT P1, [R5+URZ], R0 ;  /* 0x00000000050075a7 */ /* 0x000f64000802017f */
[----:B-----5:R-:W-:Y:S05]  /*8ac0*/  @!P1 BRA `(.L_x_1117) ;  /* 0x0000000400e49947 */ /* 0x020fea0003800000 */
.L_x_1150:
[----:B------:R-:W-:Y:S05]  /*8ad0*/  @!P0 BRA `(.L_x_1118) ;  /* 0x0000000000048947 */ /* 0x000fea0003800000 */
[----:B--2---:R-:W-:Y:S01]  /*8ae0*/  BPT.TRAP 0x1 ;  /* 0x000000040000795c */ /* 0x004fe20000300000 */
.L_x_1118:
[----:B------:R-:W-:-:S07]  /*8af0*/  SHF.L.U32 R4, R4, 0x1f, RZ ;  /* 0x0000001f04047819 */ /* 0x000fce00000006ff */
.L_x_1119:
[----:B------:R1:W1:Y:S02]  /*8b00*/  SYNCS.PHASECHK.TRANS64.TRYWAIT P0, [R9+URZ+0x36438], R4 ;  /* 0x03643804090075a7 */ /* 0x000264000800017f */
[----:B-1----:R-:W-:Y:S05]  /*8b10*/  @!P0 NANOSLEEP.SYNCS 0x989680 ;  /* 0x009896800000895d */ /* 0x002fea0003900000 */
[----:B------:R-:W1:Y:S02]  /*8b20*/  @!P0 SYNCS.PHASECHK.TRANS64 P0, [R9+URZ+0x36438], R4 ;  /* 0x03643804090085a7 */ /* 0x000e64000800007f */
[----:B-1----:R-:W-:Y:S05]  /*8b30*/  @!P0 BRA `(.L_x_1119) ;  /* 0xfffffffc00f08947 */ /* 0x002fea000383ffff */
.L_x_996:
[----:B--2---:R-:W-:Y:S05]  /*8b40*/  BSYNC B6 ;  /* 0x0000000000067941 */ /* 0x004fea0003800000 */
.L_x_990:
[----:B------:R-:W-:Y:S05]  /*8b50*/  EXIT ;  /* 0x000000000000794d */ /* 0x000fea0003800000 */
.L_x_1006:
[----:B------:R-:W-:Y:S02]  /*8b60*/  IMAD.MOV.U32 R12, RZ, RZ, RZ ;  /* 0x000000ffff0c7224 */ /* 0x000fe400078e00ff */
[----:B------:R-:W-:Y:S02]  /*8b70*/  IMAD.MOV.U32 R11, RZ, RZ, 0x1f ;  /* 0x0000001fff0b7424 */ /* 0x000fe400078e00ff */
[----:B------:R-:W-:-:S07]  /*8b80*/  IMAD.MOV.U32 R15, RZ, RZ, -0x1 ;  /* 0xffffffffff0f7424 */ /* 0x000fce00078e00ff */
[----:B------:R-:W-:Y:S05]  /*8b90*/  WARPSYNC.COLLECTIVE R15, `(.L_x_1120) ;  /* 0x000000000f087348 */ /* 0x000fea0003c00000 */
[----:B------:R1:W2:Y:S02]  /*8ba0*/  SHFL.IDX P6, R14, R13, R12, R11 ;  /* 0x0000000c0d0e7389 */ /* 0x0002a400000c000b */
[----:B-12---:R-:W-:Y:S01]  /*8bb0*/  ENDCOLLECTIVE ;  /* 0x000000000000791b */ /* 0x006fe20003800000 */
.L_x_1120:
[----:B------:R-:W-:Y:S05]  /*8bc0*/  BRA `(.L_x_1121) ;  /* 0xffffff8400987947 */ /* 0x000fea000383ffff */
.L_x_1008:
[----:B--2---:R2:W3:Y:S02]  /*8bd0*/  SYNCS.PHASECHK.TRANS64.TRYWAIT P0, [R152+URZ+0x36400], R15 ;  /* 0x0364000f980075a7 */ /* 0x0044e4000800017f */
[----:B---3--:R-:W-:Y:S05]  /*8be0*/  @!P0 NANOSLEEP.SYNCS 0x989680 ;  /* 0x009896800000895d */ /* 0x008fea0003900000 */
[----:B------:R-:W3:Y:S02]  /*8bf0*/  @!P0 SYNCS.PHASECHK.TRANS64 P0, [R152+URZ+0x36400], R15 ;  /* 0x0364000f980085a7 */ /* 0x000ee4000800007f */
[----:B---3--:R-:W-:Y:S05]  /*8c00*/  @!P0 BRA `(.L_x_1008) ;  /* 0xfffffffc00f08947 */ /* 0x008fea000383ffff */
[----:B------:R-:W-:Y:S05]  /*8c10*/  BRA `(.L_x_1007) ;  /* 0xffffff8400ec7947 */ /* 0x000fea000383ffff */
.L_x_1012:
[----:B--2---:R2:W3:Y:S02]  /*8c20*/  SYNCS.PHASECHK.TRANS64.TRYWAIT P1, [R4+URZ+0x36410], R9 ;  /* 0x03641009040075a7 */ /* 0x0044e4000802017f */
[----:B---3--:R-:W-:Y:S05]  /*8c30*/  @!P1 NANOSLEEP.SYNCS 0x989680 ;  /* 0x009896800000995d */ /* 0x008fea0003900000 */
[----:B------:R-:W3:Y:S02]  /*8c40*/  @!P1 SYNCS.PHASECHK.TRANS64 P1, [R4+URZ+0x36410], R9 ;  /* 0x03641009040095a7 */ /* 0x000ee4000802007f */
[----:B---3--:R-:W-:Y:S05]  /*8c50*/  @!P1 BRA `(.L_x_1012) ;  /* 0xfffffffc00f09947 */ /* 0x008fea000383ffff */
[----:B------:R-:W-:Y:S05]  /*8c60*/  BRA `(.L_x_1011) ;  /* 0xffffff8c008c7947 */ /* 0x000fea000383ffff */
.L_x_1016:
[----:B--2---:R2:W1:Y:S02]  /*8c70*/  SYNCS.PHASECHK.TRANS64.TRYWAIT P1, [R152+URZ+0x36430], R9 ;  /* 0x03643009980075a7 */ /* 0x004464000802017f */
[----:B-1----:R-:W-:Y:S05]  /*8c80*/  @!P1 NANOSLEEP.SYNCS 0x989680 ;  /* 0x009896800000995d */ /* 0x002fea0003900000 */
[----:B------:R-:W1:Y:S02]  /*8c90*/  @!P1 SYNCS.PHASECHK.TRANS64 P1, [R152+URZ+0x36430], R9 ;  /* 0x03643009980095a7 */ /* 0x000e64000802007f */
[----:B-1----:R-:W-:Y:S05]  /*8ca0*/  @!P1 BRA `(.L_x_1016) ;  /* 0xfffffffc00f09947 */ /* 0x002fea000383ffff */
[----:B------:R-:W-:Y:S05]  /*8cb0*/  BRA `(.L_x_1015) ;  /* 0xffffff9400307947 */ /* 0x000fea000383ffff */
.L_x_1023:
[----:B------:R-:W-:Y:S01]  /*8cc0*/  BSSY B0, `(.L_x_1122) ;  /* 0x0000005000007945 */ /* 0x000fe20003800000 */
[----:B------:R-:W-:-:S07]  /*8cd0*/  IMAD.MOV.U32 R15, RZ, RZ, -0x1 ;  /* 0xffffffffff0f7424 */ /* 0x000fce00078e00ff */
[----:B------:R-:W-:Y:S05]  /*8ce0*/  WARPSYNC.COLLECTIVE R15, `(.L_x_1123) ;  /* 0x000000000f087348 */ /* 0x000fea0003c00000 */
[----:B------:R-:W-:Y:S01]  /*8cf0*/  NOP ;  /* 0x0000000000007918 */ /* 0x000fe20000000000 */
[----:B------:R-:W-:Y:S01]  /*8d00*/  ENDCOLLECTIVE ;  /* 0x000000000000791b */ /* 0x000fe20003800000 */
.L_x_1123:
[----:B------:R-:W-:Y:S05]  /*8d10*/  BSYNC B0 ;  /* 0x0000000000007941 */ /* 0x000fea0003800000 */
.L_x_1122:
[----:B------:R-:W-:Y:S05]  /*8d20*/  BRA `(.L_x_1124) ;  /* 0xffffffb400747947 */ /* 0x000fea000383ffff */
.L_x_1032:
[----:B------:R-:W-:Y:S01]  /*8d30*/  BSSY B0, `(.L_x_1125) ;  /* 0x0000005000007945 */ /* 0x000fe20003800000 */
[----:B------:R-:W-:-:S07]  /*8d40*/  IMAD.MOV.U32 R15, RZ, RZ, -0x1 ;  /* 0xffffffffff0f7424 */ /* 0x000fce00078e00ff */
[----:B-1----:R-:W-:Y:S05]  /*8d50*/  WARPSYNC.COLLECTIVE R15, `(.L_x_1126) ;  /* 0x000000000f087348 */ /* 0x002fea0003c00000 */
[----:B------:R-:W-:Y:S01]  /*8d60*/  NOP ;  /* 0x0000000000007918 */ /* 0x000fe20000000000 */
[----:B-1----:R-:W-:Y:S01]  /*8d70*/  ENDCOLLECTIVE ;  /* 0x000000000000791b */ /* 0x002fe20003800000 */
.L_x_1126:
[----:B------:R-:W-:Y:S05]  /*8d80*/  BSYNC B0 ;  /* 0x0000000000007941 */ /* 0x000fea0003800000 */
.L_x_1125:
[----:B------:R-:W-:Y:S05]  /*8d90*/  BRA `(.L_x_1127) ;  /* 0xffffffb800607947 */ /* 0x000fea000383ffff */
.L_x_1045:
[----:B------:R-:W-:Y:S01]  /*8da0*/  BSSY B0, `(.L_x_1128) ;  /* 0x0000005000007945 */ /* 0x000fe20003800000 */
[----:B------:R-:W-:-:S07]  /*8db0*/  IMAD.MOV.U32 R15, RZ, RZ, -0x1 ;  /* 0xffffffffff0f7424 */ /* 0x000fce00078e00ff */
[----:B------:R-:W-:Y:S05]  /*8dc0*/  WARPSYNC.COLLECTIVE R15, `(.L_x_1129) ;  /* 0x000000000f087348 */ /* 0x000fea0003c00000 */
[----:B------:R-:W-:Y:S01]  /*8dd0*/  NOP ;  /* 0x0000000000007918 */ /* 0x000fe20000000000 */
[----:B------:R-:W-:Y:S01]  /*8de0*/  ENDCOLLECTIVE ;  /* 0x000000000000791b */ /* 0x000fe20003800000 */
.L_x_1129:
[----:B------:R-:W-:Y:S05]  /*8df0*/  BSYNC B0 ;  /* 0x0000000000007941 */ /* 0x000fea0003800000 */
.L_x_1128:
[----:B------:R-:W-:Y:S05]  /*8e00*/  BRA `(.L_x_1130) ;  /* 0xffffffc4002c7947 */ /* 0x000fea000383ffff */
.L_x_1061:
[----:B------:R-:W-:Y:S01]  /*8e10*/  BSSY B0, `(.L_x_1131) ;  /* 0x0000005000007945 */ /* 0x000fe20003800000 */
[----:B------:R-:W-:-:S07]  /*8e20*/  IMAD.MOV.U32 R15, RZ, RZ, -0x1 ;  /* 0xffffffffff0f7424 */ /* 0x000fce00078e00ff */
[----:B------:R-:W-:Y:S05]  /*8e30*/  WARPSYNC.COLLECTIVE R15, `(.L_x_1132) ;  /* 0x000000000f087348 */ /* 0x000fea0003c00000 */
[----:B------:R-:W-:Y:S01]  /*8e40*/  NOP ;  /* 0x0000000000007918 */ /* 0x000fe20000000000 */
[----:B------:R-:W-:Y:S01]  /*8e50*/  ENDCOLLECTIVE ;  /* 0x000000000000791b */ /* 0x000fe20003800000 */
.L_x_1132:
[----:B------:R-:W-:Y:S05]  /*8e60*/  BSYNC B0 ;  /* 0x0000000000007941 */ /* 0x000fea0003800000 */
.L_x_1131:
[----:B------:R-:W-:Y:S05]  /*8e70*/  BRA `(.L_x_1133) ;  /* 0xffffffc8009c7947 */ /* 0x000fea000383ffff */
.L_x_1078:
[----:B------:R-:W-:Y:S01]  /*8e80*/  BSSY B0, `(.L_x_1134) ;  /* 0x0000005000007945 */ /* 0x000fe20003800000 */
[----:B------:R-:W-:-:S07]  /*8e90*/  IMAD.MOV.U32 R15, RZ, RZ, -0x1 ;  /* 0xffffffffff0f7424 */ /* 0x000fce00078e00ff */
[----:B------:R-:W-:Y:S05]  /*8ea0*/  WARPSYNC.COLLECTIVE R15, `(.L_x_1135) ;  /* 0x000000000f087348 */ /* 0x000fea0003c00000 */
[----:B------:R-:W-:Y:S01]  /*8eb0*/  NOP ;  /* 0x0000000000007918 */ /* 0x000fe20000000000 */
[----:B------:R-:W-:Y:S01]  /*8ec0*/  ENDCOLLECTIVE ;  /* 0x000000000000791b */ /* 0x000fe20003800000 */
.L_x_1135:
[----:B------:R-:W-:Y:S05]  /*8ed0*/  BSYNC B0 ;  /* 0x0000000000007941 */ /* 0x000fea0003800000 */
.L_x_1134:
[----:B------:R-:W-:Y:S05]  /*8ee0*/  BRA `(.L_x_1136) ;  /* 0xffffffd000187947 */ /* 0x000fea000383ffff */
.L_x_1095:
[----:B-1----:R1:W2:Y:S02]  /*8ef0*/  SYNCS.PHASECHK.TRANS64.TRYWAIT P1, [R12+URZ+0x36420], R11 ;  /* 0x0364200b0c0075a7 */ /* 0x0022a4000802017f */
[----:B--2---:R-:W-:Y:S05]  /*8f00*/  @!P1 NANOSLEEP.SYNCS 0x989680 ;  /* 0x009896800000995d */ /* 0x004fea0003900000 */
[----:B------:R-:W2:Y:S02]  /*8f10*/  @!P1 SYNCS.PHASECHK.TRANS64 P1, [R12+URZ+0x36420], R11 ;  /* 0x0364200b0c0095a7 */ /* 0x000ea4000802007f */
[----:B--2---:R-:W-:Y:S05]  /*8f20*/  @!P1 BRA `(.L_x_1095) ;  /* 0xfffffffc00f09947 */ /* 0x004fea000383ffff */
[----:B------:R-:W-:Y:S05]  /*8f30*/  BRA `(.L_x_1137) ;  /* 0xffffffdc008c7947 */ /* 0x000fea000383ffff */
.L_x_1099:
[----:B-1----:R1:W2:Y:S02]  /*8f40*/  SYNCS.PHASECHK.TRANS64.TRYWAIT P1, [R12+URZ+0x36438], R11 ;  /* 0x0364380b0c0075a7 */ /* 0x0022a4000802017f */
[----:B--2---:R-:W-:Y:S05]  /*8f50*/  @!P1 NANOSLEEP.SYNCS 0x989680 ;  /* 0x009896800000995d */ /* 0x004fea0003900000 */
[----:B------:R-:W2:Y:S02]  /*8f60*/  @!P1 SYNCS.PHASECHK.TRANS64 P1, [R12+URZ+0x36438], R11 ;  /* 0x0364380b0c0095a7 */ /* 0x000ea4000802007f */
[----:B--2---:R-:W-:Y:S05]  /*8f70*/  @!P1 BRA `(.L_x_1099) ;  /* 0xfffffffc00f09947 */ /* 0x004fea000383ffff */
[----:B------:R-:W-:Y:S05]  /*8f80*/  BRA `(.L_x_1138) ;  /* 0xffffffe400347947 */ /* 0x000fea000383ffff */
.L_x_1101:
[----:B--2---:R2:W3:Y:S02]  /*8f90*/  SYNCS.PHASECHK.TRANS64.TRYWAIT P1, [R12+URZ+0x36428], R27 ;  /* 0x0364281b0c0075a7 */ /* 0x0044e4000802017f */
[----:B---3--:R-:W-:Y:S05]  /*8fa0*/  @!P1 NANOSLEEP.SYNCS 0x989680 ;  /* 0x009896800000995d */ /* 0x008fea0003900000 */
[----:B------:R-:W3:Y:S02]  /*8fb0*/  @!P1 SYNCS.PHASECHK.TRANS64 P1, [R12+URZ+0x36428], R27 ;  /* 0x0364281b0c0095a7 */ /* 0x000ee4000802007f */
[----:B---3--:R-:W-:Y:S05]  /*8fc0*/  @!P1 BRA `(.L_x_1101) ;  /* 0xfffffffc00f09947 */ /* 0x008fea000383ffff */
[----:B------:R-:W-:Y:S05]  /*8fd0*/  BRA `(.L_x_1139) ;  /* 0xffffffe400fc7947 */ /* 0x000fea000383ffff */
.L_x_1103:
[----:B--2---:R2:W3:Y:S02]  /*8fe0*/  SYNCS.PHASECHK.TRANS64.TRYWAIT P1, [R12+URZ+0x36438], R28 ;  /* 0x0364381c0c0075a7 */ /* 0x0044e4000802017f */
[----:B---3--:R-:W-:Y:S05]  /*8ff0*/  @!P1 NANOSLEEP.SYNCS 0x989680 ;  /* 0x009896800000995d */ /* 0x008fea0003900000 */
[----:B------:R-:W3:Y:S02]  /*9000*/  @!P1 SYNCS.PHASECHK.TRANS64 P1, [R12+URZ+0x36438], R28 ;  /* 0x0364381c0c0095a7 */ /* 0x000ee4000802007f */
[----:B---3--:R-:W-:Y:S05]  /*9010*/  @!P1 BRA `(.L_x_1103) ;  /* 0xfffffffc00f09947 */ /* 0x008fea000383ffff */
[----:B------:R-:W-:Y:S05]  /*9020*/  BRA `(.L_x_1140) ;  /* 0xffffffe800947947 */ /* 0x000fea000383ffff */
.L_x_1105:
[----:B------:R-:W-:-:S07]  /*9030*/  SHF.L.U32 R5, R0, 0x1f, RZ ;  /* 0x0000001f00057819 */ /* 0x000fce00000006ff */
.L_x_1141:
[----:B---3--:R3:W4:Y:S02]  /*9040*/  SYNCS.PHASECHK.TRANS64.TRYWAIT P1, [R12+URZ+0x36420], R5 ;  /* 0x036420050c0075a7 */ /* 0x008724000802017f */
[----:B----4-:R-:W-:Y:S05]  /*9050*/  @!P1 NANOSLEEP.SYNCS 0x989680 ;  /* 0x009896800000995d */ /* 0x010fea0003900000 */
[----:B------:R-:W4:Y:S02]  /*9060*/  @!P1 SYNCS.PHASECHK.TRANS64 P1, [R12+URZ+0x36420], R5 ;  /* 0x036420050c0095a7 */ /* 0x000f24000802007f */
[----:B----4-:R-:W-:Y:S05]  /*9070*/  @!P1 BRA `(.L_x_1141) ;  /* 0xfffffffc00f09947 */ /* 0x010fea000383ffff */
[----:B------:R-:W-:Y:S05]  /*9080*/  BRA `(.L_x_1142) ;  /* 0xffffffec002c7947 */ /* 0x000fea000383ffff */
.L_x_1108:
[----:B---3--:R3:W4:Y:S02]  /*9090*/  SYNCS.PHASECHK.TRANS64.TRYWAIT P1, [R12+URZ+0x36438], R11 ;  /* 0x0364380b0c0075a7 */ /* 0x008724000802017f */
[----:B----4-:R-:W-:Y:S05]  /*90a0*/  @!P1 NANOSLEEP.SYNCS 0x989680 ;  /* 0x009896800000995d */ /* 0x010fea0003900000 */
[----:B------:R-:W4:Y:S02]  /*90b0*/  @!P1 SYNCS.PHASECHK.TRANS64 P1, [R12+URZ+0x36438], R11 ;  /* 0x0364380b0c0095a7 */ /* 0x000f24000802007f */
[----:B----4-:R-:W-:Y:S05]  /*90c0*/  @!P1 BRA `(.L_x_1108) ;  /* 0xfffffffc00f09947 */ /* 0x010fea000383ffff */
[----:B------:R-:W-:Y:S05]  /*90d0*/  BRA `(.L_x_1143) ;  /* 0xffffffec00d87947 */ /* 0x000fea000383ffff */
.L_x_1110:
[----:B----4-:R4:W1:Y:S02]  /*90e0*/  SYNCS.PHASECHK.TRANS64.TRYWAIT P1, [R12+URZ+0x36428], R5 ;  /* 0x036428050c0075a7 */ /* 0x010864000802017f */
[----:B-1----:R-:W-:Y:S05]  /*90f0*/  @!P1 NANOSLEEP.SYNCS 0x989680 ;  /* 0x009896800000995d */ /* 0x002fea0003900000 */
[----:B------:R-:W1:Y:S02]  /*9100*/  @!P1 SYNCS.PHASECHK.TRANS64 P1, [R12+URZ+0x36428], R5 ;  /* 0x036428050c0095a7 */ /* 0x000e64000802007f */
[----:B-1----:R-:W-:Y:S05]  /*9110*/  @!P1 BRA `(.L_x_1110) ;  /* 0xfffffffc00f09947 */ /* 0x002fea000383ffff */
[----:B------:R-:W-:Y:S05]  /*9120*/  BRA `(.L_x_1144) ;  /* 0xfffffff000847947 */ /* 0x000fea000383ffff */
.L_x_1112:
[----:B----4-:R4:W1:Y:S02]  /*9130*/  SYNCS.PHASECHK.TRANS64.TRYWAIT P1, [R12+URZ+0x36438], R3 ;  /* 0x036438030c0075a7 */ /* 0x010864000802017f */
[----:B-1----:R-:W-:Y:S05]  /*9140*/  @!P1 NANOSLEEP.SYNCS 0x989680 ;  /* 0x009896800000995d */ /* 0x002fea0003900000 */
[----:B------:R-:W1:Y:S02]  /*9150*/  @!P1 SYNCS.PHASECHK.TRANS64 P1, [R12+URZ+0x36438], R3 ;  /* 0x036438030c0095a7 */ /* 0x000e64000802007f */
[----:B-1----:R-:W-:Y:S05]  /*9160*/  @!P1 BRA `(.L_x_1112) ;  /* 0xfffffffc00f09947 */ /* 0x002fea000383ffff */
[----:B------:R-:W-:Y:S05]  /*9170*/  BRA `(.L_x_1145) ;  /* 0xfffffff400207947 */ /* 0x000fea000383ffff */
.L_x_1114:
[----:B------:R-:W-:Y:S01]  /*9180*/  BSSY B0, `(.L_x_1146) ;  /* 0x0000006000007945 */ /* 0x000fe20003800000 */
[----:B------:R-:W-:-:S07]  /*9190*/  IMAD.MOV.U32 R15, RZ, RZ, -0x1 ;  /* 0xffffffffff0f7424 */ /* 0x000fce00078e00ff */
[----:B-123--:R-:W-:Y:S05]  /*91a0*/  WARPSYNC.COLLECTIVE R15, `(.L_x_1147) ;  /* 0x000000000f0c7348 */ /* 0x00efea0003c00000 */
[----:B------:R-:W-:Y:S02]  /*91b0*/  ELECT P6, UR62, PT ;  /* 0x00000000003e782f */ /* 0x000fe400038c0000 */
[----:B------:R-:W-:Y:S01]  /*91c0*/  MOV R14, UR62 ;  /* 0x0000003e000e7c02 */ /* 0x000fe20008000f00 */
[----:B-123--:R-:W-:Y:S10]  /*91d0*/  ENDCOLLECTIVE ;  /* 0x000000000000791b */ /* 0x00eff40003800000 */
.L_x_1147:
[----:B------:R-:W-:Y:S05]  /*91e0*/  BSYNC B0 ;  /* 0x0000000000007941 */ /* 0x000fea0003800000 */
.L_x_1146:
[----:B------:R-:W-:Y:S01]  /*91f0*/  PLOP3.LUT P0, PT, P6, PT, PT, 0x80, 0x0 ;  /* 0x000000000000781c */ /* 0x000fe2000370f070 */
[----:B------:R-:W-:-:S12]  /*9200*/  BRA `(.L_x_1148) ;  /* 0xfffffff400d87947 */ /* 0x000fd8000383ffff */
.L_x_1116:
[----:B----4-:R4:W1:Y:S02]  /*9210*/  SYNCS.PHASECHK.TRANS64.TRYWAIT P1, [R7+URZ], R6 ;  /* 0x00000006070075a7 */ /* 0x010864000802017f */
[----:B-1----:R-:W-:Y:S05]  /*9220*/  @!P1 NANOSLEEP.SYNCS 0x989680 ;  /* 0x009896800000995d */ /* 0x002fea0003900000 */
[----:B------:R-:W1:Y:S02]  /*9230*/  @!P1 SYNCS.PHASECHK.TRANS64 P1, [R7+URZ], R6 ;  /* 0x00000006070095a7 */ /* 0x000e64000802007f */
[----:B-1----:R-:W-:Y:S05]  /*9240*/  @!P1 BRA `(.L_x_1116) ;  /* 0xfffffffc00f09947 */ /* 0x002fea000383ffff */
[----:B------:R-:W-:Y:S05]  /*9250*/  BRA `(.L_x_1149) ;  /* 0xfffffff800147947 */ /* 0x000fea000383ffff */
.L_x_1117:
[----:B------:R1:W1:Y:S02]  /*9260*/  SYNCS.PHASECHK.TRANS64.TRYWAIT P1, [R5+URZ], R0 ;  /* 0x00000000050075a7 */ /* 0x000264000802017f */
[----:B-1----:R-:W-:Y:S05]  /*9270*/  @!P1 NANOSLEEP.SYNCS 0x989680 ;  /* 0x009896800000995d */ /* 0x002fea0003900000 */
[----:B------:R-:W1:Y:S02]  /*9280*/  @!P1 SYNCS.PHASECHK.TRANS64 P1, [R5+URZ], R0 ;  /* 0x00000000050095a7 */ /* 0x000e64000802007f */
[----:B-1----:R-:W-:Y:S05]  /*9290*/  @!P1 BRA `(.L_x_1117) ;  /* 0xfffffffc00f09947 */ /* 0x002fea000383ffff */
[----:B------:R-:W-:Y:S05]  /*92a0*/  BRA `(.L_x_1150) ;  /* 0xfffffff800087947 */ /* 0x000fea000383ffff */
.L_x_1151:
        /* <DEDUP_REMOVED lines=13> */
.L_x_3862:


//--------------------- .text._ZN7cutlass13device_kernelIN5flash11enable_sm90INS1_16FlashAttnBwdSm90INS1_25CollectiveMainloopBwdSm90ILi2ELi1ELi1EN4cute5tupleIJNS5_1CILi1EEES8_S8_EEENS6_IJNS7_ILi64EEENS7_ILi96EEENS7_ILi192EEEEEENS_6half_tEfNS_4arch4Sm90ELb0ELb1ELb0ELb0ELb0ELb0ELb1ELb0ELi3ELi1ELi1ELi1ELb0EEENS1_21CollectiveEpilogueBwdISD_SE_SG_Li384ELb0ELb1ELi3EEENS1_19SingleTileSchedulerILb0ELb0ELb0ELi96EEEEEEEEEvNT_6ParamsE --------------------------
	.section	.text._ZN7cutlass13device_kernelIN5flash11enable_sm90INS1_16FlashAttnBwdSm90INS1_25CollectiveMainloopBwdSm90ILi2ELi1ELi1EN4cute5tupleIJNS5_1CILi1EEES8_S8_EEENS6_IJNS7_ILi64EEENS7_ILi96EEENS7_ILi192EEEEEENS_6half_tEfNS_4arch4Sm90ELb0ELb1ELb0ELb0ELb0ELb0ELb1ELb0ELi3ELi1ELi1ELi1ELb0EEENS1_21CollectiveEpilogueBwdISD_SE_SG_Li384ELb0ELb1ELi3EEENS1_19SingleTileSchedulerILb0ELb0ELb0ELi96EEEEEEEEEvNT_6ParamsE,"ax",@progbits
	.align	128
.text._ZN7cutlass13device_kernelIN5flash11enable_sm90INS1_16FlashAttnBwdSm90INS1_25CollectiveMainloopBwdSm90ILi2ELi1ELi1EN4cute5tupleIJNS5_1CILi1EEES8_S8_EEENS6_IJNS7_ILi64EEENS7_ILi96EEENS7_ILi192EEEEEENS_6half_tEfNS_4arch4Sm90ELb0ELb1ELb0ELb0ELb0ELb0ELb1ELb0ELi3ELi1ELi1ELi1ELb0EEENS1_21CollectiveEpilogueBwdISD_SE_SG_Li384ELb0ELb1ELi3EEENS1_19SingleTileSchedulerILb0ELb0ELb0ELi96EEEEEEEEEvNT_6ParamsE:
        .type           _ZN7cutlass13device_kernelIN5flash11enable_sm90INS1_16FlashAttnBwdSm90INS1_25CollectiveMainloopBwdSm90ILi2ELi1ELi1EN4cute5tupleIJNS5_1CILi1EEES8_S8_EEENS6_IJNS7_ILi64EEENS7_ILi96EEENS7_ILi192EEEEEENS_6half_tEfNS_4arch4Sm90ELb0ELb1ELb0ELb0ELb0ELb0ELb1ELb0ELi3ELi1ELi1ELi1ELb0EEENS1_21CollectiveEpilogueBwdISD_SE_SG_Li384ELb0ELb1ELi3EEENS1_19SingleTileSchedulerILb0ELb0ELb0ELi96EEEEEEEEEvNT_6ParamsE,@function
        .size           _ZN7cutlass13device_kernelIN5flash11enable_sm90INS1_16FlashAttnBwdSm90INS1_25CollectiveMainloopBwdSm90ILi2ELi1ELi1EN4cute5tupleIJNS5_1CILi1EEES8_S8_EEENS6_IJNS7_ILi64EEENS7_ILi96EEENS7_ILi192EEEEEENS_6half_tEfNS_4arch4Sm90ELb0ELb1ELb0ELb0ELb0ELb0ELb1ELb0ELi3ELi1ELi1ELi1ELb0EEENS1_21CollectiveEpilogueBwdISD_SE_SG_Li384ELb0ELb1ELi3EEENS1_19SingleTileSchedulerILb0ELb0ELb0ELi96EEEEEEEEEvNT_6ParamsE,(.L_x_3863 - _ZN7cutlass13device_kernelIN5flash11enable_sm90INS1_16FlashAttnBwdSm90INS1_25CollectiveMainloopBwdSm90ILi2ELi1ELi1EN4cute5tupleIJNS5_1CILi1EEES8_S8_EEENS6_IJNS7_ILi64EEENS7_ILi96EEENS7_ILi192EEEEEENS_6half_tEfNS_4arch4Sm90ELb0ELb1ELb0ELb0ELb0ELb0ELb1ELb0ELi3ELi1ELi1ELi1ELb0EEENS1_21CollectiveEpilogueBwdISD_SE_SG_Li384ELb0ELb1ELi3EEENS1_19SingleTileSchedulerILb0ELb0ELb0ELi96EEEEEEEEEvNT_6ParamsE)
        .other          _ZN7cutlass13device_kernelIN5flash11enable_sm90INS1_16FlashAttnBwdSm90INS1_25CollectiveMainloopBwdSm90ILi2ELi1ELi1EN4cute5tupleIJNS5_1CILi1EEES8_S8_EEENS6_IJNS7_ILi64EEENS7_ILi96EEENS7_ILi192EEEEEENS_6half_tEfNS_4arch4Sm90ELb0ELb1ELb0ELb0ELb0ELb0ELb1ELb0ELi3ELi1ELi1ELi1ELb0EEENS1_21CollectiveEpilogueBwdISD_SE_SG_Li384ELb0ELb1ELi3EEENS1_19SingleTileSchedulerILb0ELb0ELb0ELi96EEEEEEEEEvNT_6ParamsE,@"STO_CUDA_ENTRY STV_DEFAULT"
_ZN7cutlass13device_kernelIN5flash11enable_sm90INS1_16FlashAttnBwdSm90INS1_25CollectiveMainloopBwdSm90ILi2ELi1ELi1EN4cute5tupleIJNS5_1CILi1EEES8_S8_EEENS6_IJNS7_ILi64EEENS7_ILi96EEENS7_ILi192EEEEEENS_6half_tEfNS_4arch4Sm90ELb0ELb1ELb0ELb0ELb0ELb0ELb1ELb0ELi3ELi1ELi1ELi1ELb0EEENS1_21CollectiveEpilogueBwdISD_SE_SG_Li384ELb0ELb1ELi3EEENS1_19SingleTileSchedulerILb0ELb0ELb0ELi96EEEEEEEEEvNT_6ParamsE:
[----:B------:R-:W1:Y:S01]  /*0000*/  LDC R1, c[0x0][0x28] ;  /* 0x00000a00ff017b82 */ /* 0x000e620000000800 */
[----:B------:R-:W2:Y:S01]  /*0010*/  S2R R3, SR_TID.X ;  /* 0x0000000000037919 */ /* 0x000ea20000002100 */
[----:B------:R-:W-:Y:S01]  /*0020*/  ELECT P0, URZ, PT ;  /* 0x00000000003f782f */ /* 0x000fe20003800000 */
[----:B------:R-:W-:Y:S01]  /*0030*/  BSSY B0, `(.L_x_1152) ;  /* 0x000001a000007945 */ /* 0x000fe20003800000 */
[--C-:B--2---:R-:W-:Y:S02]  /*0040*/  SHF.R.U32.HI R0, RZ, 0x5, R3.reuse ;  /* 0x00000005ff007819 */ /* 0x104fe40000011603 */
[----:B------:R-:W-:-:S03]  /*0050*/  SHF.R.U32.HI R3, RZ, 0x7, R3 ;  /* 0x00000007ff037819 */ /* 0x000fc60000011603 */
        /* <DEDUP_REMOVED lines=23> */
.L_x_1153:
[----:B------:R-:W-:Y:S05]  /*01d0*/  BSYNC B0 ;  /* 0x0000000000007941 */ /* 0x000fea0003800000 */
.L_x_1152:
[----:B------:R-:W-:Y:S01]  /*01e0*/  VOTEU.ANY UP0, P0 ;  /* 0x00000000003f7886 */ /* 0x000fe20000000100 */
[----:B------:R-:W1:Y:S01]  /*01f0*/  SHFL.IDX PT, R3, R3, RZ, 0x1f ;  /* 0x00001fff03037589 */ /* 0x000e6200000e0000 */
[----:B------:R-:W-:Y:S01]  /*0200*/  UMOV UR4, 0x1 ;  /* 0x0000000100047882 */ /* 0x000fe20000000000 */
[----:B------:R-:W-:Y:S01]  /*0210*/  VOTEU.ANY UP1, P0 ;  /* 0x00000000003f7886 */ /* 0x000fe20000020100 */
[----:B------:R-:W-:Y:S01]  /*0220*/  UMOV UR38, 0x1 ;  /* 0x0000000100267882 */ /* 0x000fe20000000000 */
[----:B------:R-:W2:Y:S01]  /*0230*/  @UP0 S2UR UR7, SR_CgaCtaId ;  /* 0x00000000000709c3 */ /* 0x000ea20000008800 */
[----:B------:R-:W3:Y:S01]  /*0240*/  SHFL.IDX PT, R2, R0, RZ, 0x1f ;  /* 0x00001fff00027589 */ /* 0x000ee200000e0000 */
[----:B------:R-:W-:Y:S01]  /*0250*/  @UP0 UMOV UR6, 0x400 ;  /* 0x0000040000060882 */ /* 0x000fe20000000000 */
[----:B------:R-:W-:-:S04]  /*0260*/  @UP0 UIADD3 UR4, -UR4, 0x100000, URZ ;  /* 0x0010000004040890 */ /* 0x000fc8000fffe13f */
[----:B------:R-:W-:Y:S02]  /*0270*/  @UP0 USHF.L.U32 UR5, UR4, 0xb, URZ ;  /* 0x0000000b04050899 */ /* 0x000fe4000800063f */
[----:B------:R-:W-:Y:S01]  /*0280*/  @UP0 USHF.L.U32 UR4, UR4, 0x1, URZ ;  /* 0x0000000104040899 */ /* 0x000fe2000800063f */
[----:B-1----:R-:W-:Y:S01]  /*0290*/  R2UR UR8, R3 ;  /* 0x00000000030872ca */ /* 0x002fe200000e0000 */
[----:B--2---:R-:W-:Y:S01]  /*02a0*/  @UP0 ULEA UR6, UR7, UR6, 0x18 ;  /* 0x0000000607060291 */ /* 0x004fe2000f8ec03f */
[----:B---3--:R-:W-:-:S11]  /*02b0*/  ISETP.NE.AND P1, PT, R2, RZ, PT ;  /* 0x000000ff0200720c */ /* 0x008fd60003f25270 */
[----:B------:R-:W-:Y:S01]  /*02c0*/  UISETP.NE.AND UP0, UPT, UR8, URZ, UPT ;  /* 0x0000003f0800728c */ /* 0x000fe2000bf05270 */
[----:B------:R-:W1:Y:S02]  /*02d0*/  FENCE.VIEW.ASYNC.S ;  /* 0x00000000000073c6 */ /* 0x000e640000000000 */
[----:B-1----:R1:W2:Y:S01]  /*02e0*/  @UP1 SYNCS.EXCH.64 URZ, [UR6+0x36400], UR4 ;  /* 0x03640004063f15b2 */ /* 0x0022a20008000100 */
[----:B------:R-:W-:Y:S01]  /*02f0*/  USEL UR38, UR38, 0x2, !UP0 ;  /* 0x0000000226267887 */ /* 0x000fe2000c000000 */
[----:B------:R-:W-:Y:S11]  /*0300*/  @P1 BRA `(.L_x_1154) ;  /* 0x0000000000481947 */ /* 0x000ff60003800000 */
[----:B-1----:R-:W1:Y:S01]  /*0310*/  S2UR UR5, SR_CgaCtaId ;  /* 0x00000000000579c3 */ /* 0x002e620000008800 */
        /* <DEDUP_REMOVED lines=15> */
[----:B------:R3:W1:Y:S02]  /*0410*/  SYNCS.EXCH.64 URZ, [UR8+0x36428], UR4 ;  /* 0x03642804083f75b2 */ /* 0x0006640008000100 */
[----:B---3--:R-:W-:Y:S01]  /*0420*/  NOP ;  /* 0x0000000000007918 */ /* 0x008fe20000000000 */
.L_x_1154:
        /* <DEDUP_REMOVED lines=20> */
.L_x_1155:
[----:B------:R-:W-:Y:S01]  /*0570*/  PLOP3.LUT P0, PT, PT, PT, UP0, 0x80, 0x0 ;  /* 0x000000000000781c */ /* 0x000fe20003f0f008 */
[----:B------:R-:W-:Y:S01]  /*0580*/  NOP ;  /* 0x0000000000007918 */ /* 0x000fe20000000000 */
[----:B-12-45:R-:W-:Y:S11]  /*0590*/  BAR.SYNC.DEFER_BLOCKING 0x0 ;  /* 0x0000000000007b1d */ /* 0x036ff60000010000 */
[----:B------:R-:W-:Y:S05]  /*05a0*/  @!P0 BRA `(.L_x_1156) ;  /* 0x0000005800548947 */ /* 0x000fea0003800000 */
.L_x_1157:
        /* <DEDUP_REMOVED lines=14> */
[----:B------:R-:W1:Y:S01]  /*0690*/  S2UR UR7, SR_CTAID.X ;  /* 0x00000000000779c3 */ /* 0x000e620000002500 */
[----:B------:R-:W-:Y:S01]  /*06a0*/  ULDC UR8, c[0x0][0x280] ;  /* 0x0000a00000087ab9 */ /* 0x000fe20000000800 */
[----:B------:R-:W-:Y:S01]  /*06b0*/  ULDC UR6, c[0x0][0x290] ;  /* 0x0000a40000067ab9 */ /* 0x000fe20000000800 */
[----:B------:R-:W-:Y:S01]  /*06c0*/  ULDC UR4, c[0x0][0x74c] ;  /* 0x0001d30000047ab9 */ /* 0x000fe20000000800 */
        /* <DEDUP_REMOVED lines=19> */
[----:B------:R-:W-:Y:S01]  /*0800*/  CS2R R34, SRZ ;  /* 0x0000000000227805 */ /* 0x000fe2000001ff00 */
[----:B-1----:R-:W-:Y:S02]  /*0810*/  UIMAD UR5, UR7, 0x60, UR8 ;  /* 0x00000060070578a4 */ /* 0x002fe4000f8e0208 */
[----:B------:R-:W-:Y:S02]  /*0820*/  ISETP.LE.AND P1, PT, RZ, UR7, PT ;  /* 0x00000007ff007c0c */ /* 0x000fe4000bf23270 */
[----:B------:R-:W-:-:S02]  /*0830*/  CS2R R32, SRZ ;  /* 0x0000000000207805 */ /* 0x000fc4000001ff00 */
[----:B------:R-:W-:Y:S01]  /*0840*/  CS2R R30, SRZ ;  /* 0x00000000001e7805 */ /* 0x000fe2000001ff00 */
[----:B------:R-:W-:Y:S01]  /*0850*/  UIADD3 UR4, -UR4, UR5, -UR6 ;  /* 0x0000000504047290 */ /* 0x000fe2000fffe906 */
[----:B------:R-:W-:Y:S02]  /*0860*/  CS2R R28, SRZ ;  /* 0x00000000001c7805 */ /* 0x000fe4000001ff00 */
[----:B------:R-:W-:Y:S02]  /*0870*/  CS2R R26, SRZ ;  /* 0x00000000001a7805 */ /* 0x000fe4000001ff00 */
[----:B------:R-:W-:Y:S01]  /*0880*/  CS2R R24, SRZ ;  /* 0x0000000000187805 */ /* 0x000fe2000001ff00 */
[----:B------:R-:W-:Y:S01]  /*0890*/  USHF.R.S32.HI UR5, URZ, 0x1f, UR4 ;  /* 0x0000001f3f057899 */ /* 0x000fe20008011404 */
[----:B------:R-:W-:Y:S02]  /*08a0*/  CS2R R118, SRZ ;  /* 0x0000000000767805 */ /* 0x000fe4000001ff00 */
[----:B------:R-:W-:-:S02]  /*08b0*/  CS2R R116, SRZ ;  /* 0x0000000000747805 */ /* 0x000fc4000001ff00 */
[----:B------:R-:W-:Y:S01]  /*08c0*/  CS2R R114, SRZ ;  /* 0x0000000000727805 */ /* 0x000fe2000001ff00 */
[----:B------:R-:W-:Y:S01]  /*08d0*/  ULEA.HI UR5, UR5, UR4, URZ, 0x6 ;  /* 0x0000000405057291 */ /* 0x000fe2000f8f303f */
[----:B------:R-:W-:Y:S01]  /*08e0*/  CS2R R112, SRZ ;  /* 0x0000000000707805 */ /* 0x000fe2000001ff00 */
[----:B------:R-:W-:Y:S01]  /*08f0*/  UIADD3 UR4, UR8, 0x3f, URZ ;  /* 0x0000003f08047890 */ /* 0x000fe2000fffe03f */
[----:B------:R-:W-:Y:S01]  /*0900*/  CS2R R110, SRZ ;  /* 0x00000000006e7805 */ /* 0x000fe2000001ff00 */
[----:B------:R-:W-:Y:S01]  /*0910*/  USHF.R.S32.HI UR6, URZ, 0x6, UR5 ;  /* 0x000000063f067899 */ /* 0x000fe20008011405 */
[----:B------:R-:W-:Y:S01]  /*0920*/  CS2R R108, SRZ ;  /* 0x00000000006c7805 */ /* 0x000fe2000001ff00 */
[----:B------:R-:W-:Y:S01]  /*0930*/  USHF.R.S32.HI UR5, URZ, 0x1f, UR4 ;  /* 0x0000001f3f057899 */ /* 0x000fe20008011404 */
[----:B------:R-:W-:Y:S01]  /*0940*/  CS2R R106, SRZ ;  /* 0x00000000006a7805 */ /* 0x000fe2000001ff00 */
[----:B------:R-:W-:Y:S01]  /*0950*/  UISETP.LT.AND UP0, UPT, URZ, UR6, UPT ;  /* 0x000000063f00728c */ /* 0x000fe2000bf01270 */
[----:B------:R-:W-:Y:S01]  /*0960*/  CS2R R104, SRZ ;  /* 0x0000000000687805 */ /* 0x000fe2000001ff00 */
[----:B------:R-:W-:Y:S01]  /*0970*/  ULEA.HI UR5, UR5, UR4, URZ, 0x6 ;  /* 0x0000000405057291 */ /* 0x000fe2000f8f303f */
[----:B------:R-:W-:Y:S01]  /*0980*/  CS2R R102, SRZ ;  /* 0x0000000000667805 */ /* 0x000fe2000001ff00 */
[----:B------:R-:W-:Y:S01]  /*0990*/  USEL UR39, URZ, UR6, !UP0 ;  /* 0x000000063f277287 */ /* 0x000fe2000c000000 */
[----:B------:R-:W-:Y:S01]  /*09a0*/  CS2R R100, SRZ ;  /* 0x0000000000647805 */ /* 0x000fe2000001ff00 */
[----:B------:R-:W-:Y:S01]  /*09b0*/  USHF.R.S32.HI UR36, URZ, 0x6, UR5 ;  /* 0x000000063f247899 */ /* 0x000fe20008011405 */
[----:B------:R-:W-:-:S02]  /*09c0*/  CS2R R98, SRZ ;  /* 0x0000000000627805 */ /* 0x000fc4000001ff00 */
[----:B------:R-:W-:Y:S02]  /*09d0*/  CS2R R96, SRZ ;  /* 0x0000000000607805 */ /* 0x000fe4000001ff00 */
[----:B------:R-:W-:Y:S02]  /*09e0*/  CS2R R94, SRZ ;  /* 0x00000000005e7805 */ /* 0x000fe4000001ff00 */
[----:B------:R-:W-:Y:S02]  /*09f0*/  CS2R R92, SRZ ;  /* 0x00000000005c7805 */ /* 0x000fe4000001ff00 */
[----:B------:R-:W-:Y:S02]  /*0a00*/  CS2R R90, SRZ ;  /* 0x00000000005a7805 */ /* 0x000fe4000001ff00 */
[----:B------:R-:W-:Y:S02]  /*0a10*/  CS2R R88, SRZ ;  /* 0x0000000000587805 */ /* 0x000fe4000001ff00 */
[----:B------:R-:W-:-:S02]  /*0a20*/  CS2R R86, SRZ ;  /* 0x0000000000567805 */ /* 0x000fc4000001ff00 */
[----:B------:R-:W-:Y:S01]  /*0a30*/  CS2R R84, SRZ ;  /* 0x0000000000547805 */ /* 0x000fe2000001ff00 */
[----:B------:R-:W-:Y:S01]  /*0a40*/  IMAD.MOV.U32 R83, RZ, RZ, RZ ;  /* 0x000000ffff537224 */ /* 0x000fe200078e00ff */
[----:B------:R-:W-:Y:S06]  /*0a50*/  @!P1 BRA `(.L_x_1158) ;  /* 0x0000000000289947 */ /* 0x000fec0003800000 */
[----:B------:R-:W-:Y:S01]  /*0a60*/  UIMAD UR4, UR7, 0x60, UR8 ;  /* 0x00000060070478a4 */ /* 0x000fe2000f8e0208 */
[----:B------:R-:W-:-:S03]  /*0a70*/  ULDC UR5, c[0x0][0x290] ;  /* 0x0000a40000057ab9 */ /* 0x000fc60000000800 */
[----:B------:R-:W-:-:S03]  /*0a80*/  UIADD3 UR4, -UR5, 0x9f, UR4 ;  /* 0x0000009f05047890 */ /* 0x000fc6000fffe104 */
[----:B------:R-:W-:Y:S02]  /*0a90*/  ULDC UR5, c[0x0][0x748] ;  /* 0x0001d20000057ab9 */ /* 0x000fe40000000800 */
[----:B------:R-:W-:-:S04]  /*0aa0*/  UIADD3 UR4, UR4, UR5, URZ ;  /* 0x0000000504047290 */ /* 0x000fc8000fffe03f */
[----:B------:R-:W-:-:S04]  /*0ab0*/  USHF.R.S32.HI UR5, URZ, 0x1f, UR4 ;  /* 0x0000001f3f057899 */ /* 0x000fc80008011404 */
[----:B------:R-:W-:-:S04]  /*0ac0*/  ULEA.HI UR5, UR5, UR4, URZ, 0x6 ;  /* 0x0000000405057291 */ /* 0x000fc8000f8f303f */
[----:B------:R-:W-:-:S04]  /*0ad0*/  USHF.R.S32.HI UR5, URZ, 0x6, UR5 ;  /* 0x000000063f057899 */ /* 0x000fc80008011405 */
[----:B------:R-:W-:-:S04]  /*0ae0*/  UISETP.LT.AND UP0, UPT, UR36, UR5, UPT ;  /* 0x000000052400728c */ /* 0x000fc8000bf01270 */
[----:B------:R-:W-:-:S12]  /*0af0*/  USEL UR36, UR36, UR5, UP0 ;  /* 0x0000000524247287 */ /* 0x000fd80008000000 */
.L_x_1158:
[----:B------:R-:W-:Y:S01]  /*0b00*/  UISETP.GT.AND UP0, UPT, UR36, UR39, UPT ;  /* 0x000000272400728c */ /* 0x000fe2000bf04270 */
[----:B------:R-:W-:Y:S01]  /*0b10*/  IMAD.MOV.U32 R82, RZ, RZ, RZ ;  /* 0x000000ffff527224 */ /* 0x000fe200078e00ff */
[----:B------:R-:W-:Y:S02]  /*0b20*/  CS2R R80, SRZ ;  /* 0x0000000000507805 */ /* 0x000fe4000001ff00 */
[----:B------:R-:W-:Y:S02]  /*0b30*/  CS2R R78, SRZ ;  /* 0x00000000004e7805 */ /* 0x000fe4000001ff00 */
[----:B------:R-:W-:Y:S02]  /*0b40*/  CS2R R76, SRZ ;  /* 0x00000000004c7805 */ /* 0x000fe4000001ff00 */
[----:B------:R-:W-:Y:S02]  /*0b50*/  CS2R R74, SRZ ;  /* 0x00000000004a7805 */ /* 0x000fe4000001ff00 */
[----:B------:R-:W-:-:S02]  /*0b60*/  PLOP3.LUT P1, PT, PT, PT, UP0, 0x80, 0x0 ;  /* 0x000000000000781c */ /* 0x000fc40003f2f008 */
[----:B------:R-:W-:-:S11]  /*0b70*/  CS2R R72, SRZ ;  /* 0x0000000000487805 */ /* 0x000fd6000001ff00 */
[----:B------:R-:W-:Y:S05]  /*0b80*/  @!P1 BRA `(.L_x_1159) ;  /* 0x0000003400849947 */ /* 0x000fea0003800000 */
[----:B------:R-:W1:Y:S01]  /*0b90*/  S2UR UR4, SR_CgaCtaId ;  /* 0x00000000000479c3 */ /* 0x000e620000008800 */
[----:B------:R-:W-:Y:S01]  /*0ba0*/  UMOV UR37, 0x400 ;  /* 0x0000040000257882 */ /* 0x000fe20000000000 */
[----:B------:R-:W-:Y:S01]  /*0bb0*/  ULDC UR43, c[0x0][0x290] ;  /* 0x0000a400002b7ab9 */ /* 0x000fe20000000800 */
[----:B------:R-:W-:Y:S01]  /*0bc0*/  ULDC UR44, c[0x0][0x750] ;  /* 0x0001d400002c7ab9 */ /* 0x000fe20000000800 */
[----:B------:R-:W-:Y:S01]  /*0bd0*/  ULDC UR45, c[0x0][0x744] ;  /* 0x0001d100002d7ab9 */ /* 0x000fe20000000800 */
[----:B------:R-:W-:Y:S01]  /*0be0*/  ULDC.64 UR40, c[0x0][0x748] ;  /* 0x0001d20000287ab9 */ /* 0x000fe20000000a00 */
        /* <DEDUP_REMOVED lines=21> */
.L_x_1161:
        /* <DEDUP_REMOVED lines=15> */
.L_x_1160:
        /* <DEDUP_REMOVED lines=20> */
.L_x_1163:
        /* <DEDUP_REMOVED lines=15> */
.L_x_1162:
        /* <DEDUP_REMOVED lines=8> */
.L_x_1283:
[----:B------:R-:W-:Y:S02]  /*10e0*/  SHF.L.U32 R10, RZ, 0x1f, RZ ;  /* 0x0000001fff0a7819 */ /* 0x000fe400000006ff */
[CC--:B------:R-:W-:Y:S02]  /*10f0*/  LEA.HI R4, R3.reuse, R0.reuse, RZ, 0x4 ;  /* 0x0000000003047211 */ /* 0x0c0fe400078f20ff */
[----:B------:R-:W3:Y:S01]  /*1100*/  SYNCS.PHASECHK.TRANS64.TRYWAIT P0, [UR37+0x36400], R10 ;  /* 0x0364000aff0075a7 */ /* 0x000ee20008000165 */
[----:B------:R-:W-:Y:S01]  /*1110*/  LEA.HI R6, R3, R0, RZ, 0x5 ;  /* 0x0000000003067211 */ /* 0x000fe200078f28ff */
[----:B--2---:R-:W-:Y:S01]  /*1120*/  IMAD.HI R3, R14, 0x55555556, RZ ;  /* 0x555555560e037827 */ /* 0x004fe200078e02ff */
[----:B------:R-:W-:Y:S02]  /*1130*/  LOP3.LUT R7, R4, 0xfffffff0, RZ, 0xc0, !PT ;  /* 0xfffffff004077812 */ /* 0x000fe400078ec0ff */
[--C-:B------:R-:W-:Y:S02]  /*1140*/  SHF.R.S32.HI R8, RZ, 0x5, R6.reuse ;  /* 0x00000005ff087819 */ /* 0x100fe40000011406 */
[----:B------:R-:W-:Y:S01]  /*1150*/  SHF.R.S32.HI R11, RZ, 0x1f, R6 ;  /* 0x0000001fff0b7819 */ /* 0x000fe20000011406 */
[----:B------:R-:W-:Y:S01]  /*1160*/  IMAD.IADD R7, R0, 0x1, -R7 ;  /* 0x0000000100077824 */ /* 0x000fe200078e0a07 */
[----:B------:R-:W-:-:S02]  /*1170*/  LOP3.LUT R5, R2, 0xffffff80, RZ, 0xc0, !PT ;  /* 0xffffff8002057812 */ /* 0x000fc400078ec0ff */
[----:B------:R-:W-:Y:S02]  /*1180*/  LEA.HI R9, R3, R3, RZ, 0x1 ;  /* 0x0000000303097211 */ /* 0x000fe400078f08ff */
[----:B------:R-:W-:Y:S01]  /*1190*/  LEA.HI R11, R11, R8, RZ, 0x2 ;  /* 0x000000080b0b7211 */ /* 0x000fe200078f10ff */
[----:B------:R-:W-:Y:S01]  /*11a0*/  IMAD.IADD R0, R0, 0x1, -R5 ;  /* 0x0000000100007824 */ /* 0x000fe200078e0a05 */
[----:B------:R-:W-:Y:S01]  /*11b0*/  LEA.HI R2, R7, R7, RZ, 0x1 ;  /* 0x0000000707027211 */ /* 0x000fe200078f08ff */
[----:B------:R-:W-:Y:S01]  /*11c0*/  IMAD R9, R9, -0x3, R14 ;  /* 0xfffffffd09097824 */ /* 0x000fe200078e020e */
[----:B------:R-:W-:Y:S01]  /*11d0*/  LOP3.LUT R11, R11, 0x3ffffc, RZ, 0xc0, !PT ;  /* 0x003ffffc0b0b7812 */ /* 0x000fe200078ec0ff */
[----:B---3--:R-:W-:Y:S06]  /*11e0*/  @P0 BRA `(.L_x_1165) ;  /* 0x0000000000080947 */ /* 0x008fec0003800000 */
[----:B------:R-:W2:Y:S02]  /*11f0*/  SYNCS.PHASECHK.TRANS64.TRYWAIT P0, [UR37+0x36400], R10 ;  /* 0x0364000aff0075a7 */ /* 0x000ea40008000165 */
[----:B--2---:R-:W-:Y:S05]  /*1200*/  @!P0 BRA `(.L_x_1166) ;  /* 0x0000008400008947 */ /* 0x004fea0003800000 */
.L_x_1165:
[--C-:B------:R-:W-:Y:S01]  /*1210*/  SHF.R.S32.HI R5, RZ, 0x1, R2.reuse ;  /* 0x00000001ff057819 */ /* 0x100fe20000011402 */
[----:B------:R-:W3:Y:S01]  /*1220*/  S2R R14, SR_CTAID.X ;  /* 0x00000000000e7919 */ /* 0x000ee20000002500 */
[----:B------:R-:W-:Y:S01]  /*1230*/  SHF.R.S32.HI R6, RZ, 0x1f, R2 ;  /* 0x0000001fff067819 */ /* 0x000fe20000011402 */
[----:B------:R-:W-:Y:S01]  /*1240*/  IMAD.IADD R15, R8, 0x1, -R11 ;  /* 0x00000001080f7824 */ /* 0x000fe200078e0a0b */
[----:B------:R-:W-:Y:S01]  /*1250*/  SHF.R.S32.HI R8, RZ, 0x1f, R7 ;  /* 0x0000001fff087819 */ /* 0x000fe20000011407 */
[C---:B--2---:R-:W-:Y:S01]  /*1260*/  IMAD.HI R10, R13.reuse, 0x55555556, RZ ;  /* 0x555555560d0a7827 */ /* 0x044fe200078e02ff */
[----:B------:R-:W-:Y:S01]  /*1270*/  LEA.HI R6, R6, R5, RZ, 0x2 ;  /* 0x0000000506067211 */ /* 0x000fe200078f10ff */
[----:B------:R-:W-:Y:S01]  /*1280*/  ULDC UR4, c[0x0][0x290] ;  /* 0x0000a40000047ab9 */ /* 0x000fe20000000800 */
[----:B------:R-:W-:Y:S01]  /*1290*/  LOP3.LUT R2, R2, 0x7fffffe, RZ, 0xc0, !PT ;  /* 0x07fffffe02027812 */ /* 0x000fe200078ec0ff */
[----:B------:R-:W-:Y:S01]  /*12a0*/  IMAD R16, R13, 0x400, R0 ;  /* 0x000004000d107824 */ /* 0x000fe200078e0200 */
[----:B------:R-:W-:Y:S01]  /*12b0*/  LOP3.LUT R6, R6, 0xfffffffc, RZ, 0xc0, !PT ;  /* 0xfffffffc06067812 */ /* 0x000fe200078ec0ff */
[----:B------:R-:W-:Y:S01]  /*12c0*/  IMAD.MOV.U32 R17, RZ, RZ, 0x20 ;  /* 0x00000020ff117424 */ /* 0x000fe200078e00ff */
[----:B------:R-:W-:Y:S01]  /*12d0*/  LEA.HI R8, R8, R7, RZ, 0x3 ;  /* 0x0000000708087211 */ /* 0x000fe200078f18ff */
[----:B------:R-:W-:Y:S01]  /*12e0*/  IMAD.IADD R11, R7, 0x1, -R2 ;  /* 0x00000001070b7824 */ /* 0x000fe200078e0a02 */
[----:B------:R-:W-:Y:S01]  /*12f0*/  SHF.R.S32.HI R3, RZ, 0x1f, R0 ;  /* 0x0000001fff037819 */ /* 0x000fe20000011400 */
[----:B------:R-:W-:Y:S01]  /*1300*/  IMAD.IADD R6, R5, 0x1, -R6 ;  /* 0x0000000105067824 */ /* 0x000fe200078e0a06 */
[----:B------:R-:W-:Y:S01]  /*1310*/  SHF.R.S32.HI R4, RZ, 0x4, R4 ;  /* 0x00000004ff047819 */ /* 0x000fe20000011404 */
[----:B------:R-:W-:Y:S01]  /*1320*/  IMAD.SHL.U32 R8, R8, 0x20, RZ ;  /* 0x0000002008087824 */ /* 0x000fe200078e00ff */
[----:B------:R-:W-:Y:S01]  /*1330*/  LEA.HI R2, R3, R0, RZ, 0x2 ;  /* 0x0000000003027211 */ /* 0x000fe200078f10ff */
[----:B------:R-:W-:Y:S01]  /*1340*/  IMAD.SHL.U32 R7, R6, 0x40, RZ ;  /* 0x0000004006077824 */ /* 0x000fe200078e00ff */
[----:B------:R-:W-:Y:S01]  /*1350*/  LEA.HI R12, R10, R10, RZ, 0x1 ;  /* 0x0000000a0a0c7211 */ /* 0x000fe200078f08ff */
[----:B------:R-:W-:Y:S01]  /*1360*/  IMAD.SHL.U32 R10, R4, 0x8, RZ ;  /* 0x00000008040a7824 */ /* 0x000fe200078e00ff */
[--C-:B------:R-:W-:Y:S01]  /*1370*/  SHF.R.S32.HI R4, RZ, 0x2, R2.reuse ;  /* 0x00000002ff047819 */ /* 0x100fe20000011402 */
[----:B------:R-:W-:Y:S01]  /*1380*/  ULDC UR5, c[0x0][0x280] ;  /* 0x0000a00000057ab9 */ /* 0x000fe20000000800 */
[----:B------:R-:W-:Y:S01]  /*1390*/  SHF.R.S32.HI R5, RZ, 0x1f, R2 ;  /* 0x0000001fff057819 */ /* 0x000fe20000011402 */
[----:B------:R-:W-:Y:S01]  /*13a0*/  IMAD R12, R12, -0x3, R13 ;  /* 0xfffffffd0c0c7824 */ /* 0x000fe200078e020d */
[----:B------:R-:W-:-:S02]  /*13b0*/  LOP3.LUT R8, R8, 0x7fffff00, RZ, 0xc0, !PT ;  /* 0x7fffff0008087812 */ /* 0x000fc400078ec0ff */
[----:B------:R-:W-:Y:S02]  /*13c0*/  CS2R R70, SRZ ;  /* 0x0000000000467805 */ /* 0x000fe4000001ff00 */
[----:B------:R-:W-:Y:S02]  /*13d0*/  LEA.HI R5, R5, R4, RZ, 0x3 ;  /* 0x0000000405057211 */ /* 0x000fe400078f18ff */
[----:B------:R-:W-:Y:S02]  /*13e0*/  CS2R R68, SRZ ;  /* 0x0000000000447805 */ /* 0x000fe4000001ff00 */
[----:B------:R-:W-:Y:S01]  /*13f0*/  LOP3.LUT R7, R7, 0xc0, RZ, 0xc0, !PT ;  /* 0x000000c007077812 */ /* 0x000fe200078ec0ff */
[----:B------:R-:W-:Y:S01]  /*1400*/  IMAD R8, R13, 0x800, R8 ;  /* 0x000008000d087824 */ /* 0x000fe200078e0208 */
[----:B------:R-:W-:Y:S01]  /*1410*/  LOP3.LUT R5, R5, 0xfffffff8, RZ, 0xc0, !PT ;  /* 0xfffffff805057812 */ /* 0x000fe200078ec0ff */
[----:B---3--:R-:W-:Y:S01]  /*1420*/  IMAD R14, R14, -0x60, RZ ;  /* 0xffffffa00e0e7824 */ /* 0x008fe200078e02ff */
[----:B-1----:R-:W-:Y:S01]  /*1430*/  LOP3.LUT R13, R2, 0x7ffffffc, RZ, 0xc0, !PT ;  /* 0x7ffffffc020d7812 */ /* 0x002fe200078ec0ff */
[----:B------:R-:W-:Y:S01]  /*1440*/  IMAD R8, R11, 0x20, R8 ;  /* 0x000000200b087824 */ /* 0x000fe200078e0208 */
[----:B------:R-:W-:Y:S01]  /*1450*/  LOP3.LUT R10, R7, 0x8, R10, 0xf8, !PT ;  /* 0x00000008070a7812 */ /* 0x000fe200078ef80a */
[----:B------:R-:W-:Y:S01]  /*1460*/  IMAD.IADD R4, R4, 0x1, -R5 ;  /* 0x0000000104047824 */ /* 0x000fe200078e0a05 */
[----:B------:R-:W-:Y:S01]  /*1470*/  SHF.R.U32.HI R7, RZ, 0x3, R7 ;  /* 0x00000003ff077819 */ /* 0x000fe20000011607 */
[----:B------:R-:W-:Y:S01]  /*1480*/  IMAD.IADD R13, R0, 0x1, -R13 ;  /* 0x00000001000d7824 */ /* 0x000fe200078e0a0d */
[----:B------:R-:W-:Y:S01]  /*1490*/  LEA.HI R3, R3, R0, RZ, 0x5 ;  /* 0x0000000003037211 */ /* 0x000fe200078f28ff */
[----:B------:R-:W-:Y:S01]  /*14a0*/  IMAD R8, R15, 0x200, R8 ;  /* 0x000002000f087824 */ /* 0x000fe200078e0208 */
[----:B------:R-:W-:Y:S01]  /*14b0*/  LOP3.LUT R5, R10, R7, RZ, 0x3c, !PT ;  /* 0x000000070a057212 */ /* 0x000fe200078e3cff */
[----:B------:R-:W-:Y:S01]  /*14c0*/  IMAD R11, R12, 0x10, R13 ;  /* 0x000000100c0b7824 */ /* 0x000fe200078e020d */
[----:B------:R-:W-:Y:S01]  /*14d0*/  LOP3.LUT P0, RZ, R6, 0x2, RZ, 0xc0, !PT ;  /* 0x0000000206ff7812 */ /* 0x000fe2000780c0ff */
[----:B------:R-:W-:Y:S01]  /*14e0*/  IMAD.U32 R15, RZ, RZ, UR38 ;  /* 0x00000026ff0f7e24 */ /* 0x000fe2000f8e00ff */
[----:B------:R-:W-:Y:S01]  /*14f0*/  SHF.R.S32.HI R3, RZ, 0x5, R3 ;  /* 0x00000005ff037819 */ /* 0x000fe20000011403 */
[----:B------:R-:W-:Y:S01]  /*1500*/  IMAD.IADD R10, R8, 0x1, R5 ;  /* 0x00000001080a7824 */ /* 0x000fe200078e0205 */
[----:B------:R-:W-:Y:S01]  /*1510*/  IADD3.X R6, R14, UR4, RZ, PT, !PT ;  /* 0x000000040e067c10 */ /* 0x000fe2000bffe4ff */
[----:B------:R-:W-:Y:S01]  /*1520*/  IMAD.SHL.U32 R11, R11, 0x2, RZ ;  /* 0x000000020b0b7824 */ /* 0x000fe200078e00ff */
[----:B------:R-:W-:Y:S01]  /*1530*/  SEL R17, R17, 0xffffffe0, !P0 ;  /* 0xffffffe011117807 */ /* 0x000fe20004000000 */
[----:B------:R-:W-:Y:S01]  /*1540*/  IMAD.SHL.U32 R0, R16, 0x4, RZ ;  /* 0x0000000410007824 */ /* 0x000fe200078e00ff */
[----:B------:R-:W-:Y:S01]  /*1550*/  LEA R10, R10, UR37, 0x1 ;  /* 0x000000250a0a7c11 */ /* 0x000fe2000f8e08ff */
[----:B------:R-:W-:Y:S01]  /*1560*/  IMAD R7, R3, 0x10, R4 ;  /* 0x0000001003077824 */ /* 0x000fe200078e0204 */
[--C-:B------:R-:W-:Y:S01]  /*1570*/  IADD3 R6, R6, -UR5, -R11.reuse ;  /* 0x8000000506067c10 */ /* 0x100fe2000fffe80b */
[----:B------:R-:W-:Y:S01]  /*1580*/  IMAD.IADD R12, R14, 0x1, -R11 ;  /* 0x000000010e0c7824 */ /* 0x000fe200078e0a0b */
[----:B------:R-:W-:Y:S01]  /*1590*/  IADD3 R13, -R11, UR4, R14 ;  /* 0x000000040b0d7c10 */ /* 0x000fe2000fffe10e */
[----:B------:R-:W-:Y:S01]  /*15a0*/  IMAD.MOV.U32 R8, RZ, RZ, RZ ;  /* 0x000000ffff087224 */ /* 0x000fe200078e00ff */
[----:B------:R-:W-:Y:S01]  /*15b0*/  CS2R R66, SRZ ;  /* 0x0000000000427805 */ /* 0x000fe2000001ff00 */
[----:B------:R-:W-:Y:S01]  /*15c0*/  IMAD.MOV.U32 R3, RZ, RZ, RZ ;  /* 0x000000ffff037224 */ /* 0x000fe200078e00ff */
        /* <DEDUP_REMOVED lines=46> */
[----:B------:R-:W-:Y:S02]  /*18b0*/  LOP3.LUT R15, R15, 0x1, RZ, 0xfc, !PT ;  /* 0x000000010f0f7812 */ /* 0x000fe400078efcff */
[----:B------:R-:W-:Y:S02]  /*18c0*/  LEA R0, R0, UR37, 0x2 ;  /* 0x0000002500007c11 */ /* 0x000fe4000f8e10ff */
[----:B------:R-:W-:-:S07]  /*18d0*/  IADD3 R11, R17, 0x30400, R10 ;  /* 0x00030400110b7810 */ /* 0x000fce0007ffe00a */
.L_x_1185:
[----:B------:R-:W-:Y:S01]  /*18e0*/  ISETP.NE.AND P0, PT, R15, 0x3, PT ;  /* 0x000000030f00780c */ /* 0x000fe20003f05270 */
[----:B------:R-:W-:-:S12]  /*18f0*/  YIELD ;  /* 0x0000000000007946 */ /* 0x000fd80003800000 */
[----:B------:R-:W-:Y:S05]  /*1900*/  @!P0 BRA `(.L_x_1167) ;  /* 0x0000000000048947 */ /* 0x000fea0003800000 */
[----:B------:R-:W-:Y:S01]  /*1910*/  BPT.TRAP 0x1 ;  /* 0x000000040000795c */ /* 0x000fe20000300000 */
.L_x_1167:
[----:B------:R-:W-:Y:S02]  /*1920*/  LEA R4, R3, UR37, 0x3 ;  /* 0x0000002503047c11 */ /* 0x000fe4000f8e18ff */
[----:B------:R-:W-:-:S04]  /*1930*/  SHF.L.U32 R17, R8, 0x1f, RZ ;  /* 0x0000001f08117819 */ /* 0x000fc800000006ff */
[----:B------:R1:W2:Y:S01]  /*1940*/  SYNCS.PHASECHK.TRANS64.TRYWAIT P1, [R4+URZ+0x36410], R17 ;  /* 0x03641011040075a7 */ /* 0x0002a2000802017f */
[----:B------:R-:W-:Y:S05]  /*1950*/  @!P0 BRA `(.L_x_1168) ;  /* 0x0000000000048947 */ /* 0x000fea0003800000 */
[----:B------:R-:W-:Y:S01]  /*1960*/  BPT.TRAP 0x1 ;  /* 0x000000040000795c */ /* 0x000fe20000300000 */
.L_x_1168:
[----:B--2---:R-:W-:Y:S05]  /*1970*/  @P1 BRA `(.L_x_1169) ;  /* 0x0000000000081947 */ /* 0x004fea0003800000 */
[----:B------:R-:W2:Y:S02]  /*1980*/  SYNCS.PHASECHK.TRANS64.TRYWAIT P1, [R4+URZ+0x36410], R17 ;  /* 0x03641011040075a7 */ /* 0x000ea4000802017f */
[----:B--2---:R-:W-:Y:S05]  /*1990*/  @!P1 BRA `(.L_x_1170) ;  /* 0x0000007c00309947 */ /* 0x004fea0003800000 */
.L_x_1169:
        /* <DEDUP_REMOVED lines=103> */
.L_x_1171:
[----:B---3--:R-:W-:-:S04]  /*2010*/  SHF.L.U32 R16, R5, 0x1f, RZ ;  /* 0x0000001f05107819 */ /* 0x008fc800000006ff */
[----:B------:R3:W1:Y:S01]  /*2020*/  SYNCS.PHASECHK.TRANS64.TRYWAIT P1, [UR37+0x36430], R16 ;  /* 0x03643010ff0075a7 */ /* 0x0006620008020165 */
[----:B------:R-:W-:Y:S05]  /*2030*/  @!P0 BRA `(.L_x_1172) ;  /* 0x0000000000048947 */ /* 0x000fea0003800000 */
[----:B------:R-:W-:Y:S01]  /*2040*/  BPT.TRAP 0x1 ;  /* 0x000000040000795c */ /* 0x000fe20000300000 */
.L_x_1172:
[----:B-1----:R-:W-:Y:S05]  /*2050*/  @P1 BRA `(.L_x_1173) ;  /* 0x0000000000081947 */ /* 0x002fea0003800000 */
[----:B------:R-:W1:Y:S02]  /*2060*/  SYNCS.PHASECHK.TRANS64.TRYWAIT P1, [UR37+0x36430], R16 ;  /* 0x03643010ff0075a7 */ /* 0x000e640008020165 */
[----:B-1----:R-:W-:Y:S05]  /*2070*/  @!P1 BRA `(.L_x_1174) ;  /* 0x00000074008c9947 */ /* 0x002fea0003800000 */
.L_x_1173:
[----:B------:R-:W-:Y:S01]  /*2080*/  UIADD3 UR5, UR37, 0x2a000, URZ ;  /* 0x0002a00025057890 */ /* 0x000fe2000fffe03f */
[----:B------:R-:W-:Y:S01]  /*2090*/  WARPGROUP.ARRIVE ;  /* 0x00000000000079c5 */ /* 0x000fe20000000000 */
[----:B------:R-:W-:Y:S01]  /*20a0*/  UIADD3 UR4, UR4, 0x9000, URZ ;  /* 0x0000900004047890 */ /* 0x000fe2000fffe03f */
[----:B---3--:R-:W-:Y:S01]  /*20b0*/  IMAD.U32 R16, RZ, RZ, UR39 ;  /* 0x00000027ff107e24 */ /* 0x008fe2000f8e00ff */
[----:B------:R-:W-:Y:S01]  /*20c0*/  USHF.R.U32.HI UR5, URZ, 0x4, UR5 ;  /* 0x000000043f057899 */ /* 0x000fe20008011605 */
[----:B------:R-:W-:Y:S01]  /*20d0*/  VIADD R20, R6, UR41 ;  /* 0x0000002906147c36 */ /* 0x000fe20008000000 */
[----:B------:R-:W-:Y:S01]  /*20e0*/  USHF.R.U32.HI UR4, URZ, 0x4, UR4 ;  /* 0x000000043f047899 */ /* 0x000fe20008011604 */
[----:B------:R-:W-:Y:S01]  /*20f0*/  IMAD R19, R16, 0x40, R7 ;  /* 0x0000004010137824 */ /* 0x000fe200078e0207 */
[----:B------:R-:W-:Y:S02]  /*2100*/  ULOP3.LUT UR5, UR5, 0x3fff, URZ, 0xc0, !UPT ;  /* 0x00003fff05057892 */ /* 0x000fe4000f8ec03f */
[----:B------:R-:W-:-:S02]  /*2110*/  ULOP3.LUT UR6, UR4, 0x3fff, URZ, 0xc0, !UPT ;  /* 0x00003fff04067892 */ /* 0x000fc4000f8ec03f */
[----:B------:R-:W-:Y:S01]  /*2120*/  ULOP3.LUT UR4, UR5, 0x10000, URZ, 0xfc, !UPT ;  /* 0x0001000005047892 */ /* 0x000fe2000f8efc3f */
[----:B--2---:R-:W-:Y:S01]  /*2130*/  VIADDMNMX R17, R19, R20, R13, PT ;  /* 0x0000001413117246 */ /* 0x004fe2000380010d */
[----:B------:R-:W-:Y:S01]  /*2140*/  ULOP3.LUT UR6, UR6, 0x10000, URZ, 0xfc, !UPT ;  /* 0x0001000006067892 */ /* 0x000fe2000f8efc3f */
[----:B------:R-:W-:Y:S01]  /*2150*/  UMOV UR5, 0x40000040 ;  /* 0x4000004000057882 */ /* 0x000fe20000000000 */
[----:B------:R-:W-:Y:S02]  /*2160*/  UMOV UR7, 0x40000040 ;  /* 0x4000004000077882 */ /* 0x000fe40000000000 */
[----:B------:R-:W-:Y:S02]  /*2170*/  UIADD3 UR10, UR6, 0x2, URZ ;  /* 0x00000002060a7890 */ /* 0x000fe4000fffe03f */
[----:B------:R-:W-:Y:S01]  /*2180*/  UIADD3 UR8, UR4, 0x2, URZ ;  /* 0x0000000204087890 */ /* 0x000fe2000fffe03f */
[----:B------:R-:W-:Y:S02]  /*2190*/  UMOV UR11, 0x40000040 ;  /* 0x40000040000b7882 */ /* 0x000fe40000000000 */
[----:B------:R-:W-:Y:S01]  /*21a0*/  HGMMA.64x32x16.F32 R120, gdesc[UR4], RZ, !UPT, gsb0 ;  /* 0x00600000047879f0 */ /* 0x000fe2000c0008ff */
[----:B------:R-:W-:Y:S01]  /*21b0*/  UMOV UR9, 0x40000040 ;  /* 0x4000004000097882 */ /* 0x000fe20000000000 */
[----:B------:R-:W-:Y:S01]  /*21c0*/  UMOV UR7, 0x40000040 ;  /* 0x4000004000077882 */ /* 0x000fe20000000000 */
[----:B------:R-:W-:Y:S01]  /*21d0*/  UMOV UR5, 0x40000040 ;  /* 0x4000004000057882 */ /* 0x000fe20000000000 */
[----:B------:R-:W-:-:S06]  /*21e0*/  UISETP.GE.AND UP1, UPT, UR44, 0x1, UPT ;  /* 0x000000012c00788c */ /* 0x000fcc000bf26270 */
[----:B------:R-:W-:Y:S01]  /*21f0*/  PLOP3.LUT P1, PT, PT, PT, UP1, 0x40, 0x0 ;  /* 0x000000000000781c */ /* 0x000fe20003f2e818 */
        /* <DEDUP_REMOVED lines=63> */
[----:B------:R-:W-:Y:S02]  /*25f0*/  UIADD3 UR6, UR6, 0x606, URZ ;  /* 0x0000060606067890 */ /* 0x000fe4000fffe03f */
[----:B------:R-:W-:Y:S01]  /*2600*/  UIADD3 UR4, UR4, 0x406, URZ ;  /* 0x0000040604047890 */ /* 0x000fe2000fffe03f */
[----:B------:R-:W-:Y:S02]  /*2610*/  WARPGROUP.DEPBAR.LE gsb0, 0x0 ;  /* 0x00008000000079c5 */ /* 0x000fe40000010000 */
[----:B------:R-:W-:-:S06]  /*2620*/  WARPGROUP.ARRIVE ;  /* 0x00000000000079c5 */ /* 0x000fcc0000000000 */
[----:B------:R-:W-:Y:S03]  /*2630*/  HGMMA.64x32x16.F32 R120, gdesc[UR8], R120, gsb0 ;  /* 0x00600000087879f0 */ /* 0x000fe60008000878 */
[----:B------:R-:W-:Y:S02]  /*2640*/  WARPGROUP.DEPBAR.LE gsb0, 0x0 ;  /* 0x00008000000079c5 */ /* 0x000fe40000010000 */
[----:B------:R-:W-:-:S06]  /*2650*/  WARPGROUP.ARRIVE ;  /* 0x00000000000079c5 */ /* 0x000fcc0000000000 */
[----:B------:R-:W-:Y:S01]  /*2660*/  HGMMA.64x32x16.F32 R120, gdesc[UR4], R120, gsb0 ;  /* 0x00600000047879f0 */ /* 0x000fe20008000878 */
[----:B------:R-:W-:-:S06]  /*2670*/  ULOP3.LUT UR4, URZ, UR40, URZ, 0x33, !UPT ;  /* 0x000000283f047292 */ /* 0x000fcc000f8e333f */
[----:B------:R-:W-:-:S04]  /*2680*/  VIADD R18, R6, UR4 ;  /* 0x0000000406127c36 */ /* 0x000fc80008000000 */
[----:B------:R-:W-:Y:S01]  /*2690*/  IMAD.IADD R16, R19, 0x1, R18 ;  /* 0x0000000113107824 */ /* 0x000fe200078e0212 */
[----:B------:R-:W-:Y:S02]  /*26a0*/  WARPGROUP.DEPBAR.LE gsb0, 0x0 ;  /* 0x00008000000079c5 */ /* 0x000fe40000010000 */
[----:B------:R-:W-:Y:S05]  /*26b0*/  @P1 BRA `(.L_x_1175) ;  /* 0x0000000000641947 */ /* 0x000fea0003800000 */
[----:B------:R-:W1:Y:S01]  /*26c0*/  LDC R16, c[0x0][0x280] ;  /* 0x0000a000ff107b82 */ /* 0x000e620000000800 */
[----:B------:R-:W-:Y:S01]  /*26d0*/  BSSY B0, `(.L_x_1176) ;  /* 0x0000013000007945 */ /* 0x000fe20003800000 */
[----:B-1----:R-:W-:-:S04]  /*26e0*/  IADD3 R23, R19, UR43, -R16 ;  /* 0x0000002b13177c10 */ /* 0x002fc8000fffe810 */
[----:B------:R-:W-:-:S13]  /*26f0*/  ISETP.GT.AND P1, PT, R23, -0x1, PT ;  /* 0xffffffff1700780c */ /* 0x000fda0003f24270 */
[----:B------:R-:W-:Y:S05]  /*2700*/  @P1 BRA `(.L_x_1177) ;  /* 0x0000000000241947 */ /* 0x000fea0003800000 */
[----:B------:R-:W-:Y:S01]  /*2710*/  UISETP.NE.AND UP0, UPT, UR44, 0x1, UPT ;  /* 0x000000012c00788c */ /* 0x000fe2000bf05270 */
[----:B------:R-:W-:-:S05]  /*2720*/  LOP3.LUT R23, RZ, R23, RZ, 0x33, !PT ;  /* 0x00000017ff177212 */ /* 0x000fca00078e33ff */
[----:B------:R-:W-:-:S05]  /*2730*/  PLOP3.LUT P1, PT, PT, PT, UP0, 0x80, 0x0 ;  /* 0x000000000000781c */ /* 0x000fca0003f2f008 */
[----:B------:R-:W-:-:S08]  /*2740*/  @UP0 ULDC UR5, c[0x0][0x754] ;  /* 0x0001d50000050ab9 */ /* 0x000fd00000000800 */
[----:B------:R-:W-:Y:S01]  /*2750*/  @P1 IMAD.HI.U32 R16, R23, UR5, RZ ;  /* 0x0000000517101c27 */ /* 0x000fe2000f8e00ff */
[----:B------:R-:W-:-:S04]  /*2760*/  @UP0 ULDC UR5, c[0x0][0x758] ;  /* 0x0001d60000050ab9 */ /* 0x000fc80000000800 */
[----:B------:R-:W-:-:S04]  /*2770*/  @P1 SHF.R.U32.HI R23, RZ, UR5, R16 ;  /* 0x00000005ff171c19 */ /* 0x000fc80008011610 */
[----:B------:R-:W-:Y:S01]  /*2780*/  LOP3.LUT R23, RZ, R23, RZ, 0x33, !PT ;  /* 0x00000017ff177212 */ /* 0x000fe200078e33ff */
[----:B------:R-:W-:Y:S06]  /*2790*/  BRA `(.L_x_1178) ;  /* 0x0000000000187947 */ /* 0x000fec0003800000 */
.L_x_1177:
[----:B------:R-:W-:-:S06]  /*27a0*/  UISETP.NE.AND UP0, UPT, UR44, 0x1, UPT ;  /* 0x000000012c00788c */ /* 0x000fcc000bf05270 */
[----:B------:R-:W-:-:S05]  /*27b0*/  PLOP3.LUT P1, PT, PT, PT, UP0, 0x80, 0x0 ;  /* 0x000000000000781c */ /* 0x000fca0003f2f008 */
[----:B------:R-:W-:-:S08]  /*27c0*/  @UP0 ULDC UR5, c[0x0][0x754] ;  /* 0x0001d50000050ab9 */ /* 0x000fd00000000800 */
[----:B------:R-:W-:Y:S01]  /*27d0*/  @P1 IMAD.HI.U32 R16, R23, UR5, RZ ;  /* 0x0000000517101c27 */ /* 0x000fe2000f8e00ff */
[----:B------:R-:W-:-:S04]  /*27e0*/  @UP0 ULDC UR5, c[0x0][0x758] ;  /* 0x0001d60000050ab9 */ /* 0x000fc80000000800 */
[----:B------:R-:W-:-:S07]  /*27f0*/  @P1 SHF.R.U32.HI R23, RZ, UR5, R16 ;  /* 0x00000005ff171c19 */ /* 0x000fce0008011610 */
.L_x_1178:
[----:B------:R-:W-:Y:S05]  /*2800*/  BSYNC B0 ;  /* 0x0000000000007941 */ /* 0x000fea0003800000 */
.L_x_1176:
[----:B------:R-:W-:Y:S01]  /*2810*/  IMAD R23, R23, UR44, R12 ;  /* 0x0000002c17177c24 */ /* 0x000fe2000f8e020c */
[----:B------:R-:W-:-:S04]  /*2820*/  IADD3 R16, R19, UR4, R6 ;  /* 0x0000000413107c10 */ /* 0x000fc8000fffe006 */
[----:B------:R-:W-:Y:S02]  /*2830*/  VIADDMNMX R17, R23, UR44, R17, PT ;  /* 0x0000002c17117c46 */ /* 0x000fe4000b800111 */
[----:B------:R-:W-:-:S07]  /*2840*/  VIMNMX R16, R16, R23, !PT ;  /* 0x0000001710107248 */ /* 0x000fce0007fe0100 */
.L_x_1175:
[C---:B------:R-:W-:Y:S02]  /*2850*/  ISETP.GE.AND P1, PT, R14.reuse, 0x1, PT ;  /* 0x000000010e00780c */ /* 0x040fe40003f26270 */
[----:B------:R-:W-:Y:S02]  /*2860*/  ISETP.GE.AND P2, PT, R14, 0x2, PT ;  /* 0x000000020e00780c */ /* 0x000fe40003f46270 */
[C---:B------:R-:W-:Y:S02]  /*2870*/  ISETP.GT.AND P5, PT, R16.reuse, RZ, !P1 ;  /* 0x000000ff1000720c */ /* 0x040fe40004fa4270 */
[----:B------:R-:W-:Y:S02]  /*2880*/  ISETP.GT.AND P6, PT, R16, 0x1, !P2 ;  /* 0x000000011000780c */ /* 0x000fe400057c4270 */
[----:B------:R-:W-:Y:S02]  /*2890*/  ISETP.LT.OR P5, PT, R17, 0x1, P5 ;  /* 0x000000011100780c */ /* 0x000fe40002fa1670 */
[----:B------:R-:W-:-:S02]  /*28a0*/  ISETP.GE.AND P3, PT, R14, 0x9, PT ;  /* 0x000000090e00780c */ /* 0x000fc40003f66270 */
[----:B------:R-:W-:Y:S02]  /*28b0*/  ISETP.LT.OR P6, PT, R17, 0x2, P6 ;  /* 0x000000021100780c */ /* 0x000fe400037c1670 */
[----:B------:R-:W-:Y:S02]  /*28c0*/  FSEL R23, R136, -INF , !P5 ;  /* 0xff80000088177808 */ /* 0x000fe40006800000 */
[----:B------:R-:W-:Y:S02]  /*28d0*/  ISETP.GE.AND P4, PT, R14, 0xa, PT ;  /* 0x0000000a0e00780c */ /* 0x000fe40003f86270 */
[C---:B------:R-:W-:Y:S02]  /*28e0*/  ISETP.GT.AND P5, PT, R16.reuse, 0x8, !P3 ;  /* 0x000000081000780c */ /* 0x040fe40005fa4270 */
[----:B------:R-:W-:Y:S02]  /*28f0*/  FSEL R137, R137, -INF , !P6 ;  /* 0xff80000089897808 */ /* 0x000fe40007000000 */
[----:B------:R-:W-:-:S02]  /*2900*/  ISETP.GT.AND P6, PT, R16, 0x9, !P4 ;  /* 0x000000091000780c */ /* 0x000fc400067c4270 */
[C---:B------:R-:W-:Y:S02]  /*2910*/  ISETP.LT.OR P5, PT, R17.reuse, 0x9, P5 ;  /* 0x000000091100780c */ /* 0x040fe40002fa1670 */
[----:B------:R-:W-:Y:S02]  /*2920*/  ISETP.LT.OR P6, PT, R17, 0xa, P6 ;  /* 0x0000000a1100780c */ /* 0x000fe400037c1670 */
[----:B------:R-:W-:Y:S02]  /*2930*/  FSEL R155, R140, -INF , !P5 ;  /* 0xff8000008c9b7808 */ /* 0x000fe40006800000 */
[----:B------:R-:W-:Y:S02]  /*2940*/  ISETP.GE.AND P5, PT, R14, 0x11, PT ;  /* 0x000000110e00780c */ /* 0x000fe40003fa6270 */
[----:B------:R-:W-:Y:S02]  /*2950*/  FSEL R141, R141, -INF , !P6 ;  /* 0xff8000008d8d7808 */ /* 0x000fe40007000000 */
[----:B------:R-:W-:-:S02]  /*2960*/  ISETP.GT.AND P6, PT, R16, 0x10, !P5 ;  /* 0x000000101000780c */ /* 0x000fc40006fc4270 */
[----:B------:R-:W-:Y:S02]  /*2970*/  LOP3.LUT R2, R2, 0xfffffffb, RZ, 0xc0, !PT ;  /* 0xfffffffb02027812 */ /* 0x000fe400078ec0ff */
[----:B------:R-:W-:-:S04]  /*2980*/  ISETP.LT.OR P6, PT, R17, 0x11, P6 ;  /* 0x000000111100780c */ /* 0x000fc800037c1670 */
[----:B------:R-:W-:Y:S02]  /*2990*/  FSEL R157, R144, -INF , !P6 ;  /* 0xff800000909d7808 */ /* 0x000fe40007000000 */
[----:B------:R-:W-:-:S13]  /*29a0*/  ISETP.GE.AND P6, PT, R14, 0x12, PT ;  /* 0x000000120e00780c */ /* 0x000fda0003fc6270 */
[----:B------:R-:W-:Y:S02]  /*29b0*/  @P6 LOP3.LUT R2, R2, 0x4, RZ, 0xfc, !PT ;  /* 0x0000000402026812 */ /* 0x000fe400078efcff */
[----:B------:R-:W-:Y:S02]  /*29c0*/  ISETP.GT.AND P6, PT, R16, 0x11, !P6 ;  /* 0x000000111000780c */ /* 0x000fe400077c4270 */
        /* <DEDUP_REMOVED lines=11> */
[----:B------:R-:W-:-:S04]  /*2a80*/  ISETP.GT.AND P6, PT, R16, 0x19, !P6 ;  /* 0x000000191000780c */ /* 0x000fc800077c4270 */
[----:B------:R-:W-:Y:S01]  /*2a90*/  ISETP.LT.OR P6, PT, R17, 0x1a, P6 ;  /* 0x0000001a1100780c */ /* 0x000fe200037c1670 */
[----:B------:R-:W-:-:S03]  /*2aa0*/  VIADD R17, R19, 0x8 ;  /* 0x0000000813117836 */ /* 0x000fc60000000000 */
[----:B------:R-:W-:Y:S01]  /*2ab0*/  FSEL R149, R149, -INF , !P6 ;  /* 0xff80000095957808 */ /* 0x000fe20007000000 */
[----:B------:R-:W-:Y:S01]  /*2ac0*/  IMAD.IADD R18, R18, 0x1, R17 ;  /* 0x0000000112127824 */ /* 0x000fe200078e0211 */
[----:B------:R-:W-:Y:S02]  /*2ad0*/  PLOP3.LUT P6, PT, PT, PT, UP1, 0x40, 0x0 ;  /* 0x000000000000781c */ /* 0x000fe40003fce818 */
[----:B------:R-:W-:-:S11]  /*2ae0*/  VIADDMNMX R20, R17, R20, R13, PT ;  /* 0x0000001411147246 */ /* 0x000fd6000380010d */
        /* <DEDUP_REMOVED lines=11> */
[----:B------:R-:W-:Y:S01]  /*2ba0*/  PLOP3.LUT P6, PT, PT, PT, UP0, 0x80, 0x0 ;  /* 0x000000000000781c */ /* 0x000fe20003fcf008 */
[----:B------:R-:W-:-:S12]  /*2bb0*/  @UP0 ULDC UR4, c[0x0][0x758] ;  /* 0x0001d60000040ab9 */ /* 0x000fd80000000800 */
[----:B------:R-:W-:-:S04]  /*2bc0*/  @P6 SHF.R.U32.HI R17, RZ, UR4, R16 ;  /* 0x00000004ff116c19 */ /* 0x000fc80008011610 */
[----:B------:R-:W-:Y:S01]  /*2bd0*/  LOP3.LUT R17, RZ, R17, RZ, 0x33, !PT ;  /* 0x00000011ff117212 */ /* 0x000fe200078e33ff */
[----:B------:R-:W-:Y:S06]  /*2be0*/  BRA `(.L_x_1182) ;  /* 0x00000000001c7947 */ /* 0x000fec0003800000 */
.L_x_1181:
[----:B------:R-:W-:-:S06]  /*2bf0*/  UISETP.NE.AND UP0, UPT, UR44, 0x1, UPT ;  /* 0x000000012c00788c */ /* 0x000fcc000bf05270 */
[----:B------:R-:W-:-:S05]  /*2c00*/  PLOP3.LUT P6, PT, PT, PT, UP0, 0x80, 0x0 ;  /* 0x000000000000781c */ /* 0x000fca0003fcf008 */
[----:B------:R-:W-:-:S08]  /*2c10*/  @UP0 ULDC UR4, c[0x0][0x754] ;  /* 0x0001d50000040ab9 */ /* 0x000fd00000000800 */
[----:B------:R-:W-:Y:S01]  /*2c20*/  @P6 IMAD.HI.U32 R16, R17, UR4, RZ ;  /* 0x0000000411106c27 */ /* 0x000fe2000f8e00ff */
[----:B------:R-:W-:Y:S01]  /*2c30*/  PLOP3.LUT P6, PT, PT, PT, UP0, 0x80, 0x0 ;  /* 0x000000000000781c */ /* 0x000fe20003fcf008 */
[----:B------:R-:W-:-:S12]  /*2c40*/  @UP0 ULDC UR4, c[0x0][0x758] ;  /* 0x0001d60000040ab9 */ /* 0x000fd80000000800 */
[----:B------:R-:W-:-:S07]  /*2c50*/  @P6 SHF.R.U32.HI R17, RZ, UR4, R16 ;  /* 0x00000004ff116c19 */ /* 0x000fce0008011610 */
.L_x_1182:
[----:B------:R-:W-:Y:S05]  /*2c60*/  BSYNC B0 ;  /* 0x0000000000007941 */ /* 0x000fea0003800000 */
.L_x_1180:
[----:B------:R-:W-:-:S05]  /*2c70*/  IMAD R17, R17, UR44, R12 ;  /* 0x0000002c11117c24 */ /* 0x000fca000f8e020c */
[----:B------:R-:W-:Y:S02]  /*2c80*/  VIMNMX R18, R18, R17, !PT ;  /* 0x0000001112127248 */ /* 0x000fe40007fe0100 */
[----:B------:R-:W-:-:S07]  /*2c90*/  VIADDMNMX R20, R17, UR44, R20, PT ;  /* 0x0000002c11147c46 */ /* 0x000fce000b800114 */
.L_x_1179:
[C---:B------:R-:W-:Y:S01]  /*2ca0*/  ISETP.GT.AND P2, PT, R18.reuse, 0x1, !P2 ;  /* 0x000000011200780c */ /* 0x040fe20005744270 */
[--C-:B----4-:R-:W-:Y:S01]  /*2cb0*/  FFMA.FTZ R144, R145, UR45, -R22.reuse ;  /* 0x0000002d91907c23 */ /* 0x110fe20008010816 */
[--C-:B------:R-:W-:Y:S01]  /*2cc0*/  FFMA.FTZ R140, R141, UR45, -R22.reuse ;  /* 0x0000002d8d8c7c23 */ /* 0x100fe20008010816 */
[----:B------:R-:W-:Y:S01]  /*2cd0*/  ISETP.GT.AND P3, PT, R18, 0x8, !P3 ;  /* 0x000000081200780c */ /* 0x000fe20005f64270 */
[--C-:B------:R-:W-:Y:S01]  /*2ce0*/  FFMA.FTZ R136, R137, UR45, -R22.reuse ;  /* 0x0000002d89887c23 */ /* 0x100fe20008010816 */
[----:B------:R-:W-:Y:S01]  /*2cf0*/  ISETP.LT.OR P2, PT, R20, 0x2, P2 ;  /* 0x000000021400780c */ /* 0x000fe20001741670 */
[--C-:B------:R-:W-:Y:S01]  /*2d00*/  FFMA.FTZ R17, R23, UR45, -R22.reuse ;  /* 0x0000002d17117c23 */ /* 0x100fe20008010816 */
[----:B------:R-:W-:Y:S01]  /*2d10*/  ISETP.GE.AND P6, PT, R14, 0x12, PT ;  /* 0x000000120e00780c */ /* 0x000fe20003fc6270 */
[--C-:B------:R-:W-:Y:S01]  /*2d20*/  FFMA.FTZ R19, R155, UR45, -R22.reuse ;  /* 0x0000002d9b137c23 */ /* 0x100fe20008010816 */
[----:B------:R-:W-:Y:S01]  /*2d30*/  FSEL R16, R139, -INF , !P2 ;  /* 0xff8000008b107808 */ /* 0x000fe20005000000 */
[--C-:B------:R-:W-:Y:S01]  /*2d40*/  FFMA.FTZ R139, R148, UR45, -R22.reuse ;  /* 0x0000002d948b7c23 */ /* 0x100fe20008010816 */
[----:B------:R-:W-:Y:S01]  /*2d50*/  LEA R148, R7, UR37, 0x2 ;  /* 0x0000002507947c11 */ /* 0x000fe2000f8e10ff */
[--C-:B------:R-:W-:Y:S01]  /*2d60*/  FFMA.FTZ R23, R157, UR45, -R22.reuse ;  /* 0x0000002d9d177c23 */ /* 0x100fe20008010816 */
[----:B------:R-:W-:Y:S01]  /*2d70*/  ISETP.LT.OR P3, PT, R20, 0x9, P3 ;  /* 0x000000091400780c */ /* 0x000fe20001f61670 */
[--C-:B-----5:R-:W-:Y:S01]  /*2d80*/  FFMA.FTZ R137, R16, UR45, -R21.reuse ;  /* 0x0000002d10897c23 */ /* 0x120fe20008010815 */
[C---:B------:R-:W-:Y:S01]  /*2d90*/  ISETP.GT.AND P5, PT, R18.reuse, 0x10, !P5 ;  /* 0x000000101200780c */ /* 0x040fe20006fa4270 */
[----:B------:R-:W1:Y:S01]  /*2da0*/  LDS R145, [R148+0x30200] ;  /* 0x0302000094917984 */ /* 0x000e620000000800 */
[C---:B------:R-:W-:Y:S01]  /*2db0*/  ISETP.GT.AND P4, PT, R18.reuse, 0x9, !P4 ;  /* 0x000000091200780c */ /* 0x040fe20006784270 */
[----:B------:R-:W-:Y:S01]  /*2dc0*/  FFMA.FTZ R22, R149, UR45, -R22 ;  /* 0x0000002d95167c23 */ /* 0x000fe20008010816 */
[----:B------:R-:W-:Y:S01]  /*2dd0*/  ISETP.GT.AND P2, PT, R18, 0x11, !P6 ;  /* 0x000000111200780c */ /* 0x000fe20007744270 */
[----:B------:R-:W2:Y:S01]  /*2de0*/  LDS R141, [R148+0x30220] ;  /* 0x03022000948d7984 */ /* 0x000ea20000000800 */
[----:B------:R-:W-:Y:S01]  /*2df0*/  ISETP.GE.AND P6, PT, R14, 0x1a, PT ;  /* 0x0000001a0e00780c */ /* 0x000fe20003fc6270 */
[----:B------:R-:W3:Y:S01]  /*2e00*/  MUFU.EX2 R17, R17 ;  /* 0x0000001100117308 */ /* 0x000ee20000000800 */
[----:B------:R-:W-:Y:S01]  /*2e10*/  FSEL R142, R142, -INF , !P3 ;  /* 0xff8000008e8e7808 */ /* 0x000fe20005800000 */
[----:B------:R-:W-:Y:S01]  /*2e20*/  USHF.R.U32.HI UR6, URZ, 0x4, UR42 ;  /* 0x000000043f067899 */ /* 0x000fe2000801162a */
[----:B------:R-:W-:Y:S01]  /*2e30*/  ISETP.GE.AND P3, PT, R14, 0x19, PT ;  /* 0x000000190e00780c */ /* 0x000fe20003f66270 */
[----:B------:R-:W-:Y:S01]  /*2e40*/  UMOV UR11, 0x80000020 ;  /* 0x80000020000b7882 */ /* 0x000fe20000000000 */
[----:B------:R-:W-:Y:S01]  /*2e50*/  ISETP.LT.OR P5, PT, R20, 0x11, P5 ;  /* 0x000000111400780c */ /* 0x000fe20002fa1670 */
[--C-:B------:R-:W-:Y:S01]  /*2e60*/  FFMA.FTZ R142, R142, UR45, -R21.reuse ;  /* 0x0000002d8e8e7c23 */ /* 0x100fe20008010815 */
[----:B------:R-:W-:Y:S01]  /*2e70*/  ISETP.GT.AND P1, PT, R18, RZ, !P1 ;  /* 0x000000ff1200720c */ /* 0x000fe20004f24270 */
[----:B------:R-:W-:Y:S01]  /*2e80*/  MUFU.EX2 R136, R136 ;  /* 0x0000008800887308 */ /* 0x000fe20000000800 */
[----:B------:R-:W-:Y:S01]  /*2e90*/  ISETP.LT.OR P4, PT, R20, 0xa, P4 ;  /* 0x0000000a1400780c */ /* 0x000fe20002781670 */
[----:B------:R-:W-:Y:S01]  /*2ea0*/  ULOP3.LUT UR6, UR6, 0x3fff, URZ, 0xc0, !UPT ;  /* 0x00003fff06067892 */ /* 0x000fe2000f8ec03f */
[C---:B------:R-:W-:Y:S01]  /*2eb0*/  ISETP.GT.AND P6, PT, R18.reuse, 0x19, !P6 ;  /* 0x000000191200780c */ /* 0x040fe200077c4270 */
[----:B------:R-:W-:Y:S01]  /*2ec0*/  UMOV UR9, 0x40000040 ;  /* 0x4000004000097882 */ /* 0x000fe20000000000 */
[----:B------:R-:W-:Y:S01]  /*2ed0*/  ISETP.GT.AND P3, PT, R18, 0x18, !P3 ;  /* 0x000000181200780c */ /* 0x000fe20005f64270 */
[----:B------:R-:W-:Y:S01]  /*2ee0*/  ULOP3.LUT UR12, UR6, 0x1000000, URZ, 0xfc, !UPT ;  /* 0x01000000060c7892 */ /* 0x000fe2000f8efc3f */
[----:B------:R-:W-:Y:S01]  /*2ef0*/  FSEL R146, R146, -INF , !P5 ;  /* 0xff80000092927808 */ /* 0x000fe20006800000 */
[----:B------:R-:W4:Y:S01]  /*2f00*/  MUFU.EX2 R19, R19 ;  /* 0x0000001300137308 */ /* 0x000f220000000800 */
[----:B------:R-:W-:Y:S01]  /*2f10*/  FSEL R16, R143, -INF , !P4 ;  /* 0xff8000008f107808 */ /* 0x000fe20006000000 */
[----:B------:R-:W-:Y:S01]  /*2f20*/  UMOV UR13, 0x80000020 ;  /* 0x80000020000d7882 */ /* 0x000fe20000000000 */
[C---:B------:R-:W-:Y:S01]  /*2f30*/  ISETP.LT.OR P1, PT, R20.reuse, 0x1, P1 ;  /* 0x000000011400780c */ /* 0x040fe20000f21670 */
[----:B------:R-:W-:Y:S01]  /*2f40*/  UMOV UR15, 0x40000040 ;  /* 0x40000040000f7882 */ /* 0x000fe20000000000 */
[----:B------:R-:W-:Y:S01]  /*2f50*/  ISETP.LT.OR P6, PT, R20, 0x1a, P6 ;  /* 0x0000001a1400780c */ /* 0x000fe200037c1670 */
[--C-:B------:R-:W-:Y:S01]  /*2f60*/  FFMA.FTZ R143, R16, UR45, -R21.reuse ;  /* 0x0000002d108f7c23 */ /* 0x100fe20008010815 */
[C---:B------:R-:W-:Y:S01]  /*2f70*/  ISETP.LT.OR P2, PT, R20.reuse, 0x12, P2 ;  /* 0x000000121400780c */ /* 0x040fe20001741670 */
[----:B------:R-:W5:Y:S01]  /*2f80*/  MUFU.EX2 R140, R140 ;  /* 0x0000008c008c7308 */ /* 0x000f620000000800 */
[----:B------:R-:W-:Y:S01]  /*2f90*/  ISETP.LT.OR P3, PT, R20, 0x19, P3 ;  /* 0x000000191400780c */ /* 0x000fe20001f61670 */
[----:B------:R-:W-:Y:S01]  /*2fa0*/  FFMA.FTZ R20, R146, UR45, -R21 ;  /* 0x0000002d92147c23 */ /* 0x000fe20008010815 */
[----:B------:R-:W-:Y:S01]  /*2fb0*/  FSEL R18, R138, -INF , !P1 ;  /* 0xff8000008a127808 */ /* 0x000fe20004800000 */
[----:B------:R-:W-:Y:S01]  /*2fc0*/  UMOV UR10, UR12 ;  /* 0x0000000c000a7c82 */ /* 0x000fe20008000000 */
[----:B------:R-:W-:-:S02]  /*2fd0*/  FSEL R146, R151, -INF , !P6 ;  /* 0xff80000097927808 */ /* 0x000fc40007000000 */
[----:B------:R-:W-:Y:S01]  /*2fe0*/  FSEL R16, R147, -INF , !P2 ;  /* 0xff80000093107808 */ /* 0x000fe20005000000 */
[--C-:B------:R-:W-:Y:S01]  /*2ff0*/  FFMA.FTZ R147, R18, UR45, -R21.reuse ;  /* 0x0000002d12937c23 */ /* 0x100fe20008010815 */
[----:B------:R-:W-:Y:S01]  /*3000*/  FSEL R150, R150, -INF , !P3 ;  /* 0xff80000096967808 */ /* 0x000fe20005800000 */
[----:B------:R-:W-:Y:S01]  /*3010*/  FFMA.FTZ R146, R146, UR45, -R21 ;  /* 0x0000002d92927c23 */ /* 0x000fe20008010815 */
[----:B-1----:R-:W-:Y:S01]  /*3020*/  FADD.FTZ R120, R120, -R145 ;  /* 0x8000009178787221 */ /* 0x002fe20000010000 */
[----:B------:R-:W-:Y:S01]  /*3030*/  FFMA.FTZ R149, R16, UR45, -R21 ;  /* 0x0000002d10957c23 */ /* 0x000fe20008010815 */
[----:B------:R-:W-:Y:S01]  /*3040*/  FADD.FTZ R121, R121, -R145 ;  /* 0x8000009179797221 */ /* 0x000fe20000010000 */
[----:B------:R-:W-:Y:S01]  /*3050*/  FFMA.FTZ R16, R150, UR45, -R21 ;  /* 0x0000002d96107c23 */ /* 0x000fe20008010815 */
[--C-:B------:R-:W-:Y:S01]  /*3060*/  FADD.FTZ R124, R124, -R145.reuse ;  /* 0x800000917c7c7221 */ /* 0x100fe20000010000 */
[--C-:B------:R-:W-:Y:S01]  /*3070*/  FADD.FTZ R125, R125, -R145.reuse ;  /* 0x800000917d7d7221 */ /* 0x100fe20000010000 */
[--C-:B------:R-:W-:Y:S01]  /*3080*/  FADD.FTZ R128, R128, -R145.reuse ;  /* 0x8000009180807221 */ /* 0x100fe20000010000 */
[--C-:B------:R-:W-:Y:S01]  /*3090*/  FADD.FTZ R129, R129, -R145.reuse ;  /* 0x8000009181817221 */ /* 0x100fe20000010000 */
[--C-:B------:R-:W-:Y:S01]  /*30a0*/  FADD.FTZ R132, R132, -R145.reuse ;  /* 0x8000009184847221 */ /* 0x100fe20000010000 */
[----:B------:R-:W1:Y:S01]  /*30b0*/  MUFU.EX2 R23, R23 ;  /* 0x0000001700177308 */ /* 0x000e620000000800 */
[----:B------:R-:W-:Y:S01]  /*30c0*/  FADD.FTZ R145, R133, -R145 ;  /* 0x8000009185917221 */ /* 0x000fe20000010000 */
[--C-:B--2---:R-:W-:Y:S01]  /*30d0*/  FADD.FTZ R148, R123, -R141.reuse ;  /* 0x8000008d7b947221 */ /* 0x104fe20000010000 */
[--C-:B------:R-:W-:Y:S01]  /*30e0*/  FADD.FTZ R123, R126, -R141.reuse ;  /* 0x8000008d7e7b7221 */ /* 0x100fe20000010000 */
[--C-:B------:R-:W-:Y:S01]  /*30f0*/  FADD.FTZ R126, R127, -R141.reuse ;  /* 0x8000008d7f7e7221 */ /* 0x100fe20000010000 */
[--C-:B------:R-:W-:Y:S01]  /*3100*/  FADD.FTZ R127, R130, -R141.reuse ;  /* 0x8000008d827f7221 */ /* 0x100fe20000010000 */
[--C-:B------:R-:W-:Y:S01]  /*3110*/  FADD.FTZ R130, R131, -R141.reuse ;  /* 0x8000008d83827221 */ /* 0x100fe20000010000 */
[----:B---3--:R-:W-:Y:S01]  /*3120*/  FMUL.FTZ R120, R17, R120 ;  /* 0x0000007811787220 */ /* 0x008fe20000410000 */
[----:B------:R-:W2:Y:S01]  /*3130*/  MUFU.EX2 R144, R144 ;  /* 0x0000009000907308 */ /* 0x000ea20000000800 */
[----:B----4-:R-:W-:Y:S01]  /*3140*/  FMUL.FTZ R124, R19, R124 ;  /* 0x0000007c137c7220 */ /* 0x010fe20000410000 */
[----:B-----5:R-:W-:Y:S01]  /*3150*/  F2FP.F16.F32.PACK_AB R18, R140, R19 ;  /* 0x000000138c12723e */ /* 0x020fe200000000ff */
[--C-:B------:R-:W-:Y:S01]  /*3160*/  FADD.FTZ R122, R122, -R141.reuse ;  /* 0x8000008d7a7a7221 */ /* 0x100fe20000010000 */
[----:B------:R-:W-:Y:S01]  /*3170*/  R2UR UR7, R9 ;  /* 0x00000000090772ca */ /* 0x000fe200000e0000 */
[--C-:B------:R-:W-:Y:S01]  /*3180*/  FADD.FTZ R134, R134, -R141.reuse ;  /* 0x8000008d86867221 */ /* 0x100fe20000010000 */
[----:B------:R-:W-:Y:S01]  /*3190*/  FADD.FTZ R135, R135, -R141 ;  /* 0x8000008d87877221 */ /* 0x000fe20000010000 */
[----:B------:R-:W-:Y:S01]  /*31a0*/  FMUL.FTZ R121, R136, R121 ;  /* 0x0000007988797220 */ /* 0x000fe20000410000 */
[----:B------:R-:W3:Y:S01]  /*31b0*/  MUFU.EX2 R22, R22 ;  /* 0x0000001600167308 */ /* 0x000ee20000000800 */
[----:B-1----:R-:W-:Y:S01]  /*31c0*/  FMUL.FTZ R128, R23, R128 ;  /* 0x0000008017807220 */ /* 0x002fe20000410000 */
[----:B------:R-:W-:-:S06]  /*31d0*/  FMUL.FTZ R125, R140, R125 ;  /* 0x0000007d8c7d7220 */ /* 0x000fcc0000410000 */
[----:B------:R-:W-:Y:S01]  /*31e0*/  MUFU.EX2 R137, R137 ;  /* 0x0000008900897308 */ /* 0x000fe20000000800 */
[----:B------:R-:W-:Y:S01]  /*31f0*/  ULEA UR4, UR7, UR37, 0xd ;  /* 0x0000002507047291 */ /* 0x000fe2000f8e683f */
[----:B--2---:R-:W-:Y:S01]  /*3200*/  FMUL.FTZ R129, R144, R129 ;  /* 0x0000008190817220 */ /* 0x004fe20000410000 */
[----:B------:R-:W-:Y:S02]  /*3210*/  UIMAD UR7, UR7, 0x3000, UR37 ;  /* 0x00003000070778a4 */ /* 0x000fe4000f8e0225 */
[----:B------:R-:W-:Y:S02]  /*3220*/  UIADD3 UR5, UR4, 0x2a000, URZ ;  /* 0x0002a00004057890 */ /* 0x000fe4000fffe03f */
[----:B------:R-:W-:Y:S01]  /*3230*/  USHF.R.U32.HI UR7, URZ, 0x4, UR7 ;  /* 0x000000043f077899 */ /* 0x000fe20008011607 */
[----:B------:R-:W1:Y:S01]  /*3240*/  MUFU.EX2 R142, R142 ;  /* 0x0000008e008e7308 */ /* 0x000e620000000800 */
[----:B---3--:R-:W-:Y:S01]  /*3250*/  FMUL.FTZ R145, R22, R145 ;  /* 0x0000009116917220 */ /* 0x008fe20000410000 */
[----:B------:R-:W-:-:S02]  /*3260*/  USHF.R.U32.HI UR5, URZ, 0x4, UR5 ;  /* 0x000000043f057899 */ /* 0x000fc40008011605 */
[----:B------:R-:W-:Y:S02]  /*3270*/  ULOP3.LUT UR14, UR7, 0x3fff, URZ, 0xc0, !UPT ;  /* 0x00003fff070e7892 */ /* 0x000fe4000f8ec03f */
[----:B------:R-:W-:Y:S02]  /*3280*/  ULOP3.LUT UR6, UR5, 0x3fff, URZ, 0xc0, !UPT ;  /* 0x00003fff05067892 */ /* 0x000fe4000f8ec03f */
[----:B------:R-:W2:Y:S01]  /*3290*/  MUFU.EX2 R143, R143 ;  /* 0x0000008f008f7308 */ /* 0x000ea20000000800 */
[----:B------:R-:W-:-:S04]  /*32a0*/  R2UR UR5, R152 ;  /* 0x00000000980572ca */ /* 0x000fc800000e0000 */
[----:B------:R-:W-:-:S03]  /*32b0*/  UMOV UR8, UR6 ;  /* 0x0000000600087c82 */ /* 0x000fc60008000000 */
[----:B------:R-:W3:Y:S01]  /*32c0*/  MUFU.EX2 R21, R149 ;  /* 0x0000009500157308 */ /* 0x000ee20000000800 */
[----:B-1----:R-:W-:-:S05]  /*32d0*/  FMUL.FTZ R123, R142, R123 ;  /* 0x0000007b8e7b7220 */ /* 0x002fca0000410000 */
[----:B------:R-:W-:Y:S02]  /*32e0*/  USHF.R.U32.HI UR5, URZ, 0x4, UR5 ;  /* 0x000000043f057899 */ /* 0x000fe40008011605 */
[----:B------:R-:W1:Y:S01]  /*32f0*/  MUFU.EX2 R147, R147 ;  /* 0x0000009300937308 */ /* 0x000e620000000800 */
[C---:B--2---:R-:W-:Y:S01]  /*3300*/  F2FP.F16.F32.PACK_AB R19, R143.reuse, R142 ;  /* 0x0000008e8f13723e */ /* 0x044fe200000000ff */
[----:B------:R-:W-:Y:S01]  /*3310*/  FMUL.FTZ R126, R143, R126 ;  /* 0x0000007e8f7e7220 */ /* 0x000fe20000410000 */
[----:B------:R-:W-:-:S05]  /*3320*/  ULOP3.LUT UR5, UR5, 0x3fff, URZ, 0xc0, !UPT ;  /* 0x00003fff05057892 */ /* 0x000fca000f8ec03f */
[----:B------:R-:W2:Y:S01]  /*3330*/  MUFU.EX2 R139, R139 ;  /* 0x0000008b008b7308 */ /* 0x000ea20000000800 */
[----:B---3--:R-:W-:-:S07]  /*3340*/  FMUL.FTZ R130, R21, R130 ;  /* 0x0000008215827220 */ /* 0x008fce0000410000 */
[----:B------:R3:W4:Y:S01]  /*3350*/  MUFU.EX2 R138, R20 ;  /* 0x00000014008a7308 */ /* 0x0007220000000800 */
[----:B-1----:R-:W-:-:S07]  /*3360*/  FMUL.FTZ R122, R147, R122 ;  /* 0x0000007a937a7220 */ /* 0x002fce0000410000 */
[----:B------:R1:W5:Y:S01]  /*3370*/  MUFU.EX2 R133, R16 ;  /* 0x0000001000857308 */ /* 0x0003620000000800 */
[----:B---3--:R-:W-:Y:S01]  /*3380*/  F2FP.F16.F32.PACK_AB R20, R144, R23 ;  /* 0x000000179014723e */ /* 0x008fe200000000ff */
[----:B--2---:R-:W-:Y:S01]  /*3390*/  FMUL.FTZ R132, R139, R132 ;  /* 0x000000848b847220 */ /* 0x004fe20000410000 */
[----:B------:R-:W-:-:S05]  /*33a0*/  F2FP.F16.F32.PACK_AB R22, R22, R139 ;  /* 0x0000008b1616723e */ /* 0x000fca00000000ff */
[----:B------:R-:W2:Y:S01]  /*33b0*/  MUFU.EX2 R146, R146 ;  /* 0x0000009200927308 */ /* 0x000ea20000000800 */
[----:B-1----:R-:W-:Y:S01]  /*33c0*/  F2FP.F16.F32.PACK_AB R16, R136, R17 ;  /* 0x000000118810723e */ /* 0x002fe200000000ff */
[----:B----4-:R-:W-:Y:S01]  /*33d0*/  FMUL.FTZ R131, R138, R127 ;  /* 0x0000007f8a837220 */ /* 0x010fe20000410000 */
[----:B------:R-:W-:Y:S01]  /*33e0*/  F2FP.F16.F32.PACK_AB R17, R137, R147 ;  /* 0x000000938911723e */ /* 0x000fe200000000ff */
[----:B------:R-:W-:Y:S01]  /*33f0*/  BAR.SYNC.DEFER_BLOCKING 0x9, 0x180 ;  /* 0x0246000000007b1d */ /* 0x000fe20000010000 */
[----:B------:R-:W-:Y:S01]  /*3400*/  F2FP.F16.F32.PACK_AB R21, R21, R138 ;  /* 0x0000008a1515723e */ /* 0x000fe200000000ff */
[----:B------:R-:W-:Y:S01]  /*3410*/  FMUL.FTZ R127, R137, R148 ;  /* 0x00000094897f7220 */ /* 0x000fe20000410000 */
[----:B-----5:R-:W-:Y:S01]  /*3420*/  FMUL.FTZ R134, R133, R134 ;  /* 0x0000008685867220 */ /* 0x020fe20000410000 */
[C---:B--2---:R-:W-:Y:S01]  /*3430*/  F2FP.F16.F32.PACK_AB R23, R146.reuse, R133 ;  /* 0x000000859217723e */ /* 0x044fe200000000ff */
[----:B------:R-:W-:Y:S01]  /*3440*/  FMUL.FTZ R135, R146, R135 ;  /* 0x0000008792877220 */ /* 0x000fe20000410000 */
[----:B------:R1:W-:Y:S04]  /*3450*/  STSM.16.M88.4 [R10+0x30400], R16 ;  /* 0x030400100a007844 */ /* 0x0003e80000000200 */
[----:B------:R2:W-:Y:S01]  /*3460*/  STSM.16.M88.4 [R11], R20 ;  /* 0x000000140b007844 */ /* 0x0005e20000000200 */
[----:B------:R-:W-:Y:S01]  /*3470*/  @!PT LDS RZ, [RZ] ;  /* 0x00000000fffff984 */ /* 0x000fe20000000800 */
[----:B------:R-:W-:Y:S01]  /*3480*/  @!PT LDS RZ, [RZ] ;  /* 0x00000000fffff984 */ /* 0x000fe20000000800 */
[----:B------:R-:W-:Y:S01]  /*3490*/  @!PT LDS RZ, [RZ] ;  /* 0x00000000fffff984 */ /* 0x000fe20000000800 */
[----:B------:R-:W-:Y:S01]  /*34a0*/  @!PT LDS RZ, [RZ] ;  /* 0x00000000fffff984 */ /* 0x000fe20000000800 */
[----:B------:R3:W-:Y:S06]  /*34b0*/  MEMBAR.ALL.CTA ;  /* 0x0000000000007992 */ /* 0x0007ec0000008000 */
[----:B---3--:R-:W3:Y:S01]  /*34c0*/  FENCE.VIEW.ASYNC.S ;  /* 0x00000000000073c6 */ /* 0x008ee20000000000 */
[----:B-1----:R-:W-:-:S02]  /*34d0*/  F2FP.F16.F32.PACK_AB R16, R121, R120 ;  /* 0x000000787910723e */ /* 0x002fc400000000ff */
[----:B------:R-:W-:Y:S02]  /*34e0*/  F2FP.F16.F32.PACK_AB R18, R125, R124 ;  /* 0x0000007c7d12723e */ /* 0x000fe400000000ff */
[----:B------:R-:W-:Y:S02]  /*34f0*/  F2FP.F16.F32.PACK_AB R17, R127, R122 ;  /* 0x0000007a7f11723e */ /* 0x000fe400000000ff */
[----:B------:R-:W-:Y:S02]  /*3500*/  F2FP.F16.F32.PACK_AB R19, R126, R123 ;  /* 0x0000007b7e13723e */ /* 0x000fe400000000ff */
[----:B--2---:R-:W-:Y:S02]  /*3510*/  F2FP.F16.F32.PACK_AB R20, R129, R128 ;  /* 0x000000808114723e */ /* 0x004fe400000000ff */
[----:B------:R-:W-:Y:S02]  /*3520*/  F2FP.F16.F32.PACK_AB R22, R145, R132 ;  /* 0x000000849116723e */ /* 0x000fe400000000ff */
[----:B------:R-:W-:-:S02]  /*3530*/  F2FP.F16.F32.PACK_AB R21, R130, R131 ;  /* 0x000000838215723e */ /* 0x000fc400000000ff */
[----:B------:R-:W-:Y:S01]  /*3540*/  F2FP.F16.F32.PACK_AB R23, R135, R134 ;  /* 0x000000868717723e */ /* 0x000fe200000000ff */
        /* <DEDUP_REMOVED lines=23> */
[----:B------:R-:W-:Y:S01]  /*36c0*/  ULOP3.LUT UR12, UR5, 0x10000, URZ, 0xfc, !UPT ;  /* 0x00010000050c7892 */ /* 0x000fe2000f8efc3f */
        /* <DEDUP_REMOVED lines=13> */
[----:B--2---:R-:W2:Y:S02]  /*37a0*/  FENCE.VIEW.ASYNC.S ;  /* 0x00000000000073c6 */ /* 0x004ea40000000000 */
[----:B--2---:R-:W-:Y:S06]  /*37b0*/  BAR.SYNC.DEFER_BLOCKING 0x9, 0x180 ;  /* 0x0246000000007b1d */ /* 0x004fec0000010000 */
[----:B------:R-:W-:-:S06]  /*37c0*/  WARPGROUP.ARRIVE ;  /* 0x00000000000079c5 */ /* 0x000fcc0000000000 */
        /* <DEDUP_REMOVED lines=33> */
[----:B-1----:R-:W-:Y:S05]  /*39e0*/  @!P0 BRA `(.L_x_1183) ;  /* 0x0000000000048947 */ /* 0x002fea0003800000 */
[----:B------:R-:W-:Y:S01]  /*39f0*/  BPT.TRAP 0x1 ;  /* 0x000000040000795c */ /* 0x000fe20000300000 */
.L_x_1183:
[----:B------:R-:W-:Y:S01]  /*3a00*/  R2UR UR8, R3 ;  /* 0x00000000030872ca */ /* 0x000fe200000e0000 */
[----:B------:R-:W-:Y:S01]  /*3a10*/  UIADD3 UR6, UR4, 0x1e000, URZ ;  /* 0x0001e00004067890 */ /* 0x000fe2000fffe03f */
[----:B------:R-:W1:Y:S01]  /*3a20*/  S2R R16, SR_TID.X ;  /* 0x0000000000107919 */ /* 0x000e620000002100 */
[----:B------:R-:W-:Y:S02]  /*3a30*/  UIADD3 UR4, UR37, 0x36438, URZ ;  /* 0x0003643825047890 */ /* 0x000fe4000fffe03f */
[----:B------:R-:W-:Y:S02]  /*3a40*/  USHF.R.U32.HI UR6, URZ, 0x4, UR6 ;  /* 0x000000043f067899 */ /* 0x000fe40008011606 */
[----:B------:R-:W-:Y:S02]  /*3a50*/  UPRMT UR4, URZ, 0x654, UR4 ;  /* 0x000006543f047896 */ /* 0x000fe40008000004 */
[----:B------:R-:W-:Y:S02]  /*3a60*/  ULOP3.LUT UR6, UR6, 0x3fff, URZ, 0xc0, !UPT ;  /* 0x00003fff06067892 */ /* 0x000fe4000f8ec03f */
[----:B------:R-:W-:-:S02]  /*3a70*/  ULOP3.LUT UR9, UR5, 0x1000000, URZ, 0xfc, !UPT ;  /* 0x0100000005097892 */ /* 0x000fc4000f8efc3f */
[----:B------:R-:W-:Y:S01]  /*3a80*/  UIMAD UR8, UR8, 0x600, UR6 ;  /* 0x00000600080878a4 */ /* 0x000fe2000f8e0206 */
[----:B------:R-:W-:Y:S02]  /*3a90*/  UMOV UR7, 0x80000020 ;  /* 0x8000002000077882 */ /* 0x000fe40000000000 */
[----:B------:R-:W-:Y:S01]  /*3aa0*/  SYNCS.ARRIVE.TRANS64.RED.A1T0 RZ, [UR4], RZ ;  /* 0x000000ffffff79a7 */ /* 0x000fe20008100404 */
[----:B------:R-:W-:Y:S01]  /*3ab0*/  WARPGROUP.ARRIVE ;  /* 0x00000000000079c5 */ /* 0x000fe20000000000 */
[----:B------:R-:W-:Y:S01]  /*3ac0*/  UMOV UR6, UR9 ;  /* 0x0000000900067c82 */ /* 0x000fe20008000000 */
[----:B------:R-:W-:Y:S01]  /*3ad0*/  UMOV UR5, 0x40000040 ;  /* 0x4000004000057882 */ /* 0x000fe20000000000 */
[----:B------:R-:W-:-:S03]  /*3ae0*/  UMOV UR4, UR8 ;  /* 0x0000000800047c82 */ /* 0x000fc60008000000 */
[----:B------:R-:W-:Y:S01]  /*3af0*/  HGMMA.64x96x16.F32 R24, gdesc[UR4].tnspA.tnspB, R24, gsb0 ;  /* 0x61600000041879f0 */ /* 0x000fe20008000818 */
[----:B------:R-:W-:Y:S02]  /*3b00*/  UIADD3 UR6, UR9, 0x40, URZ ;  /* 0x0000004009067890 */ /* 0x000fe4000fffe03f */
[----:B------:R-:W-:Y:S01]  /*3b10*/  UIADD3 UR4, UR8, 0x80, URZ ;  /* 0x0000008008047890 */ /* 0x000fe2000fffe03f */
[----:B------:R-:W-:Y:S01]  /*3b20*/  UMOV UR7, 0x80000020 ;  /* 0x8000002000077882 */ /* 0x000fe20000000000 */
[----:B------:R-:W-:Y:S01]  /*3b30*/  UMOV UR5, 0x40000040 ;  /* 0x4000004000057882 */ /* 0x000fe20000000000 */
[----:B-1----:R-:W-:-:S05]  /*3b40*/  SHF.R.U32.HI R16, RZ, 0x7, R16 ;  /* 0x00000007ff107819 */ /* 0x002fca0000011610 */
[C---:B------:R-:W-:Y:S02]  /*3b50*/  VIADD R17, R16.reuse, 0x9 ;  /* 0x0000000910117836 */ /* 0x040fe40000000000 */
[----:B------:R-:W-:Y:S01]  /*3b60*/  VIADD R16, R16, 0xc ;  /* 0x0000000c10107836 */ /* 0x000fe20000000000 */
        /* <DEDUP_REMOVED lines=36> */
.L_x_1184:
[----:B------:R-:W-:Y:S01]  /*3db0*/  UIADD3 UR39, UR39, 0x1, URZ ;  /* 0x0000000127277890 */ /* 0x000fe2000fffe03f */
[----:B------:R-:W-:Y:S01]  /*3dc0*/  VIADD R3, R3, 0x1 ;  /* 0x0000000103037836 */ /* 0x000fe20000000000 */
[----:B------:R-:W-:Y:S01]  /*3dd0*/  LOP3.LUT R5, R5, 0x1, RZ, 0x3c, !PT ;  /* 0x0000000105057812 */ /* 0x000fe200078e3cff */
[----:B------:R-:W-:Y:S01]  /*3de0*/  VIADD R4, R4, 0x36420 ;  /* 0x0003642004047836 */ /* 0x000fe20000000000 */
[----:B------:R-:W-:Y:S02]  /*3df0*/  UISETP.GE.AND UP0, UPT, UR39, UR36, UPT ;  /* 0x000000242700728c */ /* 0x000fe4000bf06270 */
[----:B------:R-:W-:Y:S02]  /*3e00*/  ISETP.NE.AND P0, PT, R3, 0x2, PT ;  /* 0x000000020300780c */ /* 0x000fe40003f05270 */
[----:B------:R-:W-:Y:S02]  /*3e10*/  PRMT R4, RZ, 0x654, R4 ;  /* 0x00000654ff047816 */ /* 0x000fe40000000004 */
[----:B------:R-:W-:-:S02]  /*3e20*/  PLOP3.LUT P1, PT, PT, PT, UP0, 0x80, 0x0 ;  /* 0x000000000000781c */ /* 0x000fc40003f2f008 */
[----:B-1----:R-:W-:Y:S01]  /*3e30*/  SEL R17, RZ, 0x1, P0 ;  /* 0x00000001ff117807 */ /* 0x002fe20000000000 */
[----:B------:R1:W-:Y:S01]  /*3e40*/  SYNCS.ARRIVE.TRANS64.RED.A1T0 RZ, [R4+URZ], RZ ;  /* 0x000000ff04ff79a7 */ /* 0x0003e2000810043f */
[----:B------:R-:W-:Y:S02]  /*3e50*/  SEL R3, R3, RZ, P0 ;  /* 0x000000ff03037207 */ /* 0x000fe40000000000 */
[----:B------:R-:W-:-:S07]  /*3e60*/  LOP3.LUT R8, R8, R17, RZ, 0x3c, !PT ;  /* 0x0000001108087212 */ /* 0x000fce00078e3cff */
[----:B-1----:R-:W-:Y:S05]  /*3e70*/  @!P1 BRA `(.L_x_1185) ;  /* 0xffffffd800989947 */ /* 0x002fea000383ffff */
        /* <DEDUP_REMOVED lines=50> */
.L_x_1159:
[----:B------:R-:W-:Y:S05]  /*41a0*/  @P0 BRA `(.L_x_1186) ;  /* 0x0000000c00700947 */ /* 0x000fea0003800000 */
[----:B------:R-:W1:Y:S01]  /*41b0*/  S2UR UR4, SR_CgaCtaId ;  /* 0x00000000000479c3 */ /* 0x000e620000008800 */
[----:B------:R-:W-:Y:S01]  /*41c0*/  UMOV UR37, 0x400 ;  /* 0x0000040000257882 */ /* 0x000fe20000000000 */
[----:B------:R-:W-:Y:S01]  /*41d0*/  LOP3.LUT R2, R2, 0xfffffffd, RZ, 0xc0, !PT ;  /* 0xfffffffd02027812 */ /* 0x000fe200078ec0ff */
[----:B-1----:R-:W-:-:S06]  /*41e0*/  ULEA UR37, UR4, UR37, 0x18 ;  /* 0x0000002504257291 */ /* 0x002fcc000f8ec03f */
[----:B------:R-:W-:-:S05]  /*41f0*/  IMAD.U32 R16, RZ, RZ, UR37 ;  /* 0x00000025ff107e24 */ /* 0x000fca000f8e00ff */
[----:B------:R-:W-:-:S13]  /*4200*/  LOP3.LUT P0, RZ, R16, 0x3ff, RZ, 0xc0, !PT ;  /* 0x000003ff10ff7812 */ /* 0x000fda000780c0ff */
[----:B------:R-:W-:Y:S01]  /*4210*/  @P0 LOP3.LUT R2, R2, 0x2, RZ, 0xfc, !PT ;  /* 0x0000000202020812 */ /* 0x000fe200078efcff */
[----:B------:R-:W-:Y:S06]  /*4220*/  @!P0 BRA `(.L_x_1187) ;  /* 0x0000000000408947 */ /* 0x000fec0003800000 */
[----:B------:R-:W-:Y:S01]  /*4230*/  MOV R14, 0x0 ;  /* 0x00000000000e7802 */ /* 0x000fe20000000f00 */
[----:B------:R-:W-:Y:S01]  /*4240*/  ULDC.64 UR4, c[0x4][0x80] ;  /* 0x0100200000047ab9 */ /* 0x000fe20000000a00 */
[----:B------:R-:W-:Y:S01]  /*4250*/  ULDC.64 UR6, c[0x4][0x88] ;  /* 0x0100220000067ab9 */ /* 0x000fe20000000a00 */
[----:B------:R-:W-:Y:S02]  /*4260*/  IMAD.U32 R4, RZ, RZ, UR4 ;  /* 0x00000004ff047e24 */ /* 0x000fe4000f8e00ff */
[----:B------:R-:W-:Y:S01]  /*4270*/  IMAD.U32 R5, RZ, RZ, UR5 ;  /* 0x00000005ff057e24 */ /* 0x000fe2000f8e00ff */
[----:B------:R-:W1:Y:S01]  /*4280*/  LDC.64 R14, c[0x4][R14] ;  /* 0x010000000e0e7b82 */ /* 0x000e620000000a00 */
[----:B------:R-:W-:Y:S01]  /*4290*/  ULDC.64 UR4, c[0x4][0x18] ;  /* 0x0100060000047ab9 */ /* 0x000fe20000000a00 */
[----:B------:R-:W-:Y:S02]  /*42a0*/  IMAD.U32 R6, RZ, RZ, UR6 ;  /* 0x00000006ff067e24 */ /* 0x000fe4000f8e00ff */
[----:B------:R-:W-:-:S02]  /*42b0*/  IMAD.U32 R7, RZ, RZ, UR7 ;  /* 0x00000007ff077e24 */ /* 0x000fc4000f8e00ff */
[----:B------:R-:W-:Y:S02]  /*42c0*/  IMAD.U32 R10, RZ, RZ, UR4 ;  /* 0x00000004ff0a7e24 */ /* 0x000fe4000f8e00ff */
[----:B------:R-:W-:Y:S02]  /*42d0*/  IMAD.U32 R11, RZ, RZ, UR5 ;  /* 0x00000005ff0b7e24 */ /* 0x000fe4000f8e00ff */
[----:B------:R-:W-:Y:S02]  /*42e0*/  IMAD.MOV.U32 R8, RZ, RZ, 0x70 ;  /* 0x00000070ff087424 */ /* 0x000fe400078e00ff */
[----:B------:R-:W-:Y:S02]  /*42f0*/  IMAD.MOV.U32 R12, RZ, RZ, 0x1 ;  /* 0x00000001ff0c7424 */ /* 0x000fe400078e00ff */
[----:B------:R-:W-:-:S07]  /*4300*/  IMAD.MOV.U32 R13, RZ, RZ, RZ ;  /* 0x000000ffff0d7224 */ /* 0x000fce00078e00ff */
[----:B------:R-:W-:-:S07]  /*4310*/  LEPC R20, `(.L_x_1187) ;  /* 0x000000001014794e */ /* 0x000fce0000000000 */
[----:B-1----:R-:W-:Y:S05]  /*4320*/  CALL.ABS.NOINC R14 ;  /* 0x000000000e007343 */ /* 0x002fea0003c00000 */
.L_x_1187:
[----:B------:R-:W-:-:S06]  /*4330*/  UIADD3 UR4, UR37, 0x9000, URZ ;  /* 0x0000900025047890 */ /* 0x000fcc000fffe03f */
[----:B------:R-:W-:-:S05]  /*4340*/  IMAD.U32 R17, RZ, RZ, UR4 ;  /* 0x00000004ff117e24 */ /* 0x000fca000f8e00ff */
[----:B------:R-:W-:-:S13]  /*4350*/  LOP3.LUT P0, RZ, R17, 0x3ff, RZ, 0xc0, !PT ;  /* 0x000003ff11ff7812 */ /* 0x000fda000780c0ff */
[----:B------:R-:W-:Y:S05]  /*4360*/  @!P0 BRA `(.L_x_1188) ;  /* 0x0000000000408947 */ /* 0x000fea0003800000 */
        /* <DEDUP_REMOVED lines=16> */
.L_x_1188:
        /* <DEDUP_REMOVED lines=18> */
.L_x_1189:
        /* <DEDUP_REMOVED lines=18> */
.L_x_1190:
[----:B------:R-:W1:Y:S01]  /*46b0*/  S2R R0, SR_TID.X ;  /* 0x0000000000007919 */ /* 0x000e620000002100 */
[----:B------:R-:W-:Y:S05]  /*46c0*/  WARPSYNC.ALL ;  /* 0x0000000000007948 */ /* 0x000fea0003800000 */
[----:B------:R-:W-:Y:S01]  /*46d0*/  BAR.SYNC.DEFER_BLOCKING 0x1, 0x180 ;  /* 0x0046000000007b1d */ /* 0x000fe20000010000 */
[----:B------:R-:W-:Y:S02]  /*46e0*/  F2FP.F16.F32.PACK_AB R72, R73, R72 ;  /* 0x000000484948723e */ /* 0x000fe400000000ff */
        /* <DEDUP_REMOVED lines=12> */
[----:B-1----:R-:W-:Y:S01]  /*47b0*/  VIADD R5, R0, 0xffffff80 ;  /* 0xffffff8000057836 */ /* 0x002fe20000000000 */
[----:B------:R-:W-:Y:S02]  /*47c0*/  F2FP.F16.F32.PACK_AB R97, R99, R98 ;  /* 0x000000626361723e */ /* 0x000fe400000000ff */
[----:B------:R-:W-:Y:S01]  /*47d0*/  F2FP.F16.F32.PACK_AB R104, R105, R104 ;  /* 0x000000686968723e */ /* 0x000fe200000000ff */
[----:B------:R-:W-:Y:S01]  /*47e0*/  IMAD.SHL.U32 R0, R5, 0x40, RZ ;  /* 0x0000004005007824 */ /* 0x000fe200078e00ff */
[----:B------:R-:W-:-:S02]  /*47f0*/  SHF.R.S32.HI R6, RZ, 0x1f, R5 ;  /* 0x0000001fff067819 */ /* 0x000fc40000011405 */
[----:B------:R-:W-:Y:S02]  /*4800*/  F2FP.F16.F32.PACK_AB R98, R101, R100 ;  /* 0x000000646562723e */ /* 0x000fe400000000ff */
[CC--:B------:R-:W-:Y:S02]  /*4810*/  LEA.HI R2, R6.reuse, R5.reuse, RZ, 0x5 ;  /* 0x0000000506027211 */ /* 0x0c0fe400078f28ff */
[----:B------:R-:W-:Y:S02]  /*4820*/  LEA.HI R4, R6, R5, RZ, 0x4 ;  /* 0x0000000506047211 */ /* 0x000fe400078f20ff */
[----:B------:R-:W-:Y:S02]  /*4830*/  SHF.R.S32.HI R7, RZ, 0x5, R2 ;  /* 0x00000005ff077819 */ /* 0x000fe40000011402 */
[----:B------:R-:W-:Y:S02]  /*4840*/  SHF.R.S32.HI R9, RZ, 0x4, R4 ;  /* 0x00000004ff097819 */ /* 0x000fe40000011404 */
[----:B------:R-:W-:Y:S01]  /*4850*/  LOP3.LUT R2, R0, 0x1c0, RZ, 0xc0, !PT ;  /* 0x000001c000027812 */ /* 0x000fe200078ec0ff */
[----:B------:R-:W-:Y:S01]  /*4860*/  IMAD.SHL.U32 R3, R7, 0x10, RZ ;  /* 0x0000001007037824 */ /* 0x000fe200078e00ff */
[----:B------:R-:W-:-:S02]  /*4870*/  LEA.HI R4, R4, R9, RZ, 0x1 ;  /* 0x0000000904047211 */ /* 0x000fc400078f08ff */
[-C--:B------:R-:W-:Y:S02]  /*4880*/  LEA.HI R0, R6, R5.reuse, RZ, 0x3 ;  /* 0x0000000506007211 */ /* 0x080fe400078f18ff */
[----:B------:R-:W-:Y:S02]  /*4890*/  LOP3.LUT R3, R2, 0x30, R3, 0xf8, !PT ;  /* 0x0000003002037812 */ /* 0x000fe400078ef803 */
[----:B------:R-:W-:Y:S02]  /*48a0*/  LOP3.LUT R4, R4, 0x7ffffe, RZ, 0xc0, !PT ;  /* 0x007ffffe04047812 */ /* 0x000fe400078ec0ff */
[----:B------:R-:W-:Y:S02]  /*48b0*/  LEA.HI R5, R6, R5, RZ, 0x7 ;  /* 0x0000000506057211 */ /* 0x000fe400078f38ff */
[----:B------:R-:W-:Y:S01]  /*48c0*/  LOP3.LUT R0, R3, 0x8, R0, 0xf8, !PT ;  /* 0x0000000803007812 */ /* 0x000fe200078ef800 */
[----:B------:R-:W-:Y:S01]  /*48d0*/  IMAD.IADD R4, R9, 0x1, -R4 ;  /* 0x0000000109047824 */ /* 0x000fe200078e0a04 */
[----:B------:R-:W-:-:S02]  /*48e0*/  SHF.R.S32.HI R5, RZ, 0x7, R5 ;  /* 0x00000007ff057819 */ /* 0x000fc40000011405 */
[----:B------:R-:W-:Y:S02]  /*48f0*/  SHF.R.U32.HI R3, RZ, 0x3, R2 ;  /* 0x00000003ff037819 */ /* 0x000fe40000011602 */
[----:B------:R-:W-:Y:S01]  /*4900*/  F2FP.F16.F32.PACK_AB R99, R103, R102 ;  /* 0x000000666763723e */ /* 0x000fe200000000ff */
[----:B------:R-:W-:Y:S01]  /*4910*/  IMAD R5, R5, 0xc, R4 ;  /* 0x0000000c05057824 */ /* 0x000fe200078e0204 */
[----:B------:R-:W-:Y:S01]  /*4920*/  LOP3.LUT R0, R0, R3, RZ, 0x3c, !PT ;  /* 0x0000000300007212 */ /* 0x000fe200078e3cff */
[----:B------:R-:W1:Y:S01]  /*4930*/  SHFL.IDX PT, R2, R7, RZ, 0x1f ;  /* 0x00001fff07027589 */ /* 0x000e6200000e0000 */
[----:B------:R-:W-:Y:S02]  /*4940*/  F2FP.F16.F32.PACK_AB R105, R107, R106 ;  /* 0x0000006a6b69723e */ /* 0x000fe400000000ff */
[----:B------:R-:W-:Y:S01]  /*4950*/  F2FP.F16.F32.PACK_AB R112, R113, R112 ;  /* 0x000000707170723e */ /* 0x000fe200000000ff */
[----:B------:R-:W-:Y:S01]  /*4960*/  IMAD.U32 R0, R5, 0x200, R0 ;  /* 0x0000020005007824 */ /* 0x000fe200078e0000 */
[----:B------:R-:W-:-:S02]  /*4970*/  F2FP.F16.F32.PACK_AB R106, R109, R108 ;  /* 0x0000006c6d6a723e */ /* 0x000fc400000000ff */
[----:B------:R-:W-:Y:S02]  /*4980*/  F2FP.F16.F32.PACK_AB R107, R111, R110 ;  /* 0x0000006e6f6b723e */ /* 0x000fe400000000ff */
        /* <DEDUP_REMOVED lines=23> */
[----:B------:R-:W-:Y:S01]  /*4b00*/  F2FP.F16.F32.PACK_AB R43, R47, R46 ;  /* 0x0000002e2f2b723e */ /* 0x000fe200000000ff */
[----:B------:R2:W-:Y:S01]  /*4b10*/  STSM.16.MT88.4 [R0+0x800], R32 ;  /* 0x0008002000007844 */ /* 0x0005e20000004200 */
        /* <DEDUP_REMOVED lines=14> */
[----:B-1----:R-:W-:-:S03]  /*4c00*/  ISETP.NE.AND P0, PT, R2, 0xb, PT ;  /* 0x0000000b0200780c */ /* 0x002fc60003f05270 */
[----:B------:R2:W-:Y:S01]  /*4c10*/  STSM.16.MT88.4 [R0+0x2800], R64 ;  /* 0x0028004000007844 */ /* 0x0005e20000004200 */
[----:B------:R-:W-:Y:S01]  /*4c20*/  @!PT LDS RZ, [RZ] ;  /* 0x00000000fffff984 */ /* 0x000fe20000000800 */
[----:B------:R-:W-:Y:S01]  /*4c30*/  @!PT LDS RZ, [RZ] ;  /* 0x00000000fffff984 */ /* 0x000fe20000000800 */
[----:B------:R-:W-:Y:S01]  /*4c40*/  @!PT LDS RZ, [RZ] ;  /* 0x00000000fffff984 */ /* 0x000fe20000000800 */
[----:B------:R1:W-:Y:S06]  /*4c50*/  MEMBAR.ALL.CTA ;  /* 0x0000000000007992 */ /* 0x0003ec0000008000 */
[----:B-1----:R-:W1:Y:S02]  /*4c60*/  FENCE.VIEW.ASYNC.S ;  /* 0x00000000000073c6 */ /* 0x002e640000000000 */
[----:B-1----:R-:W-:Y:S06]  /*4c70*/  BAR.ARV 0x1, 0x1a0 ;  /* 0x0046800000007b1d */ /* 0x002fec0000002000 */
[----:B------:R-:W-:Y:S05]  /*4c80*/  @P0 BRA `(.L_x_1191) ;  /* 0x0000000000b00947 */ /* 0x000fea0003800000 */
[----:B------:R-:W-:Y:S01]  /*4c90*/  BAR.SYNC.DEFER_BLOCKING 0x1, 0x1a0 ;  /* 0x0046800000007b1d */ /* 0x000fe20000010000 */
[----:B------:R-:W-:-:S05]  /*4ca0*/  ELECT P0, URZ, PT ;  /* 0x00000000003f782f */ /* 0x000fca0003800000 */
[----:B------:R-:W-:Y:S08]  /*4cb0*/  BSSY B0, `(.L_x_1191) ;  /* 0x0000029000007945 */ /* 0x000ff00003800000 */
[----:B------:R-:W-:Y:S05]  /*4cc0*/  @!P0 BRA `(.L_x_1192) ;  /* 0x00000000009c8947 */ /* 0x000fea0003800000 */
[----:B------:R-:W1:Y:S01]  /*4cd0*/  S2UR UR10, SR_CTAID.X ;  /* 0x00000000000a79c3 */ /* 0x000e620000002500 */
[----:B------:R-:W-:Y:S01]  /*4ce0*/  ULDC.64 UR6, c[0x0][0x198] ;  /* 0x0000660000067ab9 */ /* 0x000fe20000000a00 */
[----:B------:R-:W-:Y:S02]  /*4cf0*/  UIADD3 UR8, UR37, 0x9000, URZ ;  /* 0x0000900025087890 */ /* 0x000fe4000fffe03f */
[----:B------:R-:W-:Y:S02]  /*4d00*/  UIADD3 UR4, UP0, UR6, 0x770, URZ ;  /* 0x0000077006047890 */ /* 0x000fe4000ff1e03f */
[----:B------:R-:W-:Y:S02]  /*4d10*/  UIADD3 UR40, UR37, 0xc000, URZ ;  /* 0x0000c00025287890 */ /* 0x000fe4000fffe03f */
[----:B------:R-:W3:Y:S01]  /*4d20*/  S2UR UR11, SR_CTAID.Y ;  /* 0x00000000000b79c3 */ /* 0x000ee20000002600 */
[----:B------:R-:W-:Y:S02]  /*4d30*/  UIADD3.X UR5, URZ, UR7, URZ, UP0, !UPT ;  /* 0x000000073f057290 */ /* 0x000fe400087fe43f */
[----:B------:R-:W-:-:S02]  /*4d40*/  UIADD3 UR6, UP0, UR6, 0x670, URZ ;  /* 0x0000067006067890 */ /* 0x000fc4000ff1e03f */
[----:B------:R-:W-:Y:S02]  /*4d50*/  UIADD3 UR32, UR37, 0xf000, URZ ;  /* 0x0000f00025207890 */ /* 0x000fe4000fffe03f */
[----:B------:R-:W-:Y:S01]  /*4d60*/  UIADD3.X UR7, URZ, UR7, URZ, UP0, !UPT ;  /* 0x000000073f077290 */ /* 0x000fe200087fe43f */
[----:B------:R-:W4:Y:S01]  /*4d70*/  S2UR UR12, SR_CTAID.Z ;  /* 0x00000000000c79c3 */ /* 0x000f220000002700 */
[----:B------:R-:W-:Y:S02]  /*4d80*/  UIADD3 UR24, UR37, 0x3000, URZ ;  /* 0x0000300025187890 */ /* 0x000fe4000fffe03f */
[----:B------:R-:W-:Y:S01]  /*4d90*/  UIADD3 UR16, UR37, 0x6000, URZ ;  /* 0x0000600025107890 */ /* 0x000fe2000fffe03f */
[----:B------:R-:W-:Y:S01]  /*4da0*/  UMOV UR9, URZ ;  /* 0x0000003f00097c82 */ /* 0x000fe20008000000 */
[----:B------:R-:W-:Y:S01]  /*4db0*/  UMOV UR41, 0x40 ;  /* 0x0000004000297882 */ /* 0x000fe20000000000 */
[----:B------:R-:W-:Y:S01]  /*4dc0*/  UMOV UR33, 0x80 ;  /* 0x0000008000217882 */ /* 0x000fe20000000000 */
[----:B-1----:R-:W-:Y:S01]  /*4dd0*/  UIMAD UR10, UR10, 0x60, URZ ;  /* 0x000000600a0a78a4 */ /* 0x002fe2000f8e023f */
[----:B------:R-:W-:Y:S01]  /*4de0*/  UMOV UR25, 0x40 ;  /* 0x0000004000197882 */ /* 0x000fe20000000000 */
[----:B------:R-:W-:-:S05]  /*4df0*/  UMOV UR17, 0x80 ;  /* 0x0000008000117882 */ /* 0x000fca0000000000 */
[----:B------:R-:W-:Y:S01]  /*4e00*/  UMOV UR42, UR10 ;  /* 0x0000000a002a7c82 */ /* 0x000fe20008000000 */
[----:B---3--:R-:W-:Y:S01]  /*4e10*/  UMOV UR43, UR11 ;  /* 0x0000000b002b7c82 */ /* 0x008fe20008000000 */
[----:B------:R-:W-:Y:S01]  /*4e20*/  UMOV UR35, UR11 ;  /* 0x0000000b00237c82 */ /* 0x000fe20008000000 */
[----:B------:R-:W-:Y:S01]  /*4e30*/  UMOV UR34, UR10 ;  /* 0x0000000a00227c82 */ /* 0x000fe20008000000 */
[----:B------:R-:W-:Y:S01]  /*4e40*/  UMOV UR27, UR11 ;  /* 0x0000000b001b7c82 */ /* 0x000fe20008000000 */
[----:B------:R-:W-:Y:S01]  /*4e50*/  UMOV UR26, UR10 ;  /* 0x0000000a001a7c82 */ /* 0x000fe20008000000 */
[----:B------:R-:W-:Y:S01]  /*4e60*/  UMOV UR19, UR11 ;  /* 0x0000000b00137c82 */ /* 0x000fe20008000000 */
[----:B------:R-:W-:Y:S01]  /*4e70*/  UMOV UR18, UR10 ;  /* 0x0000000a00127c82 */ /* 0x000fe20008000000 */
[----:B----4-:R-:W-:Y:S01]  /*4e80*/  UMOV UR44, UR12 ;  /* 0x0000000c002c7c82 */ /* 0x010fe20008000000 */
[----:B------:R1:W-:Y:S01]  /*4e90*/  UTMASTG.4D [UR8], [UR4] ;  /* 0x00000008040073b5 */ /* 0x0003e20008018000 */
[----:B------:R-:W-:Y:S01]  /*4ea0*/  UMOV UR36, UR12 ;  /* 0x0000000c00247c82 */ /* 0x000fe20008000000 */
[----:B------:R-:W-:Y:S01]  /*4eb0*/  UMOV UR28, UR12 ;  /* 0x0000000c001c7c82 */ /* 0x000fe20008000000 */
[----:B------:R-:W-:Y:S01]  /*4ec0*/  UMOV UR20, UR12 ;  /* 0x0000000c00147c82 */ /* 0x000fe20008000000 */
[----:B------:R3:W-:Y:S01]  /*4ed0*/  UTMASTG.4D [UR40], [UR4] ;  /* 0x00000028040073b5 */ /* 0x0007e20008018000 */
[----:B------:R3:W-:Y:S01]  /*4ee0*/  UTMASTG.4D [UR32], [UR4] ;  /* 0x00000020040073b5 */ /* 0x0007e20008018000 */
[----:B-1----:R-:W-:-:S02]  /*4ef0*/  UMOV UR8, UR37 ;  /* 0x0000002500087c82 */ /* 0x002fc40008000000 */
[----:B------:R3:W-:Y:S01]  /*4f00*/  UTMASTG.4D [UR8], [UR6] ;  /* 0x00000008060073b5 */ /* 0x0007e20008018000 */
[----:B------:R3:W-:Y:S01]  /*4f10*/  UTMASTG.4D [UR24], [UR6] ;  /* 0x00000018060073b5 */ /* 0x0007e20008018000 */
[----:B------:R3:W-:Y:S02]  /*4f20*/  UTMASTG.4D [UR16], [UR6] ;  /* 0x00000010060073b5 */ /* 0x0007e40008018000 */
[----:B---3--:R0:W-:Y:S02]  /*4f30*/  UTMACMDFLUSH ;  /* 0x00000000000079b7 */ /* 0x0081e40000000000 */
.L_x_1192:
[----:B------:R-:W-:Y:S05]  /*4f40*/  BSYNC B0 ;  /* 0x0000000000007941 */ /* 0x000fea0003800000 */
.L_x_1191:
[----:B------:R-:W-:-:S04]  /*4f50*/  DEPBAR.LE SB0, 0x0 ;  /* 0x000080000000791a */ /* 0x000fc80000000000 */
[----:B------:R-:W-:Y:S05]  /*4f60*/  EXIT ;  /* 0x000000000000794d */ /* 0x000fea0003800000 */
.L_x_1186:
[----:B------:R-:W1:Y:S01]  /*4f70*/  S2R R0, SR_TID.X ;  /* 0x0000000000007919 */ /* 0x000e620000002100 */
[----:B------:R-:W2:Y:S01]  /*4f80*/  S2UR UR11, SR_CTAID.Y ;  /* 0x00000000000b79c3 */ /* 0x000ea20000002600 */
[----:B------:R-:W-:Y:S01]  /*4f90*/  ULDC.64 UR4, c[0x0][0x208] ;  /* 0x0000820000047ab9 */ /* 0x000fe20000000a00 */
[----:B------:R-:W-:Y:S01]  /*4fa0*/  BSSY B0, `(.L_x_1193) ;  /* 0x0000032000007945 */ /* 0x000fe20003800000 */
[----:B------:R-:W3:Y:S05]  /*4fb0*/  S2R R11, SR_CTAID.X ;  /* 0x00000000000b7919 */ /* 0x000eea0000002500 */
[----:B------:R-:W4:Y:S08]  /*4fc0*/  LDC.64 R2, c[0x0][0x820] ;  /* 0x00020800ff027b82 */ /* 0x000f300000000a00 */
[----:B------:R-:W3:Y:S08]  /*4fd0*/  LDC.64 R18, c[0x0][0x808] ;  /* 0x00020200ff127b82 */ /* 0x000ef00000000a00 */
[----:B------:R-:W5:Y:S01]  /*4fe0*/  S2UR UR10, SR_CTAID.Z ;  /* 0x00000000000a79c3 */ /* 0x000f620000002700 */
[----:B--2---:R-:W-:Y:S01]  /*4ff0*/  USHF.R.S32.HI UR7, URZ, 0x1f, UR11 ;  /* 0x0000001f3f077899 */ /* 0x004fe2000801140b */
[----:B-1----:R-:W-:-:S06]  /*5000*/  VIADD R7, R0, 0xffffff80 ;  /* 0xffffff8000077836 */ /* 0x002fcc0000000000 */
[----:B------:R-:W1:Y:S01]  /*5010*/  LDC.64 R12, c[0x0][0x828] ;  /* 0x00020a00ff0c7b82 */ /* 0x000e620000000a00 */
[----:B----4-:R-:W-:Y:S02]  /*5020*/  IMAD R0, R2, UR7, RZ ;  /* 0x0000000702007c24 */ /* 0x010fe4000f8e02ff */
[----:B------:R-:W-:-:S05]  /*5030*/  IMAD.HI R4, R7, 0x2aaaaaab, RZ ;  /* 0x2aaaaaab07047827 */ /* 0x000fca00078e02ff */
[----:B------:R-:W-:Y:S01]  /*5040*/  SHF.R.U32.HI R5, RZ, 0x1f, R4 ;  /* 0x0000001fff057819 */ /* 0x000fe20000011604 */
[----:B---3--:R-:W-:Y:S01]  /*5050*/  IMAD R15, R11, -0x60, R18 ;  /* 0xffffffa00b0f7824 */ /* 0x008fe200078e0212 */
[----:B------:R-:W2:Y:S02]  /*5060*/  LDC.64 R20, c[0x0][0x850] ;  /* 0x00021400ff147b82 */ /* 0x000ea40000000a00 */
[----:B------:R-:W-:Y:S01]  /*5070*/  LEA.HI.SX32 R4, R4, R5, 0x1e ;  /* 0x0000000504047211 */ /* 0x000fe200078ff2ff */
[----:B------:R-:W-:-:S03]  /*5080*/  IMAD R5, R3, UR11, R0 ;  /* 0x0000000b03057c24 */ /* 0x000fc6000f8e0200 */
[CC--:B------:R-:W-:Y:S01]  /*5090*/  ISETP.GE.AND P3, PT, R4.reuse, R15.reuse, PT ;  /* 0x0000000f0400720c */ /* 0x0c0fe20003f66270 */
[C---:B------:R-:W-:Y:S01]  /*50a0*/  IMAD R6, R4.reuse, -0x18, R7 ;  /* 0xffffffe804067824 */ /* 0x040fe200078e0207 */
[----:B------:R-:W3:Y:S01]  /*50b0*/  LDC.64 R22, c[0x0][0x858] ;  /* 0x00021600ff167b82 */ /* 0x000ee20000000a00 */
[----:B------:R-:W-:Y:S01]  /*50c0*/  VIADD R0, R4, 0x10 ;  /* 0x0000001004007836 */ /* 0x000fe20000000000 */
[----:B-----5:R-:W-:Y:S01]  /*50d0*/  USHF.R.S32.HI UR6, URZ, 0x1f, UR10 ;  /* 0x0000001f3f067899 */ /* 0x020fe2000801140a */
[----:B------:R-:W-:Y:S02]  /*50e0*/  IMAD.SHL.U32 R6, R6, 0x8, RZ ;  /* 0x0000000806067824 */ /* 0x000fe400078e00ff */
[----:B------:R-:W-:Y:S01]  /*50f0*/  VIADD R8, R4, 0x30 ;  /* 0x0000003004087836 */ /* 0x000fe20000000000 */
[----:B------:R-:W-:Y:S01]  /*5100*/  ISETP.GE.AND P4, PT, R0, R15, PT ;  /* 0x0000000f0000720c */ /* 0x000fe20003f86270 */
[C---:B------:R-:W-:Y:S01]  /*5110*/  VIADD R0, R4.reuse, 0x20 ;  /* 0x0000002004007836 */ /* 0x040fe20000000000 */
[----:B------:R-:W-:Y:S01]  /*5120*/  SHF.R.S32.HI R7, RZ, 0x1f, R6 ;  /* 0x0000001fff077819 */ /* 0x000fe20000011406 */
[----:B------:R-:W-:Y:S01]  /*5130*/  VIADD R10, R4, 0x40 ;  /* 0x00000040040a7836 */ /* 0x000fe20000000000 */
[----:B------:R-:W-:-:S02]  /*5140*/  ISETP.GE.OR P6, PT, R6, R19, P3 ;  /* 0x000000130600720c */ /* 0x000fc40001fc6670 */
[-C--:B------:R-:W-:Y:S01]  /*5150*/  ISETP.GE.AND P5, PT, R0, R15.reuse, PT ;  /* 0x0000000f0000720c */ /* 0x080fe20003fa6270 */
[----:B------:R-:W-:Y:S01]  /*5160*/  IMAD.WIDE.U32 R2, R2, UR11, R6 ;  /* 0x0000000b02027c25 */ /* 0x000fe2000f8e0006 */
[-C--:B------:R-:W-:Y:S02]  /*5170*/  ISETP.GE.AND P0, PT, R8, R15.reuse, PT ;  /* 0x0000000f0800720c */ /* 0x080fe40003f06270 */
[----:B------:R-:W-:Y:S01]  /*5180*/  ISETP.GE.AND P1, PT, R10, R15, PT ;  /* 0x0000000f0a00720c */ /* 0x000fe20003f26270 */
[----:B------:R-:W-:Y:S01]  /*5190*/  IMAD.IADD R3, R3, 0x1, R5 ;  /* 0x0000000103037824 */ /* 0x000fe200078e0205 */
[----:B------:R-:W-:Y:S01]  /*51a0*/  SHF.R.S32.HI R5, RZ, 0x1f, R4 ;  /* 0x0000001fff057819 */ /* 0x000fe20000011404 */
[----:B-1----:R-:W-:Y:S01]  /*51b0*/  IMAD R0, R12, UR6, RZ ;  /* 0x000000060c007c24 */ /* 0x002fe2000f8e02ff */
[----:B------:R-:W-:Y:S01]  /*51c0*/  ISETP.GE.OR P2, PT, R6, R19, P4 ;  /* 0x000000130600720c */ /* 0x000fe20002746670 */
[----:B------:R-:W-:-:S04]  /*51d0*/  IMAD.WIDE.U32 R8, R12, UR10, R2 ;  /* 0x0000000a0c087c25 */ /* 0x000fc8000f8e0002 */
[----:B------:R-:W-:Y:S02]  /*51e0*/  IMAD R13, R13, UR10, R0 ;  /* 0x0000000a0d0d7c24 */ /* 0x000fe4000f8e0200 */
        /* <DEDUP_REMOVED lines=13> */
.L_x_1194:
[----:B------:R-:W-:Y:S05]  /*52c0*/  BSYNC B0 ;  /* 0x0000000000007941 */ /* 0x000fea0003800000 */
.L_x_1193:
[----:B------:R-:W-:Y:S01]  /*52d0*/  BSSY B0, `(.L_x_1195) ;  /* 0x0000010000007945 */ /* 0x000fe20003800000 */
[----:B------:R-:W-:-:S03]  /*52e0*/  ISETP.GE.OR P6, PT, R6, R19, P5 ;  /* 0x000000130600720c */ /* 0x000fc60002fc6670 */
[----:B------:R-:W-:Y:S10]  /*52f0*/  @P2 BRA `(.L_x_1196) ;  /* 0x0000000000342947 */ /* 0x000ff40003800000 */
        /* <DEDUP_REMOVED lines=13> */
.L_x_1196:
[----:B------:R-:W-:Y:S05]  /*53d0*/  BSYNC B0 ;  /* 0x0000000000007941 */ /* 0x000fea0003800000 */
.L_x_1195:
[----:B------:R-:W-:Y:S01]  /*53e0*/  BSSY B0, `(.L_x_1197) ;  /* 0x0000010000007945 */ /* 0x000fe20003800000 */
[----:B------:R-:W-:-:S03]  /*53f0*/  ISETP.GE.OR P2, PT, R6, R19, P0 ;  /* 0x000000130600720c */ /* 0x000fc60000746670 */
[----:B------:R-:W-:Y:S10]  /*5400*/  @P6 BRA `(.L_x_1198) ;  /* 0x0000000000346947 */ /* 0x000ff40003800000 */
[----:B-1--4-:R-:W-:Y:S01]  /*5410*/  IADD3 R17, P6, R2, 0x20, RZ ;  /* 0x0000002002117810 */ /* 0x012fe20007fde0ff */
        /* <DEDUP_REMOVED lines=12> */
.L_x_1198:
[----:B------:R-:W-:Y:S05]  /*54e0*/  BSYNC B0 ;  /* 0x0000000000007941 */ /* 0x000fea0003800000 */
.L_x_1197:
[----:B------:R-:W-:Y:S01]  /*54f0*/  BSSY B0, `(.L_x_1199) ;  /* 0x0000011000007945 */ /* 0x000fe20003800000 */
[----:B------:R-:W-:Y:S01]  /*5500*/  ISETP.GE.OR P6, PT, R6, R19, P1 ;  /* 0x000000130600720c */ /* 0x000fe20000fc6670 */
[----:B------:R-:W-:Y:S02]  /*5510*/  VIADD R0, R4, 0x50 ;  /* 0x0000005004007836 */ /* 0x000fe40000000000 */
[----:B------:R-:W-:Y:S10]  /*5520*/  @P2 BRA `(.L_x_1200) ;  /* 0x0000000000342947 */ /* 0x000ff40003800000 */
        /* <DEDUP_REMOVED lines=12> */
[----:B------:R1:W-:Y:S02]  /*55f0*/  STG.E.128 desc[UR4][R10.64], RZ ;  /* 0x000000ff0a007986 */ /* 0x0003e4000c101d04 */
.L_x_1200:
[----:B------:R-:W-:Y:S05]  /*5600*/  BSYNC B0 ;  /* 0x0000000000007941 */ /* 0x000fea0003800000 */
.L_x_1199:
[----:B------:R-:W-:Y:S01]  /*5610*/  BSSY B0, `(.L_x_1201) ;  /* 0x0000011000007945 */ /* 0x000fe20003800000 */
[----:B------:R-:W-:Y:S01]  /*5620*/  ISETP.GE.AND P2, PT, R0, R15, PT ;  /* 0x0000000f0000720c */ /* 0x000fe20003f46270 */
[----:B-12---:R-:W-:Y:S02]  /*5630*/  IMAD R10, R20, UR7, RZ ;  /* 0x00000007140a7c24 */ /* 0x006fe4000f8e02ff */
        /* <DEDUP_REMOVED lines=14> */
.L_x_1202:
[----:B------:R-:W-:Y:S05]  /*5720*/  BSYNC B0 ;  /* 0x0000000000007941 */ /* 0x000fea0003800000 */
.L_x_1201:
[----:B------:R-:W-:Y:S01]  /*5730*/  ISETP.GE.OR P6, PT, R6, R19, P2 ;  /* 0x000000130600720c */ /* 0x000fe200017c6670 */
[----:B------:R-:W-:Y:S01]  /*5740*/  IMAD R11, R21, UR11, R10 ;  /* 0x0000000b150b7c24 */ /* 0x000fe2000f8e020a */
[----:B------:R-:W-:Y:S01]  /*5750*/  ULDC UR8, c[0x0][0x83c] ;  /* 0x00020f0000087ab9 */ /* 0x000fe20000000800 */
[----:B------:R-:W-:Y:S01]  /*5760*/  IMAD.WIDE.U32 R4, R20, UR11, R6 ;  /* 0x0000000b14047c25 */ /* 0x000fe2000f8e0006 */
[----:B------:R-:W-:Y:S01]  /*5770*/  BSSY B0, `(.L_x_1203) ;  /* 0x0000019000007945 */ /* 0x000fe20003800000 */
[C---:B------:R-:W-:Y:S02]  /*5780*/  ISETP.GE.OR P3, PT, R6.reuse, UR8, P3 ;  /* 0x0000000806007c0c */ /* 0x040fe40009f66670 */
[----:B------:R-:W-:Y:S01]  /*5790*/  IMAD.IADD R5, R5, 0x1, R11 ;  /* 0x0000000105057824 */ /* 0x000fe200078e020b */
[----:B------:R-:W-:Y:S01]  /*57a0*/  ISETP.GE.OR P4, PT, R6, UR8, P4 ;  /* 0x0000000806007c0c */ /* 0x000fe2000a786670 */
[----:B---3--:R-:W-:Y:S01]  /*57b0*/  IMAD R0, R22, UR6, RZ ;  /* 0x0000000616007c24 */ /* 0x008fe2000f8e02ff */
[----:B------:R-:W-:-:S02]  /*57c0*/  ISETP.GE.OR P5, PT, R6, UR8, P5 ;  /* 0x0000000806007c0c */ /* 0x000fc4000afa6670 */
[C---:B------:R-:W-:Y:S01]  /*57d0*/  ISETP.GE.OR P0, PT, R6.reuse, UR8, P0 ;  /* 0x0000000806007c0c */ /* 0x040fe20008706670 */
[----:B------:R-:W-:Y:S01]  /*57e0*/  IMAD R11, R23, UR10, R0 ;  /* 0x0000000a170b7c24 */ /* 0x000fe2000f8e0200 */
[C---:B------:R-:W-:Y:S02]  /*57f0*/  ISETP.GE.OR P1, PT, R6.reuse, UR8, P1 ;  /* 0x0000000806007c0c */ /* 0x040fe40008f26670 */
[----:B------:R-:W-:Y:S01]  /*5800*/  ISETP.GE.OR P2, PT, R6, UR8, P2 ;  /* 0x0000000806007c0c */ /* 0x000fe20009746670 */
[----:B------:R-:W-:Y:S01]  /*5810*/  IMAD.WIDE.U32 R6, R22, UR10, R4 ;  /* 0x0000000a16067c25 */ /* 0x000fe2000f8e0004 */
[----:B------:R-:W-:Y:S11]  /*5820*/  @P6 BRA `(.L_x_1204) ;  /* 0x0000000000346947 */ /* 0x000ff60003800000 */
        /* <DEDUP_REMOVED lines=13> */
.L_x_1204:
[----:B------:R-:W-:Y:S05]  /*5900*/  BSYNC B0 ;  /* 0x0000000000007941 */ /* 0x000fea0003800000 */
.L_x_1203:
[----:B------:R-:W-:Y:S01]  /*5910*/  BSSY B0, `(.L_x_1205) ;  /* 0x000000d000007945 */ /* 0x000fe20003800000 */
[----:B--2---:R-:W-:-:S03]  /*5920*/  IMAD.IADD R9, R7, 0x1, R11 ;  /* 0x0000000107097824 */ /* 0x004fc600078e020b */
[----:B------:R-:W-:Y:S05]  /*5930*/  @P3 BRA `(.L_x_1206) ;  /* 0x0000000000283947 */ /* 0x000fea0003800000 */
        /* <DEDUP_REMOVED lines=10> */
.L_x_1206:
[----:B------:R-:W-:Y:S05]  /*59e0*/  BSYNC B0 ;  /* 0x0000000000007941 */ /* 0x000fea0003800000 */
.L_x_1205:
[----:B------:R-:W-:Y:S04]  /*59f0*/  BSSY B0, `(.L_x_1207) ;  /* 0x000000f000007945 */ /* 0x000fe80003800000 */
[----:B------:R-:W-:Y:S05]  /*5a00*/  @P4 BRA `(.L_x_1208) ;  /* 0x0000000000344947 */ /* 0x000fea0003800000 */
[----:B--2---:R-:W-:Y:S01]  /*5a10*/  IADD3 R11, P3, R2, 0x10, RZ ;  /* 0x00000010020b7810 */ /* 0x004fe20007f7e0ff */
        /* <DEDUP_REMOVED lines=12> */
.L_x_1208:
[----:B------:R-:W-:Y:S05]  /*5ae0*/  BSYNC B0 ;  /* 0x0000000000007941 */ /* 0x000fea0003800000 */
.L_x_1207:
[----:B------:R-:W-:Y:S04]  /*5af0*/  BSSY B0, `(.L_x_1209) ;  /* 0x000000f000007945 */ /* 0x000fe80003800000 */
[----:B------:R-:W-:Y:S05]  /*5b00*/  @P5 BRA `(.L_x_1210) ;  /* 0x0000000000345947 */ /* 0x000fea0003800000 */
[----:B--23--:R-:W-:Y:S01]  /*5b10*/  IADD3 R11, P3, R2, 0x20, RZ ;  /* 0x00000020020b7810 */ /* 0x00cfe20007f7e0ff */
        /* <DEDUP_REMOVED lines=12> */
.L_x_1210:
[----:B------:R-:W-:Y:S05]  /*5be0*/  BSYNC B0 ;  /* 0x0000000000007941 */ /* 0x000fea0003800000 */
.L_x_1209:
        /* <DEDUP_REMOVED lines=15> */
.L_x_1212:
[----:B------:R-:W-:Y:S05]  /*5ce0*/  BSYNC B0 ;  /* 0x0000000000007941 */ /* 0x000fea0003800000 */
.L_x_1211:
        /* <DEDUP_REMOVED lines=15> */
.L_x_1214:
[----:B------:R-:W-:Y:S05]  /*5de0*/  BSYNC B0 ;  /* 0x0000000000007941 */ /* 0x000fea0003800000 */
.L_x_1213:
[----:B------:R-:W-:Y:S04]  /*5df0*/  BSSY B0, `(.L_x_1215) ;  /* 0x000000f000007945 */ /* 0x000fe80003800000 */
        /* <DEDUP_REMOVED lines=14> */
.L_x_1216:
[----:B------:R-:W-:Y:S05]  /*5ee0*/  BSYNC B0 ;  /* 0x0000000000007941 */ /* 0x000fea0003800000 */
.L_x_1215:
[----:B------:R-:W-:Y:S05]  /*5ef0*/  EXIT ;  /* 0x000000000000794d */ /* 0x000fea0003800000 */
.L_x_1156:
[----:B------:R-:W-:-:S08]  /*5f00*/  NOP ;  /* 0x0000000000007918 */ /* 0x000fd00000000000 */
[----:B------:R-:W1:-:S00]  /*5f10*/  USETMAXREG.DEALLOC.CTAPOOL 0x20 ;  /* 0x00000020000079c8 */ /* 0x000e4000080e0500 */
[----:B-1----:R-:W-:Y:S01]  /*5f20*/  LOP3.LUT R0, R0, 0x3, RZ, 0xc0, !PT ;  /* 0x0000000300007812 */ /* 0x002fe200078ec0ff */
[----:B------:R-:W-:Y:S01]  /*5f30*/  BSSY B0, `(.L_x_1217) ;  /* 0x0000365000007945 */ /* 0x000fe20003800000 */
[----:B------:R-:W-:-:S04]  /*5f40*/  IMAD.MOV.U32 R18, RZ, RZ, RZ ;  /* 0x000000ffff127224 */ /* 0x000fc800078e00ff */
        /* <DEDUP_REMOVED lines=8> */
[----:B------:R-:W1:Y:S01]  /*5fd0*/  S2UR UR9, SR_CTAID.X ;  /* 0x00000000000979c3 */ /* 0x000e620000002500 */
[----:B------:R-:W-:Y:S01]  /*5fe0*/  ULDC UR4, c[0x0][0x280] ;  /* 0x0000a00000047ab9 */ /* 0x000fe20000000800 */
[----:B------:R-:W-:Y:S01]  /*5ff0*/  ULDC UR6, c[0x0][0x290] ;  /* 0x0000a40000067ab9 */ /* 0x000fe20000000800 */
[----:B------:R-:W-:-:S05]  /*6000*/  ULDC UR7, c[0x0][0x74c] ;  /* 0x0001d30000077ab9 */ /* 0x000fca0000000800 */
[----:B------:R-:W2:Y:S01]  /*6010*/  S2UR UR13, SR_CTAID.Y ;  /* 0x00000000000d79c3 */ /* 0x000ea20000002600 */
[----:B-1----:R-:W-:Y:S02]  /*6020*/  UIMAD UR5, UR9, 0x60, UR4 ;  /* 0x00000060090578a4 */ /* 0x002fe4000f8e0204 */
[----:B------:R-:W-:Y:S02]  /*6030*/  ISETP.LE.AND P0, PT, RZ, UR9, PT ;  /* 0x00000009ff007c0c */ /* 0x000fe4000bf03270 */
[----:B------:R-:W-:-:S04]  /*6040*/  UIADD3 UR5, -UR7, UR5, -UR6 ;  /* 0x0000000507057290 */ /* 0x000fc8000fffe906 */
[----:B------:R-:W-:-:S04]  /*6050*/  USHF.R.S32.HI UR6, URZ, 0x1f, UR5 ;  /* 0x0000001f3f067899 */ /* 0x000fc80008011405 */
[----:B------:R-:W-:-:S04]  /*6060*/  ULEA.HI UR6, UR6, UR5, URZ, 0x6 ;  /* 0x0000000506067291 */ /* 0x000fc8000f8f303f */
[----:B------:R-:W-:Y:S02]  /*6070*/  USHF.R.S32.HI UR5, URZ, 0x6, UR6 ;  /* 0x000000063f057899 */ /* 0x000fe40008011406 */
[----:B------:R-:W-:Y:S02]  /*6080*/  UIADD3 UR6, UR4, 0x3f, URZ ;  /* 0x0000003f04067890 */ /* 0x000fe4000fffe03f */
[----:B------:R-:W-:Y:S02]  /*6090*/  UISETP.LT.AND UP0, UPT, URZ, UR5, UPT ;  /* 0x000000053f00728c */ /* 0x000fe4000bf01270 */
[----:B------:R-:W-:Y:S02]  /*60a0*/  USHF.R.S32.HI UR7, URZ, 0x1f, UR6 ;  /* 0x0000001f3f077899 */ /* 0x000fe40008011406 */
[----:B------:R-:W-:Y:S02]  /*60b0*/  USEL UR5, URZ, UR5, !UP0 ;  /* 0x000000053f057287 */ /* 0x000fe4000c000000 */
[----:B------:R-:W-:-:S04]  /*60c0*/  ULEA.HI UR7, UR7, UR6, URZ, 0x6 ;  /* 0x0000000607077291 */ /* 0x000fc8000f8f303f */
[----:B------:R-:W-:Y:S01]  /*60d0*/  USHF.R.S32.HI UR8, URZ, 0x6, UR7 ;  /* 0x000000063f087899 */ /* 0x000fe20008011407 */
[----:B--2---:R-:W-:Y:S11]  /*60e0*/  @!P0 BRA `(.L_x_1220) ;  /* 0x0000000000288947 */ /* 0x004ff60003800000 */
        /* <DEDUP_REMOVED lines=10> */
.L_x_1220:
[----:B------:R-:W-:Y:S02]  /*6190*/  UISETP.GT.AND UP0, UPT, UR8, UR5, UPT ;  /* 0x000000050800728c */ /* 0x000fe4000bf04270 */
[----:B------:R-:W-:Y:S02]  /*61a0*/  USHF.R.S32.HI UR14, URZ, 0x1f, UR12 ;  /* 0x0000001f3f0e7899 */ /* 0x000fe4000801140c */
[----:B------:R-:W-:Y:S02]  /*61b0*/  USHF.R.S32.HI UR9, URZ, 0x1f, UR13 ;  /* 0x0000001f3f097899 */ /* 0x000fe4000801140d */
[----:B------:R-:W-:-:S13]  /*61c0*/  PLOP3.LUT P0, PT, PT, PT, UP0, 0x80, 0x0 ;  /* 0x000000000000781c */ /* 0x000fda0003f0f008 */
[----:B------:R-:W-:Y:S05]  /*61d0*/  @!P0 BRA `(.L_x_1219) ;  /* 0x0000003000e88947 */ /* 0x000fea0003800000 */
[----:B------:R-:W-:Y:S01]  /*61e0*/  UIADD3 UR4, -UR5, UR8, URZ ;  /* 0x0000000805047290 */ /* 0x000fe2000fffe13f */
[----:B------:R-:W-:Y:S01]  /*61f0*/  ULDC.64 UR10, c[0x0][0x2d8] ;  /* 0x0000b600000a7ab9 */ /* 0x000fe20000000a00 */
[----:B------:R-:W-:Y:S02]  /*6200*/  ELECT P0, URZ, PT ;  /* 0x00000000003f782f */ /* 0x000fe40003800000 */
[----:B------:R-:W-:Y:S02]  /*6210*/  ULOP3.LUT UR4, UR4, 0x1, URZ, 0xc0, !UPT ;  /* 0x0000000104047892 */ /* 0x000fe4000f8ec03f */
[----:B------:R-:W-:Y:S02]  /*6220*/  UIMAD UR9, UR9, UR10, URZ ;  /* 0x0000000a090972a4 */ /* 0x000fe4000f8e023f */
[----:B------:R-:W-:Y:S02]  /*6230*/  UISETP.NE.U32.AND UP0, UPT, UR4, 0x1, UPT ;  /* 0x000000010400788c */ /* 0x000fe4000bf05070 */
[----:B------:R-:W-:-:S02]  /*6240*/  UIMAD.WIDE.U32 UR6, UR13, UR10, URZ ;  /* 0x0000000a0d0672a5 */ /* 0x000fc4000f8e003f */
[----:B------:R-:W-:Y:S02]  /*6250*/  UIMAD UR9, UR13, UR11, UR9 ;  /* 0x0000000b0d0972a4 */ /* 0x000fe4000f8e0209 */
[----:B------:R-:W-:Y:S01]  /*6260*/  PLOP3.LUT P1, PT, PT, PT, UP0, 0x80, 0x0 ;  /* 0x000000000000781c */ /* 0x000fe20003f2f008 */
[----:B------:R-:W-:Y:S01]  /*6270*/  ULDC.64 UR10, c[0x0][0x2e0] ;  /* 0x0000b800000a7ab9 */ /* 0x000fe20000000a00 */
[----:B------:R-:W-:Y:S02]  /*6280*/  UIADD3 UR7, UR7, UR9, URZ ;  /* 0x0000000907077290 */ /* 0x000fe4000fffe03f */
[----:B------:R-:W-:Y:S02]  /*6290*/  UIMAD UR9, UR14, UR10, URZ ;  /* 0x0000000a0e0972a4 */ /* 0x000fe4000f8e023f */
[----:B------:R-:W-:Y:S02]  /*62a0*/  UIMAD.WIDE.U32 UR6, UR12, UR10, UR6 ;  /* 0x0000000a0c0672a5 */ /* 0x000fe4000f8e0006 */
[----:B------:R-:W-:-:S04]  /*62b0*/  UIMAD UR9, UR12, UR11, UR9 ;  /* 0x0000000b0c0972a4 */ /* 0x000fc8000f8e0209 */
[----:B------:R-:W-:Y:S01]  /*62c0*/  UIADD3 UR9, UR7, UR9, URZ ;  /* 0x0000000907097290 */ /* 0x000fe2000fffe03f */
[----:B------:R-:W-:Y:S11]  /*62d0*/  @P1 BRA `(.L_x_1221) ;  /* 0x00000004001c1947 */ /* 0x000ff60003800000 */
[----:B------:R-:W-:Y:S01]  /*62e0*/  UIMAD UR14, UR5, 0x3000, URZ ;  /* 0x00003000050e78a4 */ /* 0x000fe2000f8e023f */
        /* <DEDUP_REMOVED lines=9> */
[----:B------:R-:W-:Y:S01]  /*6380*/  UMOV UR16, 0x0 ;  /* 0x0000000000107882 */ /* 0x000fe20000000000 */
[----:B------:R-:W-:Y:S02]  /*6390*/  UMOV UR17, 0x14f00000 ;  /* 0x14f0000000117882 */ /* 0x000fe40000000000 */
[----:B------:R-:W-:-:S02]  /*63a0*/  ULEA.HI.X UR11, UR13, UR11, UR15, 0x2, UP0 ;  /* 0x0000000b0d0b7291 */ /* 0x000fc400080f140f */
[----:B-1----:R-:W-:-:S03]  /*63b0*/  ULEA UR4, UR12, UR4, 0x18 ;  /* 0x000000040c047291 */ /* 0x002fc6000f8ec03f */
[----:B------:R-:W-:Y:S01]  /*63c0*/  UMOV UR12, 0x400 ;  /* 0x00000400000c7882 */ /* 0x000fe20000000000 */
[----:B------:R-:W-:-:S09]  /*63d0*/  UIADD3 UR4, UR4, 0x12000, URZ ;  /* 0x0001200004047890 */ /* 0x000fd2000fffe03f */
[----:B------:R1:W-:Y:S02]  /*63e0*/  UBLKRED.G.S.ADD.F32.RN [UR10], [UR4], UR12, desc[UR16] ;  /* 0x0000100a040073bb */ /* 0x0003e400080a140c */
[----:B-1----:R0:W-:Y:S02]  /*63f0*/  UTMACMDFLUSH ;  /* 0x00000000000079b7 */ /* 0x0021e40000000000 */
.L_x_1223:
[----:B------:R-:W-:Y:S05]  /*6400*/  BSYNC B1 ;  /* 0x0000000000017941 */ /* 0x000fea0003800000 */
.L_x_1222:
        /* <DEDUP_REMOVED lines=9> */
[----:B------:R-:W-:Y:S02]  /*64a0*/  UMOV UR17, 0x14f00000 ;  /* 0x14f0000000117882 */ /* 0x000fe40000000000 */
[----:B------:R-:W-:Y:S02]  /*64b0*/  ULEA.HI.X.SX32 UR4, UR4, UR9, 0x1, UP0 ;  /* 0x0000000904047291 */ /* 0x000fe400080f0e3f */
[----:B------:R-:W-:-:S04]  /*64c0*/  ULEA UR10, UP0, UR15, UR10, 0x2 ;  /* 0x0000000a0f0a7291 */ /* 0x000fc8000f80103f */
[----:B------:R-:W-:-:S03]  /*64d0*/  ULEA.HI.X UR11, UR15, UR11, UR4, 0x2, UP0 ;  /* 0x0000000b0f0b7291 */ /* 0x000fc600080f1404 */
[----:B------:R-:W-:Y:S01]  /*64e0*/  UMOV UR4, 0x400 ;  /* 0x0000040000047882 */ /* 0x000fe20000000000 */
[----:B-1----:R-:W-:-:S04]  /*64f0*/  ULEA UR12, UR13, UR12, 0x18 ;  /* 0x0000000c0d0c7291 */ /* 0x002fc8000f8ec03f */
[----:B------:R-:W-:-:S09]  /*6500*/  UIADD3 UR12, UR12, 0x16000, URZ ;  /* 0x000160000c0c7890 */ /* 0x000fd2000fffe03f */
[----:B------:R1:W-:Y:S02]  /*6510*/  UBLKRED.G.S.ADD.F32.RN [UR10], [UR12], UR4, desc[UR16] ;  /* 0x0000100a0c0073bb */ /* 0x0003e400080a1404 */
[----:B-1----:R0:W-:Y:S02]  /*6520*/  UTMACMDFLUSH ;  /* 0x00000000000079b7 */ /* 0x0021e40000000000 */
.L_x_1225:
[----:B------:R-:W-:Y:S05]  /*6530*/  BSYNC B1 ;  /* 0x0000000000017941 */ /* 0x000fea0003800000 */
.L_x_1224:
        /* <DEDUP_REMOVED lines=16> */
[----:B------:R1:W-:Y:S01]  /*6640*/  UBLKRED.G.S.ADD.F32.RN [UR10], [UR12], UR4, desc[UR16] ;  /* 0x0000100a0c0073bb */ /* 0x0003e200080a1404 */
[----:B------:R0:W-:Y:S01]  /*6650*/  UTMACMDFLUSH ;  /* 0x00000000000079b7 */ /* 0x0001e20000000000 */
[----:B-1----:R-:W-:-:S04]  /*6660*/  DEPBAR.LE SB0, 0x2 ;  /* 0x000080800000791a */ /* 0x002fc80000000000 */
.L_x_1227:
[----:B------:R-:W-:Y:S05]  /*6670*/  BSYNC B1 ;  /* 0x0000000000017941 */ /* 0x000fea0003800000 */
.L_x_1226:
[----:B------:R-:W-:Y:S06]  /*6680*/  BAR.ARV 0xa, 0xa0 ;  /* 0x0282800000007b1d */ /* 0x000fec0000002000 */
[----:B------:R-:W-:Y:S04]  /*6690*/  BSSY B1, `(.L_x_1228) ;  /* 0x0000003000017945 */ /* 0x000fe80003800000 */
[----:B------:R-:W-:Y:S05]  /*66a0*/  @!P0 BRA `(.L_x_1229) ;  /* 0x0000000000048947 */ /* 0x000fea0003800000 */
[----:B------:R-:W-:-:S04]  /*66b0*/  DEPBAR.LE SB0, 0x1 ;  /* 0x000080400000791a */ /* 0x000fc80000000000 */
.L_x_1229:
[----:B------:R-:W-:Y:S05]  /*66c0*/  BSYNC B1 ;  /* 0x0000000000017941 */ /* 0x000fea0003800000 */
.L_x_1228:
[----:B------:R-:W-:Y:S06]  /*66d0*/  BAR.ARV 0xb, 0xa0 ;  /* 0x02c2800000007b1d */ /* 0x000fec0000002000 */
[----:B------:R-:W-:Y:S04]  /*66e0*/  BSSY B1, `(.L_x_1230) ;  /* 0x0000003000017945 */ /* 0x000fe80003800000 */
[----:B------:R-:W-:Y:S05]  /*66f0*/  @!P0 BRA `(.L_x_1231) ;  /* 0x0000000000048947 */ /* 0x000fea0003800000 */
[----:B------:R-:W-:-:S04]  /*6700*/  DEPBAR.LE SB0, 0x0 ;  /* 0x000080000000791a */ /* 0x000fc80000000000 */
.L_x_1231:
[----:B------:R-:W-:Y:S05]  /*6710*/  BSYNC B1 ;  /* 0x0000000000017941 */ /* 0x000fea0003800000 */
.L_x_1230:
[----:B------:R-:W-:Y:S06]  /*6720*/  BAR.ARV 0xc, 0xa0 ;  /* 0x0302800000007b1d */ /* 0x000fec0000002000 */
[----:B------:R-:W-:Y:S01]  /*6730*/  UIADD3 UR12, UR5, 0x1, URZ ;  /* 0x00000001050c7890 */ /* 0x000fe2000fffe03f */
[----:B------:R-:W-:Y:S11]  /*6740*/  BRA `(.L_x_1232) ;  /* 0x0000000000047947 */ /* 0x000ff60003800000 */
.L_x_1221:
[----:B------:R-:W-:-:S05]  /*6750*/  UMOV UR12, UR5 ;  /* 0x00000005000c7c82 */ /* 0x000fca0008000000 */
.L_x_1232:
[----:B------:R-:W-:-:S04]  /*6760*/  UIADD3 UR4, UR5, 0x1, URZ ;  /* 0x0000000105047890 */ /* 0x000fc8000fffe03f */
[----:B------:R-:W-:-:S06]  /*6770*/  UISETP.NE.AND UP0, UPT, UR8, UR4, UPT ;  /* 0x000000040800728c */ /* 0x000fcc000bf05270 */
[----:B------:R-:W-:-:S13]  /*6780*/  PLOP3.LUT P1, PT, PT, PT, UP0, 0x80, 0x0 ;  /* 0x000000000000781c */ /* 0x000fda0003f2f008 */
[----:B------:R-:W-:Y:S05]  /*6790*/  @!P1 BRA `(.L_x_1219) ;  /* 0x0000002c00789947 */ /* 0x000fea0003800000 */
[----:B------:R-:W-:Y:S01]  /*67a0*/  ULDC.64 UR22, c[0x0][0x2c0] ;  /* 0x0000b00000167ab9 */ /* 0x000fe20000000a00 */
[----:B------:R-:W-:Y:S02]  /*67b0*/  UIMAD UR13, UR12, 0x3000, URZ ;  /* 0x000030000c0d78a4 */ /* 0x000fe4000f8e023f */
[----:B------:R-:W-:Y:S01]  /*67c0*/  ULEA UR22, UP0, UR6, UR22, 0x2 ;  /* 0x0000001606167291 */ /* 0x000fe2000f80103f */
[----:B------:R-:W-:Y:S01]  /*67d0*/  UMOV UR4, URZ ;  /* 0x0000003f00047c82 */ /* 0x000fe20008000000 */
[----:B------:R-:W-:Y:S02]  /*67e0*/  ULDC.64 UR28, c[0x0][0x2c0] ;  /* 0x0000b000001c7ab9 */ /* 0x000fe40000000a00 */
        /* <DEDUP_REMOVED lines=11> */
[----:B------:R-:W-:-:S11]  /*68a0*/  UMOV UR24, UR13 ;  /* 0x0000000d00187c82 */ /* 0x000fd60008000000 */
.L_x_1253:
[----:B------:R-:W-:Y:S01]  /*68b0*/  UIADD3 UR10, UR13, UR4, URZ ;  /* 0x000000040d0a7290 */ /* 0x000fe2000fffe03f */
[----:B------:R-:W-:Y:S03]  /*68c0*/  BAR.SYNC.DEFER_BLOCKING 0xd, 0xa0 ;  /* 0x0342800000007b1d */ /* 0x000fe60000010000 */
        /* <DEDUP_REMOVED lines=9> */
[----:B------:R-:W-:Y:S01]  /*6960*/  UMOV UR25, 0x400 ;  /* 0x0000040000197882 */ /* 0x000fe20000000000 */
[----:B------:R-:W-:Y:S02]  /*6970*/  UMOV UR40, 0x0 ;  /* 0x0000000000287882 */ /* 0x000fe40000000000 */
[----:B------:R-:W-:Y:S01]  /*6980*/  ULEA.HI.X.SX32 UR39, UR24, UR9, 0x1, UP0 ;  /* 0x0000000918277291 */ /* 0x000fe200080f0e3f */
[----:B------:R-:W-:Y:S01]  /*6990*/  UMOV UR41, 0x14f00000 ;  /* 0x14f0000000297882 */ /* 0x000fe20000000000 */
[----:B-1----:R-:W-:Y:S02]  /*69a0*/  ULEA UR25, UR26, UR25, 0x18 ;  /* 0x000000191a197291 */ /* 0x002fe4000f8ec03f */
[----:B------:R-:W-:Y:S02]  /*69b0*/  ULEA UR26, UP0, UR27, UR28, 0x2 ;  /* 0x0000001c1b1a7291 */ /* 0x000fe4000f80103f */
[----:B------:R-:W-:-:S02]  /*69c0*/  UIADD3 UR25, UR25, 0x12000, URZ ;  /* 0x0001200019197890 */ /* 0x000fc4000fffe03f */
[----:B------:R-:W-:-:S03]  /*69d0*/  ULEA.HI.X UR27, UR27, UR29, UR39, 0x2, UP0 ;  /* 0x0000001d1b1b7291 */ /* 0x000fc600080f1427 */
[----:B------:R-:W-:-:S06]  /*69e0*/  UMOV UR39, 0x400 ;  /* 0x0000040000277882 */ /* 0x000fcc0000000000 */
[----:B------:R1:W-:Y:S02]  /*69f0*/  UBLKRED.G.S.ADD.F32.RN [UR26], [UR25], UR39, desc[UR40] ;  /* 0x0000281a190073bb */ /* 0x0003e400080a1427 */
[----:B-1----:R0:W-:Y:S02]  /*6a00*/  UTMACMDFLUSH ;  /* 0x00000000000079b7 */ /* 0x0021e40000000000 */
.L_x_1234:
[----:B------:R-:W-:Y:S05]  /*6a10*/  BSYNC B1 ;  /* 0x0000000000017941 */ /* 0x000fea0003800000 */
.L_x_1233:
        /* <DEDUP_REMOVED lines=12> */
.L_x_1236:
[----:B------:R-:W-:Y:S05]  /*6ae0*/  BSYNC B1 ;  /* 0x0000000000017941 */ /* 0x000fea0003800000 */
.L_x_1235:
        /* <DEDUP_REMOVED lines=13> */
.L_x_1238:
[----:B------:R-:W-:Y:S05]  /*6bc0*/  BSYNC B1 ;  /* 0x0000000000017941 */ /* 0x000fea0003800000 */
.L_x_1237:
[----:B------:R-:W-:Y:S06]  /*6bd0*/  BAR.ARV 0xa, 0xa0 ;  /* 0x0282800000007b1d */ /* 0x000fec0000002000 */
[----:B------:R-:W-:Y:S04]  /*6be0*/  BSSY B1, `(.L_x_1239) ;  /* 0x0000003000017945 */ /* 0x000fe80003800000 */
[----:B------:R-:W-:Y:S05]  /*6bf0*/  @!P0 BRA `(.L_x_1240) ;  /* 0x0000000000048947 */ /* 0x000fea0003800000 */
[----:B------:R-:W-:-:S04]  /*6c00*/  DEPBAR.LE SB0, 0x1 ;  /* 0x000080400000791a */ /* 0x000fc80000000000 */
.L_x_1240:
[----:B------:R-:W-:Y:S05]  /*6c10*/  BSYNC B1 ;  /* 0x0000000000017941 */ /* 0x000fea0003800000 */
.L_x_1239:
[----:B------:R-:W-:Y:S06]  /*6c20*/  BAR.ARV 0xb, 0xa0 ;  /* 0x02c2800000007b1d */ /* 0x000fec0000002000 */
[----:B------:R-:W-:Y:S04]  /*6c30*/  BSSY B1, `(.L_x_1241) ;  /* 0x0000003000017945 */ /* 0x000fe80003800000 */
[----:B------:R-:W-:Y:S05]  /*6c40*/  @!P0 BRA `(.L_x_1242) ;  /* 0x0000000000048947 */ /* 0x000fea0003800000 */
[----:B------:R-:W-:-:S04]  /*6c50*/  DEPBAR.LE SB0, 0x0 ;  /* 0x000080000000791a */ /* 0x000fc80000000000 */
.L_x_1242:
[----:B------:R-:W-:Y:S05]  /*6c60*/  BSYNC B1 ;  /* 0x0000000000017941 */ /* 0x000fea0003800000 */
.L_x_1241:
        /* <DEDUP_REMOVED lines=13> */
.L_x_1244:
[----:B------:R-:W-:Y:S05]  /*6d40*/  BSYNC B1 ;  /* 0x0000000000017941 */ /* 0x000fea0003800000 */
.L_x_1243:
        /* <DEDUP_REMOVED lines=12> */
.L_x_1246:
[----:B------:R-:W-:Y:S05]  /*6e10*/  BSYNC B1 ;  /* 0x0000000000017941 */ /* 0x000fea0003800000 */
.L_x_1245:
        /* <DEDUP_REMOVED lines=13> */
.L_x_1248:
[----:B------:R-:W-:Y:S05]  /*6ef0*/  BSYNC B1 ;  /* 0x0000000000017941 */ /* 0x000fea0003800000 */
.L_x_1247:
[----:B------:R-:W-:Y:S06]  /*6f00*/  BAR.ARV 0xa, 0xa0 ;  /* 0x0282800000007b1d */ /* 0x000fec0000002000 */
[----:B------:R-:W-:Y:S04]  /*6f10*/  BSSY B1, `(.L_x_1249) ;  /* 0x0000003000017945 */ /* 0x000fe80003800000 */
[----:B------:R-:W-:Y:S05]  /*6f20*/  @!P0 BRA `(.L_x_1250) ;  /* 0x0000000000048947 */ /* 0x000fea0003800000 */
[----:B------:R-:W-:-:S04]  /*6f30*/  DEPBAR.LE SB0, 0x1 ;  /* 0x000080400000791a */ /* 0x000fc80000000000 */
.L_x_1250:
[----:B------:R-:W-:Y:S05]  /*6f40*/  BSYNC B1 ;  /* 0x0000000000017941 */ /* 0x000fea0003800000 */
.L_x_1249:
[----:B------:R-:W-:Y:S01]  /*6f50*/  UIADD3 UR12, UR12, 0x2, URZ ;  /* 0x000000020c0c7890 */ /* 0x000fe2000fffe03f */
[----:B------:R-:W-:Y:S06]  /*6f60*/  BAR.ARV 0xb, 0xa0 ;  /* 0x02c2800000007b1d */ /* 0x000fec0000002000 */
[----:B------:R-:W-:Y:S01]  /*6f70*/  UISETP.GE.AND UP0, UPT, UR12, UR8, UPT ;  /* 0x000000080c00728c */ /* 0x000fe2000bf06270 */
[----:B------:R-:W-:Y:S04]  /*6f80*/  BSSY B1, `(.L_x_1251) ;  /* 0x0000003000017945 */ /* 0x000fe80003800000 */
[----:B------:R-:W-:Y:S06]  /*6f90*/  @!P0 BRA `(.L_x_1252) ;  /* 0x0000000000048947 */ /* 0x000fec0003800000 */
[----:B------:R-:W-:-:S04]  /*6fa0*/  DEPBAR.LE SB0, 0x0 ;  /* 0x000080000000791a */ /* 0x000fc80000000000 */
.L_x_1252:
[----:B------:R-:W-:Y:S05]  /*6fb0*/  BSYNC B1 ;  /* 0x0000000000017941 */ /* 0x000fea0003800000 */
.L_x_1251:
[----:B------:R-:W-:Y:S06]  /*6fc0*/  BAR.ARV 0xc, 0xa0 ;  /* 0x0302800000007b1d */ /* 0x000fec0000002000 */
[----:B------:R-:W-:Y:S01]  /*6fd0*/  PLOP3.LUT P1, PT, PT, PT, UP0, 0x80, 0x0 ;  /* 0x000000000000781c */ /* 0x000fe20003f2f008 */
[----:B------:R-:W-:Y:S02]  /*6fe0*/  UIADD3 UR24, UR24, 0x6000, URZ ;  /* 0x0000600018187890 */ /* 0x000fe4000fffe03f */
[----:B------:R-:W-:-:S10]  /*6ff0*/  UIADD3 UR4, UR4, 0x6000, URZ ;  /* 0x0000600004047890 */ /* 0x000fd4000fffe03f */
[----:B------:R-:W-:Y:S05]  /*7000*/  @!P1 BRA `(.L_x_1253) ;  /* 0xfffffff800289947 */ /* 0x000fea000383ffff */
[----:B------:R-:W-:Y:S05]  /*7010*/  BRA `(.L_x_1219) ;  /* 0x0000002400587947 */ /* 0x000fea0003800000 */
.L_x_1218:
[----:B------:R-:W1:Y:S01]  /*7020*/  S2UR UR29, SR_CTAID.Z ;  /* 0x00000000001d79c3 */ /* 0x000e620000002700 */
[----:B------:R-:W-:Y:S02]  /*7030*/  IMAD.MOV.U32 R7, RZ, RZ, 0x1 ;  /* 0x00000001ff077424 */ /* 0x000fe400078e00ff */
[----:B------:R-:W-:Y:S01]  /*7040*/  IMAD.MOV.U32 R5, RZ, RZ, 0x1 ;  /* 0x00000001ff057424 */ /* 0x000fe200078e00ff */
[----:B-1----:R-:W-:-:S13]  /*7050*/  ISETP.LE.AND P0, PT, RZ, UR29, PT ;  /* 0x0000001dff007c0c */ /* 0x002fda000bf03270 */
[----:B------:R-:W-:Y:S05]  /*7060*/  @!P0 BRA `(.L_x_1254) ;  /* 0x0000002000c08947 */ /* 0x000fea0003800000 */
[----:B------:R-:W1:Y:S01]  /*7070*/  S2UR UR9, SR_CTAID.X ;  /* 0x00000000000979c3 */ /* 0x000e620000002500 */
[----:B------:R-:W-:Y:S01]  /*7080*/  ULDC UR8, c[0x0][0x280] ;  /* 0x0000a00000087ab9 */ /* 0x000fe20000000800 */
[----:B------:R-:W-:Y:S01]  /*7090*/  ULDC UR4, c[0x0][0x290] ;  /* 0x0000a40000047ab9 */ /* 0x000fe20000000800 */
[----:B------:R-:W-:-:S05]  /*70a0*/  ULDC UR5, c[0x0][0x74c] ;  /* 0x0001d30000057ab9 */ /* 0x000fca0000000800 */
[----:B------:R-:W2:Y:S01]  /*70b0*/  S2UR UR28, SR_CTAID.Y ;  /* 0x00000000001c79c3 */ /* 0x000ea20000002600 */
[----:B-1----:R-:W-:Y:S02]  /*70c0*/  UIMAD UR35, UR9, 0x60, URZ ;  /* 0x00000060092378a4 */ /* 0x002fe4000f8e023f */
[----:B------:R-:W-:Y:S02]  /*70d0*/  ISETP.LE.AND P0, PT, RZ, UR9, PT ;  /* 0x00000009ff007c0c */ /* 0x000fe4000bf03270 */
[----:B------:R-:W-:-:S04]  /*70e0*/  UIADD3 UR4, -UR4, UR35, UR8 ;  /* 0x0000002304047290 */ /* 0x000fc8000fffe108 */
[----:B------:R-:W-:-:S04]  /*70f0*/  UIADD3 UR4, UR4, -UR5, URZ ;  /* 0x8000000504047290 */ /* 0x000fc8000fffe03f */
[----:B------:R-:W-:-:S04]  /*7100*/  USHF.R.S32.HI UR5, URZ, 0x1f, UR4 ;  /* 0x0000001f3f057899 */ /* 0x000fc80008011404 */
[----:B------:R-:W-:Y:S02]  /*7110*/  ULEA.HI UR5, UR5, UR4, URZ, 0x6 ;  /* 0x0000000405057291 */ /* 0x000fe4000f8f303f */
[----:B------:R-:W-:Y:S02]  /*7120*/  UIADD3 UR4, UR8, 0x3f, URZ ;  /* 0x0000003f08047890 */ /* 0x000fe4000fffe03f */
[----:B------:R-:W-:Y:S02]  /*7130*/  USHF.R.S32.HI UR5, URZ, 0x6, UR5 ;  /* 0x000000063f057899 */ /* 0x000fe40008011405 */
[----:B------:R-:W-:Y:S02]  /*7140*/  USHF.R.S32.HI UR6, URZ, 0x1f, UR4 ;  /* 0x0000001f3f067899 */ /* 0x000fe40008011404 */
[----:B------:R-:W-:Y:S02]  /*7150*/  UISETP.LT.AND UP0, UPT, URZ, UR5, UPT ;  /* 0x000000053f00728c */ /* 0x000fe4000bf01270 */
[----:B------:R-:W-:-:S02]  /*7160*/  ULEA.HI UR6, UR6, UR4, URZ, 0x6 ;  /* 0x0000000406067291 */ /* 0x000fc4000f8f303f */
[----:B------:R-:W-:Y:S02]  /*7170*/  USEL UR7, URZ, UR5, !UP0 ;  /* 0x000000053f077287 */ /* 0x000fe4000c000000 */
[----:B------:R-:W-:Y:S01]  /*7180*/  USHF.R.S32.HI UR6, URZ, 0x6, UR6 ;  /* 0x000000063f067899 */ /* 0x000fe20008011406 */
[----:B--2---:R-:W-:Y:S11]  /*7190*/  @!P0 BRA `(.L_x_1255) ;  /* 0x0000000000288947 */ /* 0x004ff60003800000 */
[----:B------:R-:W-:Y:S01]  /*71a0*/  UIMAD UR8, UR9, 0x60, UR8 ;  /* 0x00000060090878a4 */ /* 0x000fe2000f8e0208 */
[----:B------:R-:W-:Y:S01]  /*71b0*/  ULDC UR4, c[0x0][0x290] ;  /* 0x0000a40000047ab9 */ /* 0x000fe20000000800 */
[----:B------:R-:W-:Y:S02]  /*71c0*/  ULDC UR5, c[0x0][0x748] ;  /* 0x0001d20000057ab9 */ /* 0x000fe40000000800 */
[----:B------:R-:W-:-:S04]  /*71d0*/  UIADD3 UR4, -UR4, 0x9f, UR8 ;  /* 0x0000009f04047890 */ /* 0x000fc8000fffe108 */
[----:B------:R-:W-:-:S04]  /*71e0*/  UIADD3 UR4, UR4, UR5, URZ ;  /* 0x0000000504047290 */ /* 0x000fc8000fffe03f */
[----:B------:R-:W-:-:S04]  /*71f0*/  USHF.R.S32.HI UR5, URZ, 0x1f, UR4 ;  /* 0x0000001f3f057899 */ /* 0x000fc80008011404 */
[----:B------:R-:W-:-:S04]  /*7200*/  ULEA.HI UR5, UR5, UR4, URZ, 0x6 ;  /* 0x0000000405057291 */ /* 0x000fc8000f8f303f */
[----:B------:R-:W-:-:S04]  /*7210*/  USHF.R.S32.HI UR5, URZ, 0x6, UR5 ;  /* 0x000000063f057899 */ /* 0x000fc80008011405 */
[----:B------:R-:W-:-:S04]  /*7220*/  UISETP.LT.AND UP0, UPT, UR5, UR6, UPT ;  /* 0x000000060500728c */ /* 0x000fc8000bf01270 */
[----:B------:R-:W-:-:S12]  /*7230*/  USEL UR6, UR5, UR6, UP0 ;  /* 0x0000000605067287 */ /* 0x000fd80008000000 */
.L_x_1255:
[----:B------:R-:W-:Y:S01]  /*7240*/  UISETP.GT.AND UP0, UPT, UR6, UR7, UPT ;  /* 0x000000070600728c */ /* 0x000fe2000bf04270 */
[----:B------:R-:W-:-:S05]  /*7250*/  IMAD.MOV.U32 R5, RZ, RZ, 0x1 ;  /* 0x00000001ff057424 */ /* 0x000fca00078e00ff */
[----:B------:R-:W-:-:S13]  /*7260*/  PLOP3.LUT P0, PT, PT, PT, UP0, 0x80, 0x0 ;  /* 0x000000000000781c */ /* 0x000fda0003f0f008 */
[----:B------:R-:W-:Y:S05]  /*7270*/  @!P0 BRA `(.L_x_1254) ;  /* 0x00000020003c8947 */ /* 0x000fea0003800000 */
[----:B------:R-:W-:Y:S01]  /*7280*/  USHF.R.S32.HI UR10, URZ, 0x1f, UR28 ;  /* 0x0000001f3f0a7899 */ /* 0x000fe2000801141c */
[----:B------:R-:W-:Y:S01]  /*7290*/  IMAD.U32 R4, RZ, RZ, UR7 ;  /* 0x00000007ff047e24 */ /* 0x000fe2000f8e00ff */
[----:B------:R-:W-:Y:S01]  /*72a0*/  ULDC.64 UR8, c[0x0][0x718] ;  /* 0x0001c60000087ab9 */ /* 0x000fe20000000a00 */
[----:B------:R-:W-:Y:S01]  /*72b0*/  ULDC.64 UR12, c[0x0][0x730] ;  /* 0x0001cc00000c7ab9 */ /* 0x000fe20000000a00 */
[----:B------:R-:W-:Y:S01]  /*72c0*/  UIMAD.WIDE.U32 UR4, UR28, UR8, URZ ;  /* 0x000000081c0472a5 */ /* 0x000fe2000f8e003f */
[----:B------:R-:W-:Y:S01]  /*72d0*/  BSSY B1, `(.L_x_1254) ;  /* 0x0000209000017945 */ /* 0x000fe20003800000 */
[----:B------:R-:W-:Y:S01]  /*72e0*/  UIMAD UR8, UR10, UR8, URZ ;  /* 0x000000080a0872a4 */ /* 0x000fe2000f8e023f */
[----:B------:R-:W-:Y:S01]  /*72f0*/  IMAD.MOV.U32 R18, RZ, RZ, RZ ;  /* 0x000000ffff127224 */ /* 0x000fe200078e00ff */
[----:B------:R-:W-:Y:S01]  /*7300*/  UIMAD UR10, UR10, UR12, URZ ;  /* 0x0000000c0a0a72a4 */ /* 0x000fe2000f8e023f */
[----:B------:R-:W-:Y:S01]  /*7310*/  IMAD.MOV.U32 R5, RZ, RZ, 0x1 ;  /* 0x00000001ff057424 */ /* 0x000fe200078e00ff */
[----:B------:R-:W-:-:S02]  /*7320*/  UIMAD UR22, UR28, UR9, UR8 ;  /* 0x000000091c1672a4 */ /* 0x000fc4000f8e0208 */
[----:B------:R-:W-:Y:S02]  /*7330*/  UIMAD UR11, UR28, UR13, UR10 ;  /* 0x0000000d1c0b72a4 */ /* 0x000fe4000f8e020a */
[----:B------:R-:W-:Y:S01]  /*7340*/  UIMAD.WIDE.U32 UR8, UR28, UR12, URZ ;  /* 0x0000000c1c0872a5 */ /* 0x000fe2000f8e003f */
[----:B------:R-:W-:Y:S01]  /*7350*/  ULDC UR10, c[0x0][0x2e8] ;  /* 0x0000ba00000a7ab9 */ /* 0x000fe20000000800 */
[----:B------:R-:W-:Y:S02]  /*7360*/  USHF.R.S32.HI UR12, URZ, 0x1f, UR29 ;  /* 0x0000001f3f0c7899 */ /* 0x000fe4000801141d */
[----:B------:R-:W-:Y:S01]  /*7370*/  UISETP.NE.AND UP0, UPT, UR10, 0x1, UPT ;  /* 0x000000010a00788c */ /* 0x000fe2000bf05270 */
[----:B------:R-:W-:Y:S01]  /*7380*/  ULDC.64 UR14, c[0x0][0x720] ;  /* 0x0001c800000e7ab9 */ /* 0x000fe20000000a00 */
[----:B------:R-:W-:Y:S01]  /*7390*/  ELECT P0, URZ, PT ;  /* 0x00000000003f782f */ /* 0x000fe20003800000 */
[----:B------:R-:W-:Y:S02]  /*73a0*/  UIMAD UR10, UR12, UR14, URZ ;  /* 0x0000000e0c0a72a4 */ /* 0x000fe4000f8e023f */
[----:B------:R-:W-:-:S02]  /*73b0*/  UIADD3 UR23, UR5, UR22, URZ ;  /* 0x0000001605177290 */ /* 0x000fc4000fffe03f */
[----:B------:R-:W-:Y:S02]  /*73c0*/  UIMAD UR5, UR29, UR15, UR10 ;  /* 0x0000000f1d0572a4 */ /* 0x000fe4000f8e020a */
[----:B------:R-:W-:Y:S01]  /*73d0*/  UIADD3 UR9, UR9, UR11, URZ ;  /* 0x0000000b09097290 */ /* 0x000fe2000fffe03f */
[----:B------:R-:W-:Y:S01]  /*73e0*/  ULDC.64 UR16, c[0x0][0x738] ;  /* 0x0001ce0000107ab9 */ /* 0x000fe20000000a00 */
[----:B------:R-:W-:Y:S01]  /*73f0*/  UMOV UR22, UR4 ;  /* 0x0000000400167c82 */ /* 0x000fe20008000000 */
[----:B------:R-:W-:Y:S01]  /*7400*/  @UP0 ULDC UR10, c[0x0][0x2ec] ;  /* 0x0000bb00000a0ab9 */ /* 0x000fe20000000800 */
[----:B------:R-:W-:Y:S02]  /*7410*/  UIMAD UR12, UR12, UR16, URZ ;  /* 0x000000100c0c72a4 */ /* 0x000fe4000f8e023f */
[----:B------:R-:W-:Y:S02]  /*7420*/  UIMAD.WIDE.U32 UR22, UR29, UR14, UR22 ;  /* 0x0000000e1d1672a5 */ /* 0x000fe4000f8e0016 */
[----:B------:R-:W-:-:S02]  /*7430*/  UIMAD.WIDE.U32 UR10, UR28, UR10, URZ ;  /* 0x0000000a1c0a72a5 */ /* 0x000fc4000f8e003f */
[----:B------:R-:W-:Y:S01]  /*7440*/  UIMAD.WIDE.U32 UR14, UR29, UR16, UR8 ;  /* 0x000000101d0e72a5 */ /* 0x000fe2000f8e0008 */
[----:B------:R-:W-:Y:S02]  /*7450*/  UMOV UR36, UR28 ;  /* 0x0000001c00247c82 */ /* 0x000fe40008000000 */
[----:B------:R-:W-:Y:S01]  /*7460*/  @UP0 ULDC UR8, c[0x0][0x2f0] ;  /* 0x0000bc0000080ab9 */ /* 0x000fe20000000800 */
[----:B------:R-:W-:Y:S02]  /*7470*/  UIMAD UR4, UR29, UR17, UR12 ;  /* 0x000000111d0472a4 */ /* 0x000fe4000f8e020c */
[----:B------:R-:W-:Y:S01]  /*7480*/  @UP0 USHF.R.U32.HI UR36, URZ, UR8, UR11 ;  /* 0x000000083f240299 */ /* 0x000fe2000801160b */
[----:B------:R-:W-:Y:S11]  /*7490*/  @!P0 BRA `(.L_x_1256) ;  /* 0x0000001c00b08947 */ /* 0x000ff60003800000 */
[----:B------:R-:W1:Y:S01]  /*74a0*/  S2R R3, SR_CgaCtaId ;  /* 0x0000000000037919 */ /* 0x000e620000008800 */
[----:B------:R-:W-:Y:S01]  /*74b0*/  IMAD.MOV.U32 R6, RZ, RZ, 0x1 ;  /* 0x00000001ff067424 */ /* 0x000fe200078e00ff */
[----:B------:R-:W-:Y:S01]  /*74c0*/  MOV R0, 0x400 ;  /* 0x0000040000007802 */ /* 0x000fe20000000f00 */
[----:B------:R-:W-:Y:S01]  /*74d0*/  IMAD.U32 R8, RZ, RZ, UR23 ;  /* 0x00000017ff087e24 */ /* 0x000fe2000f8e00ff */
[----:B------:R-:W2:Y:S01]  /*74e0*/  S2R R2, SR_TID.X ;  /* 0x0000000000027919 */ /* 0x000ea20000002100 */
[----:B------:R-:W-:Y:S01]  /*74f0*/  IMAD.U32 R9, RZ, RZ, UR15 ;  /* 0x0000000fff097e24 */ /* 0x000fe2000f8e00ff */
[----:B------:R-:W-:Y:S01]  /*7500*/  SHF.L.U32 R6, R6, 0x1f, RZ ;  /* 0x0000001f06067819 */ /* 0x000fe200000006ff */
[----:B------:R-:W-:Y:S01]  /*7510*/  IMAD.MOV.U32 R7, RZ, RZ, 0x1 ;  /* 0x00000001ff077424 */ /* 0x000fe200078e00ff */
[----:B-1----:R-:W-:-:S04]  /*7520*/  LEA R0, R3, R0, 0x18 ;  /* 0x0000000003007211 */ /* 0x002fc800078ec0ff */
[----:B------:R-:W1:Y:S01]  /*7530*/  SYNCS.PHASECHK.TRANS64.TRYWAIT P1, [R0+URZ+0x36420], R6 ;  /* 0x03642006000075a7 */ /* 0x000e62000802017f */
[----:B--2---:R-:W-:Y:S01]  /*7540*/  LOP3.LUT P0, RZ, R2, 0x7f, RZ, 0xc0, !PT ;  /* 0x0000007f02ff7812 */ /* 0x004fe2000780c0ff */
[----:B-1----:R-:W-:-:S12]  /*7550*/  @!P1 BRA `(.L_x_1257) ;  /* 0x0000002000689947 */ /* 0x002fd80003800000 */
.L_x_1284:
[----:B------:R-:W-:Y:S02]  /*7560*/  VIADD R8, R8, UR5 ;  /* 0x0000000508087c36 */ /* 0x000fe40008000000 */
[----:B------:R-:W-:Y:S01]  /*7570*/  VIADD R9, R9, UR4 ;  /* 0x0000000409097c36 */ /* 0x000fe20008000000 */
[----:B------:R-:W-:Y:S06]  /*7580*/  @P0 BRA `(.L_x_1258) ;  /* 0x0000000000180947 */ /* 0x000fec0003800000 */
[----:B------:R-:W2:Y:S01]  /*7590*/  S2R R2, SR_TID.X ;  /* 0x0000000000027919 */ /* 0x000ea20000002100 */
[----:B------:R-:W-:-:S04]  /*75a0*/  IMAD.MOV.U32 R3, RZ, RZ, 0x6100 ;  /* 0x00006100ff037424 */ /* 0x000fc800078e00ff */
[----:B------:R3:W-:Y:S01]  /*75b0*/  SYNCS.ARRIVE.TRANS64 RZ, [R0+URZ+0x36410], R3 ;  /* 0x0364100300ff79a7 */ /* 0x0007e2000800003f */
[----:B--2---:R-:W-:-:S13]  /*75c0*/  LOP3.LUT P1, RZ, R2, 0x1f, RZ, 0xc0, !PT ;  /* 0x0000001f02ff7812 */ /* 0x004fda000782c0ff */
[----:B---3--:R-:W-:Y:S05]  /*75d0*/  @!P1 BRA `(.L_x_1258) ;  /* 0x0000000000049947 */ /* 0x008fea0003800000 */
[----:B------:R-:W-:Y:S01]  /*75e0*/  BPT.TRAP 0x1 ;  /* 0x000000040000795c */ /* 0x000fe20000300000 */
.L_x_1258:
[----:B------:R-:W2:Y:S01]  /*75f0*/  LDC.64 R12, c[0x0][0x198] ;  /* 0x00006600ff0c7b82 */ /* 0x000ea20000000a00 */
[----:B------:R-:W-:Y:S01]  /*7600*/  R2UR UR27, R4 ;  /* 0x00000000041b72ca */ /* 0x000fe200000e0000 */
[----:B------:R-:W-:Y:S01]  /*7610*/  ULDC.64 UR10, c[0x0][0x700] ;  /* 0x0001c000000a7ab9 */ /* 0x000fe20000000a00 */
[----:B------:R-:W-:Y:S01]  /*7620*/  R2UR UR7, R8 ;  /* 0x00000000080772ca */ /* 0x000fe200000e0000 */
[----:B------:R-:W-:Y:S01]  /*7630*/  UMOV UR48, 0x0 ;  /* 0x0000000000307882 */ /* 0x000fe20000000000 */
[----:B------:R-:W-:Y:S01]  /*7640*/  R2UR UR32, R0 ;  /* 0x00000000002072ca */ /* 0x000fe200000e0000 */
[----:B------:R-:W-:Y:S01]  /*7650*/  UMOV UR49, 0x14f00000 ;  /* 0x14f0000000317882 */ /* 0x000fe20000000000 */
[----:B------:R-:W-:Y:S01]  /*7660*/  UMOV UR26, URZ ;  /* 0x0000003f001a7c82 */ /* 0x000fe20008000000 */
[----:B------:R-:W-:Y:S01]  /*7670*/  UMOV UR18, 0x40 ;  /* 0x0000004000127882 */ /* 0x000fe20000000000 */
[----:B------:R-:W-:Y:S01]  /*7680*/  UMOV UR20, UR28 ;  /* 0x0000001c00147c82 */ /* 0x000fe20008000000 */
[----:B------:R-:W-:Y:S01]  /*7690*/  UMOV UR21, UR29 ;  /* 0x0000001d00157c82 */ /* 0x000fe20008000000 */
[----:B------:R-:W-:Y:S01]  /*76a0*/  UMOV UR12, UR28 ;  /* 0x0000001c000c7c82 */ /* 0x000fe20008000000 */
[----:B------:R-:W-:Y:S01]  /*76b0*/  UMOV UR13, UR29 ;  /* 0x0000001d000d7c82 */ /* 0x000fe20008000000 */
[----:B------:R-:W-:Y:S01]  /*76c0*/  UMOV UR30, 0x0 ;  /* 0x00000000001e7882 */ /* 0x000fe20000000000 */
[----:B------:R-:W-:Y:S01]  /*76d0*/  USHF.L.U32 UR27, UR27, 0x6, URZ ;  /* 0x000000061b1b7899 */ /* 0x000fe2000800063f */
[----:B------:R-:W-:Y:S01]  /*76e0*/  IMAD.MOV.U32 R18, RZ, RZ, 0x1 ;  /* 0x00000001ff127424 */ /* 0x000fe200078e00ff */
[----:B------:R-:W-:Y:S01]  /*76f0*/  UMOV UR31, 0x10000000 ;  /* 0x10000000001f7882 */ /* 0x000fe20000000000 */
[----:B------:R-:W-:Y:S01]  /*7700*/  UMOV UR37, UR29 ;  /* 0x0000001d00257c82 */ /* 0x000fe20008000000 */
[----:B------:R-:W-:-:S02]  /*7710*/  UIADD3 UR8, UP0, UR27, UR22, URZ ;  /* 0x000000161b087290 */ /* 0x000fc4000ff1e03f */
[----:B------:R-:W-:Y:S02]  /*7720*/  UIADD3 UR24, UR32, 0x1e000, URZ ;  /* 0x0001e00020187890 */ /* 0x000fe4000fffe03f */
[----:B------:R-:W-:Y:S01]  /*7730*/  ULEA.HI.X.SX32 UR7, UR27, UR7, 0x1, UP0 ;  /* 0x000000071b077291 */ /* 0x000fe200080f0e3f */
[----:B--2---:R-:W-:Y:S01]  /*7740*/  IMAD.MOV.U32 R10, RZ, RZ, R12 ;  /* 0x000000ffff0a7224 */ /* 0x004fe200078e000c */
[----:B------:R-:W-:Y:S01]  /*7750*/  UIADD3 UR25, UR32, 0x36410, URZ ;  /* 0x0003641020197890 */ /* 0x000fe2000fffe03f */
[----:B------:R-:W-:Y:S01]  /*7760*/  IMAD.MOV.U32 R11, RZ, RZ, R13 ;  /* 0x000000ffff0b7224 */ /* 0x000fe200078e000d */
[----:B------:R-:W-:Y:S01]  /*7770*/  UIADD3 UR16, UR32, 0x20000, URZ ;  /* 0x0002000020107890 */ /* 0x000fe2000fffe03f */
[----:B------:R-:W-:Y:S01]  /*7780*/  IMAD.U32 R12, RZ, RZ, UR10 ;  /* 0x0000000aff0c7e24 */ /* 0x000fe2000f8e00ff */
[C---:B------:R-:W-:Y:S01]  /*7790*/  IADD3 R3, P2, R10.reuse, 0x3f0, RZ ;  /* 0x000003f00a037810 */ /* 0x040fe20007f5e0ff */
[----:B------:R-:W-:Y:S01]  /*77a0*/  IMAD.U32 R13, RZ, RZ, UR11 ;  /* 0x0000000bff0d7e24 */ /* 0x000fe2000f8e00ff */
[----:B------:R-:W-:Y:S01]  /*77b0*/  IADD3 R2, P1, R10, 0x2f0, RZ ;  /* 0x000002f00a027810 */ /* 0x000fe20007f3e0ff */
[----:B------:R-:W-:Y:S01]  /*77c0*/  IMAD.U32 R14, RZ, RZ, UR8 ;  /* 0x00000008ff0e7e24 */ /* 0x000fe2000f8e00ff */
[----:B------:R-:W-:Y:S01]  /*77d0*/  R2UR UR46, R3 ;  /* 0x00000000032e72ca */ /* 0x000fe200000e0000 */
[----:B------:R-:W-:Y:S01]  /*77e0*/  IMAD.U32 R3, RZ, RZ, UR8 ;  /* 0x00000008ff037e24 */ /* 0x000fe2000f8e00ff */
[----:B------:R-:W-:Y:S01]  /*77f0*/  R2UR UR54, R2 ;  /* 0x00000000023672ca */ /* 0x000fe200000e0000 */
[----:B------:R-:W-:Y:S01]  /*7800*/  IMAD.X R15, RZ, RZ, R11, P1 ;  /* 0x000000ffff0f7224 */ /* 0x000fe200008e060b */
[----:B------:R-:W-:Y:S01]  /*7810*/  UIADD3 UR8, UR32, 0x22000, URZ ;  /* 0x0002200020087890 */ /* 0x000fe2000fffe03f */
[----:B------:R-:W-:Y:S01]  /*7820*/  IMAD.U32 R5, RZ, RZ, UR7 ;  /* 0x00000007ff057e24 */ /* 0x000fe2000f8e00ff */
[----:B------:R-:W-:Y:S01]  /*7830*/  LEA R2, P1, R3, R12, 0x2 ;  /* 0x0000000c03027211 */ /* 0x000fe200078210ff */
[----:B------:R-:W-:Y:S01]  /*7840*/  UIADD3 UR33, UR32, 0x36400, URZ ;  /* 0x0003640020217890 */ /* 0x000fe2000fffe03f */
[----:B------:R-:W-:Y:S01]  /*7850*/  R2UR UR55, R15 ;  /* 0x000000000f3772ca */ /* 0x000fe200000e0000 */
[----:B------:R-:W-:Y:S01]  /*7860*/  IMAD.U32 R15, RZ, RZ, UR6 ;  /* 0x00000006ff0f7e24 */ /* 0x000fe2000f8e00ff */
[----:B------:R-:W-:Y:S01]  /*7870*/  LEA.HI.X R5, R14, R13, R5, 0x2, P1 ;  /* 0x0000000d0e057211 */ /* 0x000fe200008f1405 */
[--C-:B------:R-:W-:Y:S01]  /*7880*/  IMAD.X R14, RZ, RZ, R11.reuse, P2 ;  /* 0x000000ffff0e7224 */ /* 0x100fe200010e060b */
[----:B------:R-:W-:Y:S01]  /*7890*/  R2UR UR56, R2 ;  /* 0x00000000023872ca */ /* 0x000fe200000e0000 */
[----:B------:R-:W-:Y:S01]  /*78a0*/  UMOV UR17, UR25 ;  /* 0x0000001900117c82 */ /* 0x000fe20008000000 */
[----:B------:R-:W-:Y:S01]  /*78b0*/  IADD3 R2, P1, R10, 0xf0, RZ ;  /* 0x000000f00a027810 */ /* 0x000fe20007f3e0ff */
[----:B------:R-:W-:Y:S01]  /*78c0*/  UMOV UR19, UR27 ;  /* 0x0000001b00137c82 */ /* 0x000fe20008000000 */
[----:B------:R-:W-:Y:S01]  /*78d0*/  R2UR UR57, R5 ;  /* 0x00000000053972ca */ /* 0x000fe200000e0000 */
[----:B------:R-:W-:Y:S01]  /*78e0*/  VIADD R15, R15, 0xffffffff ;  /* 0xffffffff0f0f7836 */ /* 0x000fe20000000000 */
[----:B------:R-:W-:Y:S01]  /*78f0*/  R2UR UR40, R2 ;  /* 0x00000000022872ca */ /* 0x000fe200000e0000 */
[----:B------:R-:W-:Y:S01]  /*7900*/  IMAD.X R3, RZ, RZ, R11, P1 ;  /* 0x000000ffff037224 */ /* 0x000fe200008e060b */
[----:B------:R-:W-:Y:S01]  /*7910*/  UMOV UR10, 0x80 ;  /* 0x00000080000a7882 */ /* 0x000fe20000000000 */
[----:B------:R-:W-:Y:S01]  /*7920*/  UMOV UR9, UR25 ;  /* 0x0000001900097c82 */ /* 0x000fe20008000000 */
[----:B------:R-:W-:Y:S01]  /*7930*/  UMOV UR11, UR27 ;  /* 0x0000001b000b7c82 */ /* 0x000fe20008000000 */
[----:B------:R-:W-:Y:S01]  /*7940*/  R2UR UR47, R14 ;  /* 0x000000000e2f72ca */ /* 0x000fe200000e0000 */
[----:B------:R-:W-:Y:S01]  /*7950*/  IMAD.MOV.U32 R5, RZ, RZ, 0x12000 ;  /* 0x00012000ff057424 */ /* 0x000fe200078e00ff */
[----:B------:R-:W-:Y:S01]  /*7960*/  R2UR UR41, R3 ;  /* 0x00000000032972ca */ /* 0x000fe200000e0000 */
[----:B------:R-:W-:Y:S01]  /*7970*/  UMOV UR7, 0x10 ;  /* 0x0000001000077882 */ /* 0x000fe20000000000 */
[----:B------:R-:W-:Y:S01]  /*7980*/  UMOV UR34, UR26 ;  /* 0x0000001a00227c82 */ /* 0x000fe20008000000 */
[----:B------:R-:W-:Y:S01]  /*7990*/  ISETP.GE.AND P1, PT, R4, R15, PT ;  /* 0x0000000f0400720c */ /* 0x000fe20003f26270 */
[----:B------:R-:W-:Y:S01]  /*79a0*/  UMOV UR50, 0x40 ;  /* 0x0000004000327882 */ /* 0x000fe20000000000 */
[----:B------:R-:W-:Y:S01]  /*79b0*/  UMOV UR51, UR35 ;  /* 0x0000002300337c82 */ /* 0x000fe20008000000 */
[----:B------:R-:W-:Y:S01]  /*79c0*/  UMOV UR52, UR36 ;  /* 0x0000002400347c82 */ /* 0x000fe20008000000 */
[----:B------:R-:W-:Y:S01]  /*79d0*/  UMOV UR53, UR29 ;  /* 0x0000001d00357c82 */ /* 0x000fe20008000000 */
[----:B------:R-:W-:Y:S01]  /*79e0*/  UMOV UR42, 0x80 ;  /* 0x00000080002a7882 */ /* 0x000fe20000000000 */
[----:B------:R-:W-:Y:S01]  /*79f0*/  UMOV UR43, UR35 ;  /* 0x00000023002b7c82 */ /* 0x000fe20008000000 */
[----:B------:R-:W-:Y:S01]  /*7a00*/  UMOV UR44, UR36 ;  /* 0x00000024002c7c82 */ /* 0x000fe20008000000 */
[----:B------:R-:W-:-:S02]  /*7a10*/  UMOV UR45, UR29 ;  /* 0x0000001d002d7c82 */ /* 0x000fc40008000000 */
[----:B------:R2:W-:Y:S01]  /*7a20*/  UTMALDG.4D [UR24], [UR40], desc[UR48] ;  /* 0x00003018280075b4 */ /* 0x0005e20008019000 */
[----:B------:R3:W-:Y:S01]  /*7a30*/  UTMALDG.4D [UR16], [UR40], desc[UR48] ;  /* 0x00003010280075b4 */ /* 0x0007e20008019000 */
[----:B------:R4:W-:Y:S01]  /*7a40*/  UTMALDG.4D [UR8], [UR40], desc[UR48] ;  /* 0x00003008280075b4 */ /* 0x0009e20008019000 */
[----:B--2---:R-:W-:Y:S02]  /*7a50*/  UIADD3 UR24, UR32, 0x30000, URZ ;  /* 0x0003000020187890 */ /* 0x004fe4000fffe03f */
[----:B---3--:R-:W-:-:S07]  /*7a60*/  UIADD3 UR16, UR32, 0x9000, URZ ;  /* 0x0000900020107890 */ /* 0x008fce000fffe03f */
[----:B------:R-:W-:Y:S01]  /*7a70*/  UBLKCP.S.G [UR24], [UR56], UR7 ;  /* 0x00000018380073ba */ /* 0x000fe20008000207 */
[----:B------:R2:W-:Y:S01]  /*7a80*/  SYNCS.ARRIVE.TRANS64 RZ, [R0+URZ+0x36400], R5 ;  /* 0x0364000500ff79a7 */ /* 0x0005e2000800003f */
[----:B------:R-:W-:Y:S01]  /*7a90*/  UMOV UR19, UR35 ;  /* 0x0000002300137c82 */ /* 0x000fe20008000000 */
[----:B------:R-:W-:Y:S01]  /*7aa0*/  UMOV UR20, UR36 ;  /* 0x0000002400147c82 */ /* 0x000fe20008000000 */
[----:B------:R-:W-:Y:S01]  /*7ab0*/  UMOV UR18, UR26 ;  /* 0x0000001a00127c82 */ /* 0x000fe20008000000 */
[----:B------:R-:W-:Y:S01]  /*7ac0*/  UMOV UR17, UR33 ;  /* 0x0000002100117c82 */ /* 0x000fe20008000000 */
[----:B----4-:R-:W-:Y:S02]  /*7ad0*/  UIADD3 UR48, UR32, 0x3000, URZ ;  /* 0x0000300020307890 */ /* 0x010fe4000fffe03f */
[----:B------:R3:W-:Y:S01]  /*7ae0*/  UTMALDG.4D [UR32], [UR54], desc[UR30] ;  /* 0x00001e20360075b4 */ /* 0x0007e20008019000 */
[----:B------:R-:W-:Y:S02]  /*7af0*/  UIADD3 UR40, UR32, 0x6000, URZ ;  /* 0x0000600020287890 */ /* 0x000fe4000fffe03f */
[----:B------:R-:W-:Y:S01]  /*7b00*/  UIADD3 UR8, UR32, 0xc000, URZ ;  /* 0x0000c00020087890 */ /* 0x000fe2000fffe03f */
[----:B--2---:R-:W-:Y:S01]  /*7b10*/  IMAD.MOV.U32 R5, RZ, RZ, 0x1 ;  /* 0x00000001ff057424 */ /* 0x004fe200078e00ff */
[----:B------:R-:W-:Y:S01]  /*7b20*/  UMOV UR49, UR33 ;  /* 0x0000002100317c82 */ /* 0x000fe20008000000 */
[----:B------:R-:W-:Y:S01]  /*7b30*/  UMOV UR41, UR33 ;  /* 0x0000002100297c82 */ /* 0x000fe20008000000 */
[----:B------:R-:W-:Y:S01]  /*7b40*/  UMOV UR10, 0x40 ;  /* 0x00000040000a7882 */ /* 0x000fe20000000000 */
[----:B------:R2:W-:Y:S01]  /*7b50*/  UTMALDG.4D [UR48], [UR54], desc[UR30] ;  /* 0x00001e30360075b4 */ /* 0x0005e20008019000 */
[----:B------:R-:W-:Y:S01]  /*7b60*/  UMOV UR11, UR35 ;  /* 0x00000023000b7c82 */ /* 0x000fe20008000000 */
[----:B------:R-:W-:Y:S01]  /*7b70*/  UMOV UR12, UR36 ;  /* 0x00000024000c7c82 */ /* 0x000fe20008000000 */
[----:B------:R-:W-:Y:S01]  /*7b80*/  UMOV UR9, UR33 ;  /* 0x0000002100097c82 */ /* 0x000fe20008000000 */
[----:B------:R2:W-:Y:S01]  /*7b90*/  UTMALDG.4D [UR40], [UR54], desc[UR30] ;  /* 0x00001e28360075b4 */ /* 0x0005e20008019000 */
[----:B------:R2:W-:Y:S01]  /*7ba0*/  UTMALDG.4D [UR16], [UR46], desc[UR30] ;  /* 0x00001e102e0075b4 */ /* 0x0005e20008019000 */
[----:B---3--:R-:W-:Y:S01]  /*7bb0*/  UIADD3 UR32, UR32, 0xf000, URZ ;  /* 0x0000f00020207890 */ /* 0x008fe2000fffe03f */
[----:B------:R-:W-:Y:S01]  /*7bc0*/  UMOV UR34, 0x80 ;  /* 0x0000008000227882 */ /* 0x000fe20000000000 */
[----:B------:R2:W-:Y:S07]  /*7bd0*/  UTMALDG.4D [UR8], [UR46], desc[UR30] ;  /* 0x00001e082e0075b4 */ /* 0x0005ee0008019000 */
[----:B------:R2:W-:Y:S02]  /*7be0*/  UTMALDG.4D [UR32], [UR46], desc[UR30] ;  /* 0x00001e202e0075b4 */ /* 0x0005e40008019000 */
[----:B--2---:R-:W-:Y:S05]  /*7bf0*/  @P1 BRA `(.L_x_1259) ;  /* 0x0000001400041947 */ /* 0x004fea0003800000 */
[----:B------:R-:W2:Y:S01]  /*7c00*/  S2R R16, SR_TID.X ;  /* 0x0000000000107919 */ /* 0x000ea20000002100 */
[C---:B------:R-:W-:Y:S01]  /*7c10*/  R2UR UR7, R4.reuse ;  /* 0x00000000040772ca */ /* 0x040fe200000e0000 */
[----:B------:R-:W-:Y:S01]  /*7c20*/  UIADD3 UR8, UR6, -0x2, URZ ;  /* 0xfffffffe06087890 */ /* 0x000fe2000fffe03f */
[----:B------:R-:W-:Y:S02]  /*7c30*/  IMAD.MOV.U32 R18, RZ, RZ, 0x1 ;  /* 0x00000001ff127424 */ /* 0x000fe400078e00ff */
[----:B------:R-:W-:Y:S02]  /*7c40*/  IMAD.MOV.U32 R21, RZ, RZ, R4 ;  /* 0x000000ffff157224 */ /* 0x000fe400078e0004 */
[----:B------:R-:W-:Y:S01]  /*7c50*/  IMAD.MOV.U32 R7, RZ, RZ, 0x1 ;  /* 0x00000001ff077424 */ /* 0x000fe200078e00ff */
[----:B------:R-:W-:-:S06]  /*7c60*/  ISETP.NE.AND P1, PT, R4, UR8, PT ;  /* 0x0000000804007c0c */ /* 0x000fcc000bf25270 */
[----:B------:R-:W-:-:S04]  /*7c70*/  ULOP3.LUT UR7, URZ, UR7, URZ, 0x33, !UPT ;  /* 0x000000073f077292 */ /* 0x000fc8000f8e333f */
[----:B------:R-:W-:-:S06]  /*7c80*/  UIADD3 UR7, UR7, UR6, URZ ;  /* 0x0000000607077290 */ /* 0x000fcc000fffe03f */
[----:B------:R-:W-:-:S05]  /*7c90*/  IMAD.U32 R19, RZ, RZ, UR7 ;  /* 0x00000007ff137e24 */ /* 0x000fca000f8e00ff */
[----:B------:R-:W-:Y:S02]  /*7ca0*/  LOP3.LUT R19, R19, 0x1, RZ, 0xc0, !PT ;  /* 0x0000000113137812 */ /* 0x000fe400078ec0ff */
[----:B--2---:R-:W-:Y:S01]  /*7cb0*/  LOP3.LUT R20, R16, 0x1f, RZ, 0xc0, !PT ;  /* 0x0000001f10147812 */ /* 0x004fe200078ec0ff */
[----:B------:R-:W-:Y:S06]  /*7cc0*/  @!P1 BRA `(.L_x_1260) ;  /* 0x0000000c00389947 */ /* 0x000fec0003800000 */
[----:B------:R-:W-:Y:S01]  /*7cd0*/  R2UR UR8, R19 ;  /* 0x00000000130872ca */ /* 0x000fe200000e0000 */
[----:B------:R-:W-:Y:S02]  /*7ce0*/  IMAD.MOV.U32 R21, RZ, RZ, R4 ;  /* 0x000000ffff157224 */ /* 0x000fe400078e0004 */
[----:B------:R-:W-:-:S10]  /*7cf0*/  IMAD.MOV.U32 R7, RZ, RZ, 0x1 ;  /* 0x00000001ff077424 */ /* 0x000fd400078e00ff */
[----:B------:R-:W-:-:S06]  /*7d00*/  UIADD3 UR7, UR7, -UR8, URZ ;  /* 0x8000000807077290 */ /* 0x000fcc000fffe03f */
[----:B------:R-:W-:-:S07]  /*7d10*/  IMAD.U32 R22, RZ, RZ, UR7 ;  /* 0x00000007ff167e24 */ /* 0x000fce000f8e00ff */
.L_x_1269:
[----:B-1----:R-:W-:-:S05]  /*7d20*/  IMAD.MOV.U32 R6, RZ, RZ, 0x1 ;  /* 0x00000001ff067424 */ /* 0x002fca00078e00ff */
[----:B------:R-:W-:-:S04]  /*7d30*/  SHF.L.U32 R6, R6, 0x1f, RZ ;  /* 0x0000001f06067819 */ /* 0x000fc800000006ff */
[----:B------:R-:W1:Y:S02]  /*7d40*/  SYNCS.PHASECHK.TRANS64.TRYWAIT P1, [R0+URZ+0x36438], R6 ;  /* 0x03643806000075a7 */ /* 0x000e64000802017f */
[----:B-123--:R-:W-:Y:S05]  /*7d50*/  @!P1 BRA `(.L_x_1261) ;  /* 0x00000018007c9947 */ /* 0x00efea0003800000 */
.L_x_1285:
[----:B------:R-:W-:Y:S05]  /*7d60*/  @P0 BRA `(.L_x_1262) ;  /* 0x0000000000140947 */ /* 0x000fea0003800000 */
[----:B------:R-:W-:Y:S01]  /*7d70*/  ISETP.NE.AND P1, PT, R20, RZ, PT ;  /* 0x000000ff1400720c */ /* 0x000fe20003f25270 */
[----:B------:R-:W-:-:S04]  /*7d80*/  IMAD.MOV.U32 R3, RZ, RZ, 0x6100 ;  /* 0x00006100ff037424 */ /* 0x000fc800078e00ff */
[----:B------:R2:W-:Y:S08]  /*7d90*/  SYNCS.ARRIVE.TRANS64 RZ, [R0+URZ+0x36430], R3 ;  /* 0x0364300300ff79a7 */ /* 0x0005f0000800003f */
[----:B------:R-:W-:Y:S05]  /*7da0*/  @!P1 BRA `(.L_x_1262) ;  /* 0x0000000000049947 */ /* 0x000fea0003800000 */
[----:B------:R-:W-:Y:S01]  /*7db0*/  BPT.TRAP 0x1 ;  /* 0x000000040000795c */ /* 0x000fe20000300000 */
.L_x_1262:
[----:B------:R-:W3:Y:S01]  /*7dc0*/  LDC.64 R16, c[0x0][0x728] ;  /* 0x0001ca00ff107b82 */ /* 0x000ee20000000a00 */
[----:B------:R-:W-:Y:S01]  /*7dd0*/  IMAD.SHL.U32 R28, R21, 0x40, RZ ;  /* 0x00000040151c7824 */ /* 0x000fe200078e00ff */
[----:B------:R-:W-:Y:S01]  /*7de0*/  UMOV UR32, 0x0 ;  /* 0x0000000000207882 */ /* 0x000fe20000000000 */
[C---:B------:R-:W-:Y:S01]  /*7df0*/  VIADD R23, R0.reuse, 0x36430 ;  /* 0x0003643000177836 */ /* 0x040fe20000000000 */
[----:B------:R-:W-:Y:S01]  /*7e00*/  UMOV UR33, 0x14f00000 ;  /* 0x14f0000000217882 */ /* 0x000fe20000000000 */
[----:B------:R-:W-:Y:S01]  /*7e10*/  VIADD R24, R0, 0x2a000 ;  /* 0x0002a00000187836 */ /* 0x000fe20000000000 */
[----:B------:R-:W-:Y:S01]  /*7e20*/  IADD3 R2, P1, R28, UR14, RZ ;  /* 0x0000000e1c027c10 */ /* 0x000fe2000ff3e0ff */
[C---:B------:R-:W-:Y:S01]  /*7e30*/  VIADD R25, R0.reuse, 0x2c000 ;  /* 0x0002c00000197836 */ /* 0x040fe20000000000 */
[----:B------:R-:W4:Y:S01]  /*7e40*/  LDC.64 R12, c[0x0][0x198] ;  /* 0x00006600ff0c7b82 */ /* 0x000f220000000a00 */
[----:B------:R-:W-:Y:S01]  /*7e50*/  VIADD R26, R0, 0x2e000 ;  /* 0x0002e000001a7836 */ /* 0x000fe20000000000 */
[----:B--2---:R-:W-:Y:S01]  /*7e60*/  LEA.HI.X.SX32 R3, R28, R9, 0x1, P1 ;  /* 0x000000091c037211 */ /* 0x004fe200008f0eff */
[----:B------:R-:W-:Y:S01]  /*7e70*/  VIADD R27, R0, 0x30200 ;  /* 0x00030200001b7836 */ /* 0x000fe20000000000 */
[----:B------:R-:W-:Y:S01]  /*7e80*/  R2UR UR27, R28 ;  /* 0x000000001c1b72ca */ /* 0x000fe200000e0000 */
[----:B------:R-:W-:Y:S01]  /*7e90*/  UMOV UR26, URZ ;  /* 0x0000003f001a7c82 */ /* 0x000fe20008000000 */
[----:B------:R-:W-:Y:S01]  /*7ea0*/  R2UR UR25, R23 ;  /* 0x00000000171972ca */ /* 0x000fe200000e0000 */
[----:B------:R-:W-:Y:S01]  /*7eb0*/  UMOV UR18, 0x40 ;  /* 0x0000004000127882 */ /* 0x000fe20000000000 */
        /* <DEDUP_REMOVED lines=8> */
[C---:B---3--:R-:W-:Y:S01]  /*7f40*/  LEA R4, P1, R2.reuse, R16, 0x2 ;  /* 0x0000001002047211 */ /* 0x048fe200078210ff */
[----:B------:R-:W-:Y:S01]  /*7f50*/  UMOV UR19, UR27 ;  /* 0x0000001b00137c82 */ /* 0x000fe20008000000 */
[----:B------:R-:W-:Y:S01]  /*7f60*/  UMOV UR13, UR29 ;  /* 0x0000001d000d7c82 */ /* 0x000fe20008000000 */
[----:B------:R-:W-:Y:S01]  /*7f70*/  UMOV UR17, UR25 ;  /* 0x0000001900117c82 */ /* 0x000fe20008000000 */
[----:B------:R-:W-:Y:S01]  /*7f80*/  LEA.HI.X R2, R2, R17, R3, 0x2, P1 ;  /* 0x0000001102027211 */ /* 0x000fe200008f1403 */
[----:B------:R-:W-:Y:S01]  /*7f90*/  UMOV UR9, UR25 ;  /* 0x0000001900097c82 */ /* 0x000fe20008000000 */
[----:B------:R-:W-:Y:S01]  /*7fa0*/  R2UR UR40, R4 ;  /* 0x00000000042872ca */ /* 0x000fe200000e0000 */
[----:B------:R-:W-:Y:S01]  /*7fb0*/  UMOV UR11, UR27 ;  /* 0x0000001b000b7c82 */ /* 0x000fe20008000000 */
[----:B----4-:R-:W-:Y:S01]  /*7fc0*/  IMAD.MOV.U32 R10, RZ, RZ, R12 ;  /* 0x000000ffff0a7224 */ /* 0x010fe200078e000c */
[----:B------:R-:W-:Y:S01]  /*7fd0*/  R2UR UR41, R2 ;  /* 0x00000000022972ca */ /* 0x000fe200000e0000 */
[----:B------:R-:W-:Y:S01]  /*7fe0*/  IMAD.MOV.U32 R11, RZ, RZ, R13 ;  /* 0x000000ffff0b7224 */ /* 0x000fe200078e000d */
[----:B------:R-:W-:Y:S01]  /*7ff0*/  SHF.L.U32 R3, R7, 0x1f, RZ ;  /* 0x0000001f07037819 */ /* 0x000fe200000006ff */
[----:B------:R-:W-:Y:S01]  /*8000*/  UMOV UR7, 0x10 ;  /* 0x0000001000077882 */ /* 0x000fe20000000000 */
[----:B------:R-:W-:Y:S01]  /*8010*/  IADD3 R4, P1, R10, 0x1f0, RZ ;  /* 0x000001f00a047810 */ /* 0x000fe20007f3e0ff */
[----:B------:R-:W-:-:S03]  /*8020*/  UMOV UR43, UR25 ;  /* 0x00000019002b7c82 */ /* 0x000fc60008000000 */
[----:B------:R-:W-:Y:S01]  /*8030*/  R2UR UR30, R4 ;  /* 0x00000000041e72ca */ /* 0x000fe200000e0000 */
[----:B------:R-:W-:-:S05]  /*8040*/  IMAD.X R5, RZ, RZ, R11, P1 ;  /* 0x000000ffff057224 */ /* 0x000fca00008e060b */
[----:B------:R-:W-:-:S13]  /*8050*/  R2UR UR31, R5 ;  /* 0x00000000051f72ca */ /* 0x000fda00000e0000 */
[----:B------:R2:W-:Y:S01]  /*8060*/  UTMALDG.4D [UR24], [UR30], desc[UR32] ;  /* 0x000020181e0075b4 */ /* 0x0005e20008019000 */
[----:B------:R2:W-:Y:S01]  /*8070*/  UTMALDG.4D [UR16], [UR30], desc[UR32] ;  /* 0x000020101e0075b4 */ /* 0x0005e20008019000 */
[----:B------:R2:W-:Y:S01]  /*8080*/  UTMALDG.4D [UR8], [UR30], desc[UR32] ;  /* 0x000020081e0075b4 */ /* 0x0005e20008019000 */
[----:B------:R2:W-:Y:S01]  /*8090*/  UBLKCP.S.G [UR42], [UR40], UR7 ;  /* 0x0000002a280073ba */ /* 0x0005e20008000207 */
[----:B------:R-:W3:Y:S02]  /*80a0*/  SYNCS.PHASECHK.TRANS64.TRYWAIT P1, [R0+URZ+0x36428], R3 ;  /* 0x03642803000075a7 */ /* 0x000ee4000802017f */
[----:B--23--:R-:W-:Y:S05]  /*80b0*/  @!P1 BRA `(.L_x_1263) ;  /* 0x0000001400b89947 */ /* 0x00cfea0003800000 */
.L_x_1286:
[----:B------:R-:W-:Y:S05]  /*80c0*/  @P0 BRA `(.L_x_1264) ;  /* 0x0000000000140947 */ /* 0x000fea0003800000 */
[----:B------:R-:W-:Y:S01]  /*80d0*/  ISETP.NE.AND P1, PT, R20, RZ, PT ;  /* 0x000000ff1400720c */ /* 0x000fe20003f25270 */
[----:B--2---:R-:W-:-:S04]  /*80e0*/  IMAD.MOV.U32 R3, RZ, RZ, 0x6100 ;  /* 0x00006100ff037424 */ /* 0x004fc800078e00ff */
[----:B------:R3:W-:Y:S08]  /*80f0*/  SYNCS.ARRIVE.TRANS64 RZ, [R0+URZ+0x36418], R3 ;  /* 0x0364180300ff79a7 */ /* 0x0007f0000800003f */
[----:B------:R-:W-:Y:S05]  /*8100*/  @!P1 BRA `(.L_x_1264) ;  /* 0x0000000000049947 */ /* 0x000fea0003800000 */
[----:B------:R-:W-:Y:S01]  /*8110*/  BPT.TRAP 0x1 ;  /* 0x000000040000795c */ /* 0x000fe20000300000 */
.L_x_1264:
[----:B------:R-:W-:Y:S01]  /*8120*/  VIADD R28, R28, 0x40 ;  /* 0x000000401c1c7836 */ /* 0x000fe20000000000 */
[----:B------:R-:W-:Y:S01]  /*8130*/  ULDC.64 UR8, c[0x0][0x700] ;  /* 0x0001c00000087ab9 */ /* 0x000fe20000000a00 */
[----:B------:R-:W-:Y:S01]  /*8140*/  R2UR UR40, R0 ;  /* 0x00000000002872ca */ /* 0x000fe200000e0000 */
[----:B------:R-:W-:Y:S01]  /*8150*/  IMAD.U32 R12, RZ, RZ, UR8 ;  /* 0x00000008ff0c7e24 */ /* 0x000fe2000f8e00ff */
[----:B------:R-:W-:Y:S01]  /*8160*/  UMOV UR32, 0x0 ;  /* 0x0000000000207882 */ /* 0x000fe20000000000 */
[----:B------:R-:W-:Y:S01]  /*8170*/  IADD3 R2, P1, R28, UR22, RZ ;  /* 0x000000161c027c10 */ /* 0x000fe2000ff3e0ff */
[----:B------:R-:W-:Y:S01]  /*8180*/  IMAD.U32 R13, RZ, RZ, UR9 ;  /* 0x00000009ff0d7e24 */ /* 0x000fe2000f8e00ff */
[----:B------:R-:W-:Y:S01]  /*8190*/  SHF.R.S32.HI R14, RZ, 0x1f, R28 ;  /* 0x0000001fff0e7819 */ /* 0x000fe2000001141c */
[----:B------:R-:W-:Y:S01]  /*81a0*/  UMOV UR33, 0x14f00000 ;  /* 0x14f0000000217882 */ /* 0x000fe20000000000 */
[----:B--23--:R-:W-:Y:S01]  /*81b0*/  LEA R3, P2, R2, R12, 0x2 ;  /* 0x0000000c02037211 */ /* 0x00cfe200078410ff */
[----:B------:R-:W-:Y:S01]  /*81c0*/  UMOV UR18, URZ ;  /* 0x0000003f00127c82 */ /* 0x000fe20008000000 */
[----:B------:R-:W-:Y:S01]  /*81d0*/  R2UR UR19, R28 ;  /* 0x000000001c1372ca */ /* 0x000fe200000e0000 */
[----:B------:R-:W-:Y:S01]  /*81e0*/  UMOV UR20, UR28 ;  /* 0x0000001c00147c82 */ /* 0x000fe20008000000 */
[----:B------:R-:W-:Y:S01]  /*81f0*/  R2UR UR42, R3 ;  /* 0x00000000032a72ca */ /* 0x000fe200000e0000 */
[----:B------:R-:W-:Y:S01]  /*8200*/  IMAD.X R3, R14, 0x1, R8, P1 ;  /* 0x000000010e037824 */ /* 0x000fe200008e0608 */
[----:B------:R-:W-:Y:S01]  /*8210*/  UIADD3 UR17, UR40, 0x36418, URZ ;  /* 0x0003641828117890 */ /* 0x000fe2000fffe03f */
[----:B------:R-:W-:Y:S01]  /*8220*/  SHF.L.U32 R29, RZ, 0x1f, RZ ;  /* 0x0000001fff1d7819 */ /* 0x000fe200000006ff */
[----:B------:R-:W-:-:S02]  /*8230*/  UIADD3 UR16, UR40, 0x24000, URZ ;  /* 0x0002400028107890 */ /* 0x000fc4000fffe03f */
[----:B------:R-:W-:Y:S01]  /*8240*/  LEA.HI.X R3, R2, R13, R3, 0x2, P2 ;  /* 0x0000000d02037211 */ /* 0x000fe200010f1403 */
[----:B------:R-:W-:Y:S01]  /*8250*/  UIADD3 UR8, UR40, 0x26000, URZ ;  /* 0x0002600028087890 */ /* 0x000fe2000fffe03f */
[----:B------:R-:W-:Y:S01]  /*8260*/  IADD3 R2, P1, R10, 0xf0, RZ ;  /* 0x000000f00a027810 */ /* 0x000fe20007f3e0ff */
[----:B------:R-:W-:Y:S01]  /*8270*/  UIADD3 UR24, UR40, 0x28000, URZ ;  /* 0x0002800028187890 */ /* 0x000fe2000fffe03f */
[----:B------:R-:W-:Y:S01]  /*8280*/  R2UR UR43, R3 ;  /* 0x00000000032b72ca */ /* 0x000fe200000e0000 */
[----:B------:R-:W-:Y:S01]  /*8290*/  UIADD3 UR40, UR40, 0x30100, URZ ;  /* 0x0003010028287890 */ /* 0x000fe2000fffe03f */
[----:B------:R-:W-:Y:S01]  /*82a0*/  R2UR UR30, R2 ;  /* 0x00000000021e72ca */ /* 0x000fe200000e0000 */
[----:B------:R-:W-:Y:S01]  /*82b0*/  IMAD.X R3, RZ, RZ, R11, P1 ;  /* 0x000000ffff037224 */ /* 0x000fe200008e060b */
[----:B------:R-:W-:Y:S01]  /*82c0*/  UMOV UR21, UR29 ;  /* 0x0000001d00157c82 */ /* 0x000fe20008000000 */
[----:B------:R-:W-:Y:S01]  /*82d0*/  UMOV UR10, 0x40 ;  /* 0x00000040000a7882 */ /* 0x000fe20000000000 */
[----:B------:R-:W-:Y:S01]  /*82e0*/  UMOV UR12, UR28 ;  /* 0x0000001c000c7c82 */ /* 0x000fe20008000000 */
[----:B------:R-:W-:Y:S01]  /*82f0*/  UMOV UR13, UR29 ;  /* 0x0000001d000d7c82 */ /* 0x000fe20008000000 */
[----:B------:R-:W-:Y:S01]  /*8300*/  R2UR UR31, R3 ;  /* 0x00000000031f72ca */ /* 0x000fe200000e0000 */
[----:B------:R-:W-:Y:S01]  /*8310*/  UMOV UR9, UR17 ;  /* 0x0000001100097c82 */ /* 0x000fe20008000000 */
[----:B------:R-:W-:Y:S01]  /*8320*/  UMOV UR11, UR19 ;  /* 0x00000013000b7c82 */ /* 0x000fe20008000000 */
[----:B------:R-:W-:Y:S01]  /*8330*/  UMOV UR26, 0x80 ;  /* 0x00000080001a7882 */ /* 0x000fe20000000000 */
[----:B------:R-:W-:Y:S01]  /*8340*/  UMOV UR25, UR17 ;  /* 0x0000001100197c82 */ /* 0x000fe20008000000 */
[----:B------:R-:W-:Y:S01]  /*8350*/  UMOV UR27, UR19 ;  /* 0x00000013001b7c82 */ /* 0x000fe20008000000 */
[----:B------:R-:W-:Y:S01]  /*8360*/  UMOV UR41, UR17 ;  /* 0x0000001100297c82 */ /* 0x000fe20008000000 */
[----:B------:R-:W-:-:S06]  /*8370*/  UMOV UR7, 0x10 ;  /* 0x0000001000077882 */ /* 0x000fcc0000000000 */
[----:B------:R2:W-:Y:S01]  /*8380*/  UTMALDG.4D [UR16], [UR30], desc[UR32] ;  /* 0x000020101e0075b4 */ /* 0x0005e20008019000 */
[----:B------:R2:W-:Y:S01]  /*8390*/  UTMALDG.4D [UR8], [UR30], desc[UR32] ;  /* 0x000020081e0075b4 */ /* 0x0005e20008019000 */
[----:B------:R2:W-:Y:S01]  /*83a0*/  UTMALDG.4D [UR24], [UR30], desc[UR32] ;  /* 0x000020181e0075b4 */ /* 0x0005e20008019000 */
[----:B------:R2:W-:Y:S01]  /*83b0*/  UBLKCP.S.G [UR40], [UR42], UR7 ;  /* 0x000000282a0073ba */ /* 0x0005e20008000207 */
[----:B------:R-:W3:Y:S02]  /*83c0*/  SYNCS.PHASECHK.TRANS64.TRYWAIT P1, [R0+URZ+0x36438], R29 ;  /* 0x0364381d000075a7 */ /* 0x000ee4000802017f */
[----:B--23--:R-:W-:Y:S05]  /*83d0*/  @!P1 BRA `(.L_x_1265) ;  /* 0x0000001400049947 */ /* 0x00cfea0003800000 */
.L_x_1287:
[----:B------:R-:W-:Y:S05]  /*83e0*/  @P0 BRA `(.L_x_1266) ;  /* 0x0000000000140947 */ /* 0x000fea0003800000 */
[----:B------:R-:W-:Y:S01]  /*83f0*/  ISETP.NE.AND P1, PT, R20, RZ, PT ;  /* 0x000000ff1400720c */ /* 0x000fe20003f25270 */
[----:B--2---:R-:W-:-:S04]  /*8400*/  IMAD.MOV.U32 R29, RZ, RZ, 0x6100 ;  /* 0x00006100ff1d7424 */ /* 0x004fc800078e00ff */
[----:B------:R3:W-:Y:S08]  /*8410*/  SYNCS.ARRIVE.TRANS64 RZ, [R0+URZ+0x36430], R29 ;  /* 0x0364301d00ff79a7 */ /* 0x0007f0000800003f */
[----:B------:R-:W-:Y:S05]  /*8420*/  @!P1 BRA `(.L_x_1266) ;  /* 0x0000000000049947 */ /* 0x000fea0003800000 */
[----:B------:R-:W-:Y:S01]  /*8430*/  BPT.TRAP 0x1 ;  /* 0x000000040000795c */ /* 0x000fe20000300000 */
.L_x_1266:
[C---:B------:R-:W-:Y:S01]  /*8440*/  R2UR UR27, R28.reuse ;  /* 0x000000001c1b72ca */ /* 0x040fe200000e0000 */
[----:B------:R-:W-:Y:S01]  /*8450*/  UMOV UR32, 0x0 ;  /* 0x0000000000207882 */ /* 0x000fe20000000000 */
[----:B------:R-:W-:Y:S01]  /*8460*/  IADD3 R28, P1, R28, UR14, RZ ;  /* 0x0000000e1c1c7c10 */ /* 0x000fe2000ff3e0ff */
        /* <DEDUP_REMOVED lines=32> */
[----:B------:R-:W5:Y:S02]  /*8670*/  SYNCS.PHASECHK.TRANS64.TRYWAIT P1, [R0+URZ+0x36420], R5 ;  /* 0x03642005000075a7 */ /* 0x000f64000802017f */
[----:B----45:R-:W-:Y:S05]  /*8680*/  @!P1 BRA `(.L_x_1267) ;  /* 0x00000010006c9947 */ /* 0x030fea0003800000 */
.L_x_1289:
[----:B------:R-:W-:Y:S05]  /*8690*/  @P0 BRA `(.L_x_1268) ;  /* 0x0000000000140947 */ /* 0x000fea0003800000 */
[----:B------:R-:W-:Y:S01]  /*86a0*/  ISETP.NE.AND P1, PT, R20, RZ, PT ;  /* 0x000000ff1400720c */ /* 0x000fe20003f25270 */
[----:B----4-:R-:W-:-:S04]  /*86b0*/  IMAD.MOV.U32 R5, RZ, RZ, 0x6100 ;  /* 0x00006100ff057424 */ /* 0x010fc800078e00ff */
[----:B------:R5:W-:Y:S08]  /*86c0*/  SYNCS.ARRIVE.TRANS64 RZ, [R0+URZ+0x36410], R5 ;  /* 0x0364100500ff79a7 */ /* 0x000bf0000800003f */
[----:B------:R-:W-:Y:S05]  /*86d0*/  @!P1 BRA `(.L_x_1268) ;  /* 0x0000000000049947 */ /* 0x000fea0003800000 */
[----:B------:R-:W-:Y:S01]  /*86e0*/  BPT.TRAP 0x1 ;  /* 0x000000040000795c */ /* 0x000fe20000300000 */
.L_x_1268:
        /* <DEDUP_REMOVED lines=14> */
[----:B------:R-:W-:Y:S01]  /*87d0*/  UMOV UR13, UR29 ;  /* 0x0000001d000d7c82 */ /* 0x000fe20008000000 */
[----:B------:R-:W-:-:S02]  /*87e0*/  UMOV UR26, 0x80 ;  /* 0x00000080001a7882 */ /* 0x000fc40000000000 */
[----:B------:R-:W-:Y:S02]  /*87f0*/  USHF.L.U32 UR19, UR7, 0x6, URZ ;  /* 0x0000000607137899 */ /* 0x000fe4000800063f */
[----:B------:R-:W-:Y:S01]  /*8800*/  UIADD3 UR17, UR40, 0x36410, URZ ;  /* 0x0003641028117890 */ /* 0x000fe2000fffe03f */
[----:B------:R-:W-:Y:S01]  /*8810*/  IMAD.U32 R21, RZ, RZ, UR7 ;  /* 0x00000007ff157e24 */ /* 0x000fe2000f8e00ff */
[----:B------:R-:W-:Y:S02]  /*8820*/  UIADD3 UR9, UP0, UR19, UR22, URZ ;  /* 0x0000001613097290 */ /* 0x000fe4000ff1e03f */
[----:B------:R-:W-:Y:S02]  /*8830*/  UIADD3 UR16, UR40, 0x1e000, URZ ;  /* 0x0001e00028107890 */ /* 0x000fe4000fffe03f */
[----:B------:R-:W-:Y:S02]  /*8840*/  ULEA.HI.X.SX32 UR8, UR19, UR8, 0x1, UP0 ;  /* 0x0000000813087291 */ /* 0x000fe400080f0e3f */
[----:B----45:R-:W-:Y:S01]  /*8850*/  IMAD.U32 R5, RZ, RZ, UR9 ;  /* 0x00000009ff057e24 */ /* 0x030fe2000f8e00ff */
[----:B------:R-:W-:Y:S01]  /*8860*/  UIADD3 UR24, UR40, 0x22000, URZ ;  /* 0x0002200028187890 */ /* 0x000fe2000fffe03f */
[----:B------:R-:W-:Y:S01]  /*8870*/  UMOV UR11, UR19 ;  /* 0x00000013000b7c82 */ /* 0x000fe20008000000 */
[----:B------:R-:W-:-:S02]  /*8880*/  UMOV UR25, UR17 ;  /* 0x0000001100197c82 */ /* 0x000fc40008000000 */
[----:B------:R-:W-:Y:S01]  /*8890*/  LEA R4, P1, R5, R12, 0x2 ;  /* 0x0000000c05047211 */ /* 0x000fe200078210ff */
[----:B------:R-:W-:Y:S01]  /*88a0*/  IMAD.U32 R5, RZ, RZ, UR8 ;  /* 0x00000008ff057e24 */ /* 0x000fe2000f8e00ff */
[----:B------:R-:W-:Y:S01]  /*88b0*/  UIADD3 UR8, UR40, 0x20000, URZ ;  /* 0x0002000028087890 */ /* 0x000fe2000fffe03f */
[----:B------:R4:W-:Y:S01]  /*88c0*/  UTMALDG.4D [UR16], [UR30], desc[UR32] ;  /* 0x000020101e0075b4 */ /* 0x0009e20008019000 */
[----:B------:R-:W-:Y:S01]  /*88d0*/  R2UR UR42, R4 ;  /* 0x00000000042a72ca */ /* 0x000fe200000e0000 */
[----:B------:R-:W-:Y:S01]  /*88e0*/  IMAD.U32 R4, RZ, RZ, UR9 ;  /* 0x00000009ff047e24 */ /* 0x000fe2000f8e00ff */
[----:B------:R-:W-:Y:S01]  /*88f0*/  UIADD3 UR40, UR40, 0x30000, URZ ;  /* 0x0003000028287890 */ /* 0x000fe2000fffe03f */
[----:B------:R-:W-:Y:S01]  /*8900*/  UMOV UR9, UR17 ;  /* 0x0000001100097c82 */ /* 0x000fe20008000000 */
[----:B------:R-:W-:Y:S02]  /*8910*/  UMOV UR27, UR19 ;  /* 0x00000013001b7c82 */ /* 0x000fe40008000000 */
[----:B------:R-:W-:Y:S01]  /*8920*/  LEA.HI.X R4, R4, R13, R5, 0x2, P1 ;  /* 0x0000000d04047211 */ /* 0x000fe200008f1405 */
[----:B------:R-:W-:Y:S01]  /*8930*/  UMOV UR41, UR17 ;  /* 0x0000001100297c82 */ /* 0x000fe20008000000 */
[----:B------:R-:W-:Y:S01]  /*8940*/  ISETP.NE.AND P1, PT, R22, RZ, PT ;  /* 0x000000ff1600720c */ /* 0x000fe20003f25270 */
[----:B------:R4:W-:Y:S01]  /*8950*/  UTMALDG.4D [UR8], [UR30], desc[UR32] ;  /* 0x000020081e0075b4 */ /* 0x0009e20008019000 */
[----:B------:R-:W-:Y:S01]  /*8960*/  R2UR UR43, R4 ;  /* 0x00000000042b72ca */ /* 0x000fe200000e0000 */
[----:B------:R-:W-:Y:S01]  /*8970*/  UMOV UR34, 0x10 ;  /* 0x0000001000227882 */ /* 0x000fe20000000000 */
[----:B------:R4:W-:Y:S11]  /*8980*/  UTMALDG.4D [UR24], [UR30], desc[UR32] ;  /* 0x000020181e0075b4 */ /* 0x0009f60008019000 */
[----:B------:R4:W-:Y:S02]  /*8990*/  UBLKCP.S.G [UR40], [UR42], UR34 ;  /* 0x000000282a0073ba */ /* 0x0009e40008000222 */
[----:B----4-:R-:W-:Y:S05]  /*89a0*/  @P1 BRA `(.L_x_1269) ;  /* 0xfffffff000dc1947 */ /* 0x010fea000383ffff */
.L_x_1260:
[----:B------:R-:W-:Y:S01]  /*89b0*/  ISETP.NE.AND P1, PT, R19, RZ, PT ;  /* 0x000000ff1300720c */ /* 0x000fe20003f25270 */
[----:B------:R-:W-:Y:S02]  /*89c0*/  IMAD.MOV.U32 R5, RZ, RZ, 0x1 ;  /* 0x00000001ff057424 */ /* 0x000fe400078e00ff */
[----:B------:R-:W-:-:S10]  /*89d0*/  IMAD.MOV.U32 R4, RZ, RZ, R15 ;  /* 0x000000ffff047224 */ /* 0x000fd400078e000f */
[----:B------:R-:W-:Y:S05]  /*89e0*/  @!P1 BRA `(.L_x_1259) ;  /* 0x0000000400889947 */ /* 0x000fea0003800000 */
[----:B------:R-:W4:Y:S02]  /*89f0*/  SYNCS.PHASECHK.TRANS64.TRYWAIT P1, [R0+URZ+0x36438], R6 ;  /* 0x03643806000075a7 */ /* 0x000f24000802017f */
[----:B----4-:R-:W-:Y:S05]  /*8a00*/  @!P1 BRA `(.L_x_1270) ;  /* 0x0000000c00a49947 */ /* 0x010fea0003800000 */
.L_x_1290:
[----:B------:R-:W-:Y:S05]  /*8a10*/  @P0 BRA `(.L_x_1271) ;  /* 0x0000000000140947 */ /* 0x000fea0003800000 */
[----:B------:R-:W-:Y:S01]  /*8a20*/  ISETP.NE.AND P1, PT, R20, RZ, PT ;  /* 0x000000ff1400720c */ /* 0x000fe20003f25270 */
[----:B------:R-:W-:-:S04]  /*8a30*/  IMAD.MOV.U32 R5, RZ, RZ, 0x6100 ;  /* 0x00006100ff057424 */ /* 0x000fc800078e00ff */
[----:B------:R5:W-:Y:S08]  /*8a40*/  SYNCS.ARRIVE.TRANS64 RZ, [R0+URZ+0x36430], R5 ;  /* 0x0364300500ff79a7 */ /* 0x000bf0000800003f */
[----:B------:R-:W-:Y:S05]  /*8a50*/  @!P1 BRA `(.L_x_1271) ;  /* 0x0000000000049947 */ /* 0x000fea0003800000 */
[----:B------:R-:W-:Y:S01]  /*8a60*/  BPT.TRAP 0x1 ;  /* 0x000000040000795c */ /* 0x000fe20000300000 */
.L_x_1271:
[----:B-----5:R-:W5:Y:S01]  /*8a70*/  LDC.64 R4, c[0x0][0x728] ;  /* 0x0001ca00ff047b82 */ /* 0x020f620000000a00 */
[----:B------:R-:W-:Y:S01]  /*8a80*/  IMAD.SHL.U32 R16, R21, 0x40, RZ ;  /* 0x0000004015107824 */ /* 0x000fe200078e00ff */
[----:B------:R-:W-:Y:S01]  /*8a90*/  R2UR UR24, R0 ;  /* 0x00000000001872ca */ /* 0x000fe200000e0000 */
[----:B------:R-:W-:Y:S01]  /*8aa0*/  UMOV UR32, 0x0 ;  /* 0x0000000000207882 */ /* 0x000fe20000000000 */
[----:B------:R-:W-:Y:S01]  /*8ab0*/  UMOV UR33, 0x14f00000 ;  /* 0x14f0000000217882 */ /* 0x000fe20000000000 */
[----:B------:R-:W-:Y:S01]  /*8ac0*/  UMOV UR18, URZ ;  /* 0x0000003f00127c82 */ /* 0x000fe20008000000 */
[C---:B-1--4-:R-:W-:Y:S01]  /*8ad0*/  IADD3 R6, P1, R16.reuse, UR14, RZ ;  /* 0x0000000e10067c10 */ /* 0x052fe2000ff3e0ff */
        /* <DEDUP_REMOVED lines=13> */
[C---:B-----5:R-:W-:Y:S01]  /*8bb0*/  LEA R4, P2, R6.reuse, R4, 0x2 ;  /* 0x0000000406047211 */ /* 0x060fe200078410ff */
        /* <DEDUP_REMOVED lines=19> */
[----:B-1--4-:R-:W-:Y:S05]  /*8cf0*/  @!P1 BRA `(.L_x_1272) ;  /* 0x0000000800fc9947 */ /* 0x012fea0003800000 */
.L_x_1291:
[----:B-1----:R-:W-:Y:S01]  /*8d00*/  IMAD.MOV.U32 R5, RZ, RZ, RZ ;  /* 0x000000ffff057224 */ /* 0x002fe200078e00ff */
[----:B------:R-:W-:Y:S06]  /*8d10*/  @P0 BRA `(.L_x_1273) ;  /* 0x0000000000140947 */ /* 0x000fec0003800000 */
[----:B------:R-:W-:Y:S01]  /*8d20*/  ISETP.NE.AND P1, PT, R20, RZ, PT ;  /* 0x000000ff1400720c */ /* 0x000fe20003f25270 */
[----:B------:R-:W-:-:S04]  /*8d30*/  IMAD.MOV.U32 R17, RZ, RZ, 0x6100 ;  /* 0x00006100ff117424 */ /* 0x000fc800078e00ff */
[----:B------:R1:W-:Y:S08]  /*8d40*/  SYNCS.ARRIVE.TRANS64 RZ, [R0+URZ+0x36418], R17 ;  /* 0x0364181100ff79a7 */ /* 0x0003f0000800003f */
[----:B------:R-:W-:Y:S05]  /*8d50*/  @!P1 BRA `(.L_x_1273) ;  /* 0x0000000000049947 */ /* 0x000fea0003800000 */
[----:B------:R-:W-:Y:S01]  /*8d60*/  BPT.TRAP 0x1 ;  /* 0x000000040000795c */ /* 0x000fe20000300000 */
.L_x_1273:
        /* <DEDUP_REMOVED lines=8> */
[----:B------:R-:W-:Y:S01]  /*8df0*/  R2UR UR31, R3 ;  /* 0x00000000031f72ca */ /* 0x000fe200000e0000 */
[----:B------:R-:W-:Y:S01]  /*8e00*/  UMOV UR21, UR29 ;  /* 0x0000001d00157c82 */ /* 0x000fe20008000000 */
[----:B------:R-:W-:Y:S01]  /*8e10*/  UMOV UR10, 0x40 ;  /* 0x00000040000a7882 */ /* 0x000fe20000000000 */
[----:B------:R-:W-:Y:S01]  /*8e20*/  UMOV UR12, UR28 ;  /* 0x0000001c000c7c82 */ /* 0x000fe20008000000 */
[----:B------:R-:W-:Y:S01]  /*8e30*/  UMOV UR13, UR29 ;  /* 0x0000001d000d7c82 */ /* 0x000fe20008000000 */
[----:B------:R-:W-:Y:S01]  /*8e40*/  UIADD3 UR19, UR19, 0x40, URZ ;  /* 0x0000004013137890 */ /* 0x000fe2000fffe03f */
[----:B------:R-:W-:Y:S01]  /*8e50*/  IMAD.MOV.U32 R4, RZ, RZ, R15 ;  /* 0x000000ffff047224 */ /* 0x000fe200078e000f */
[----:B------:R-:W-:Y:S01]  /*8e60*/  UMOV UR26, 0x80 ;  /* 0x00000080001a7882 */ /* 0x000fe20000000000 */
[----:B------:R-:W-:Y:S01]  /*8e70*/  IMAD.MOV.U32 R18, RZ, RZ, 0x2 ;  /* 0x00000002ff127424 */ /* 0x000fe200078e00ff */
[----:B------:R-:W-:-:S02]  /*8e80*/  UIADD3 UR8, UP0, UR19, UR22, URZ ;  /* 0x0000001613087290 */ /* 0x000fc4000ff1e03f */
[----:B------:R-:W-:Y:S02]  /*8e90*/  UIADD3 UR16, UR40, 0x24000, URZ ;  /* 0x0002400028107890 */ /* 0x000fe4000fffe03f */
[----:B------:R-:W-:Y:S02]  /*8ea0*/  ULEA.HI.X.SX32 UR7, UR19, UR7, 0x1, UP0 ;  /* 0x0000000713077291 */ /* 0x000fe400080f0e3f */
[----:B-1----:R-:W-:Y:S01]  /*8eb0*/  IMAD.U32 R17, RZ, RZ, UR8 ;  /* 0x00000008ff117e24 */ /* 0x002fe2000f8e00ff */
[----:B------:R-:W-:Y:S01]  /*8ec0*/  UIADD3 UR17, UR40, 0x36418, URZ ;  /* 0x0003641828117890 */ /* 0x000fe2000fffe03f */
[----:B------:R-:W-:Y:S01]  /*8ed0*/  IMAD.U32 R2, RZ, RZ, UR8 ;  /* 0x00000008ff027e24 */ /* 0x000fe2000f8e00ff */
[----:B------:R-:W-:Y:S01]  /*8ee0*/  UIADD3 UR8, UR40, 0x26000, URZ ;  /* 0x0002600028087890 */ /* 0x000fe2000fffe03f */
[----:B------:R-:W-:Y:S01]  /*8ef0*/  IMAD.U32 R3, RZ, RZ, UR7 ;  /* 0x00000007ff037e24 */ /* 0x000fe2000f8e00ff */
[----:B------:R-:W-:Y:S01]  /*8f00*/  LEA R12, P1, R17, R12, 0x2 ;  /* 0x0000000c110c7211 */ /* 0x000fe200078210ff */
[----:B------:R-:W-:-:S02]  /*8f10*/  UIADD3 UR24, UR40, 0x28000, URZ ;  /* 0x0002800028187890 */ /* 0x000fc4000fffe03f */
[----:B------:R-:W-:Y:S01]  /*8f20*/  UIADD3 UR40, UR40, 0x30100, URZ ;  /* 0x0003010028287890 */ /* 0x000fe2000fffe03f */
[----:B------:R-:W-:Y:S01]  /*8f30*/  LEA.HI.X R13, R2, R13, R3, 0x2, P1 ;  /* 0x0000000d020d7211 */ /* 0x000fe200008f1403 */
[----:B------:R-:W-:Y:S01]  /*8f40*/  UMOV UR9, UR17 ;  /* 0x0000001100097c82 */ /* 0x000fe20008000000 */
[----:B------:R-:W-:Y:S01]  /*8f50*/  R2UR UR42, R12 ;  /* 0x000000000c2a72ca */ /* 0x000fe200000e0000 */
[----:B------:R-:W-:Y:S01]  /*8f60*/  UMOV UR11, UR19 ;  /* 0x00000013000b7c82 */ /* 0x000fe20008000000 */
[----:B------:R-:W-:Y:S01]  /*8f70*/  R2UR UR43, R13 ;  /* 0x000000000d2b72ca */ /* 0x000fe200000e0000 */
[----:B------:R4:W-:Y:S01]  /*8f80*/  UTMALDG.4D [UR16], [UR30], desc[UR32] ;  /* 0x000020101e0075b4 */ /* 0x0009e20008019000 */
[----:B------:R-:W-:Y:S01]  /*8f90*/  UMOV UR25, UR17 ;  /* 0x0000001100197c82 */ /* 0x000fe20008000000 */
[----:B------:R-:W-:Y:S01]  /*8fa0*/  UMOV UR27, UR19 ;  /* 0x00000013001b7c82 */ /* 0x000fe20008000000 */
[----:B------:R-:W-:Y:S01]  /*8fb0*/  UMOV UR41, UR17 ;  /* 0x0000001100297c82 */ /* 0x000fe20008000000 */
[----:B------:R-:W-:Y:S01]  /*8fc0*/  UMOV UR7, 0x10 ;  /* 0x0000001000077882 */ /* 0x000fe20000000000 */
[----:B------:R4:W-:Y:S01]  /*8fd0*/  UTMALDG.4D [UR8], [UR30], desc[UR32] ;  /* 0x000020081e0075b4 */ /* 0x0009e20008019000 */
[----:B------:R4:W-:Y:S06]  /*8fe0*/  UTMALDG.4D [UR24], [UR30], desc[UR32] ;  /* 0x000020181e0075b4 */ /* 0x0009ec0008019000 */
[----:B------:R4:W-:Y:S02]  /*8ff0*/  UBLKCP.S.G [UR40], [UR42], UR7 ;  /* 0x000000282a0073ba */ /* 0x0009e40008000207 */
[----:B----4-:R-:W-:Y:S01]  /*9000*/  NOP ;  /* 0x0000000000007918 */ /* 0x010fe20000000000 */
.L_x_1259:
[----:B------:R-:W-:-:S04]  /*9010*/  SHF.L.U32 R3, R5, 0x1f, RZ ;  /* 0x0000001f05037819 */ /* 0x000fc800000006ff */
[----:B------:R-:W4:Y:S02]  /*9020*/  SYNCS.PHASECHK.TRANS64.TRYWAIT P1, [R0+URZ+0x36438], R3 ;  /* 0x03643803000075a7 */ /* 0x000f24000802017f */
[----:B----4-:R-:W-:Y:S05]  /*9030*/  @!P1 BRA `(.L_x_1274) ;  /* 0x0000000800409947 */ /* 0x010fea0003800000 */
.L_x_1292:
[----:B------:R-:W-:Y:S05]  /*9040*/  @P0 BRA `(.L_x_1275) ;  /* 0x0000000000180947 */ /* 0x000fea0003800000 */
[----:B------:R-:W5:Y:S01]  /*9050*/  S2R R2, SR_TID.X ;  /* 0x0000000000027919 */ /* 0x000f620000002100 */
[----:B----4-:R-:W-:-:S04]  /*9060*/  IMAD.MOV.U32 R3, RZ, RZ, 0x6100 ;  /* 0x00006100ff037424 */ /* 0x010fc800078e00ff */
[----:B------:R4:W-:Y:S01]  /*9070*/  SYNCS.ARRIVE.TRANS64 RZ, [R0+URZ+0x36430], R3 ;  /* 0x0364300300ff79a7 */ /* 0x0009e2000800003f */
[----:B-----5:R-:W-:-:S13]  /*9080*/  LOP3.LUT P0, RZ, R2, 0x1f, RZ, 0xc0, !PT ;  /* 0x0000001f02ff7812 */ /* 0x020fda000780c0ff */
[----:B----4-:R-:W-:Y:S05]  /*9090*/  @!P0 BRA `(.L_x_1275) ;  /* 0x0000000000048947 */ /* 0x010fea0003800000 */
[----:B------:R-:W-:Y:S01]  /*90a0*/  BPT.TRAP 0x1 ;  /* 0x000000040000795c */ /* 0x000fe20000300000 */
.L_x_1275:
[----:B------:R-:W-:Y:S01]  /*90b0*/  R2UR UR19, R4 ;  /* 0x00000000041372ca */ /* 0x000fe200000e0000 */
[----:B------:R-:W-:Y:S01]  /*90c0*/  ULDC.64 UR30, c[0x0][0x728] ;  /* 0x0001ca00001e7ab9 */ /* 0x000fe20000000a00 */
[----:B------:R-:W-:Y:S01]  /*90d0*/  R2UR UR7, R9 ;  /* 0x00000000090772ca */ /* 0x000fe200000e0000 */
[----:B------:R-:W-:Y:S01]  /*90e0*/  UMOV UR40, 0x0 ;  /* 0x0000000000287882 */ /* 0x000fe20000000000 */
[----:B------:R-:W-:Y:S01]  /*90f0*/  IADD3 R10, P0, R10, 0x1f0, RZ ;  /* 0x000001f00a0a7810 */ /* 0x000fe20007f1e0ff */
[----:B------:R-:W-:Y:S01]  /*9100*/  UMOV UR41, 0x14f00000 ;  /* 0x14f0000000297882 */ /* 0x000fe20000000000 */
[----:B------:R-:W-:Y:S01]  /*9110*/  R2UR UR24, R0 ;  /* 0x00000000001872ca */ /* 0x000fe200000e0000 */
[----:B------:R-:W-:Y:S01]  /*9120*/  UMOV UR18, URZ ;  /* 0x0000003f00127c82 */ /* 0x000fe20008000000 */
[----:B------:R-:W-:Y:S01]  /*9130*/  R2UR UR32, R10 ;  /* 0x000000000a2072ca */ /* 0x000fe200000e0000 */
[----:B------:R-:W-:Y:S01]  /*9140*/  IMAD.X R11, RZ, RZ, R11, P0 ;  /* 0x000000ffff0b7224 */ /* 0x000fe200000e060b */
[----:B------:R-:W-:Y:S01]  /*9150*/  UMOV UR20, UR28 ;  /* 0x0000001c00147c82 */ /* 0x000fe20008000000 */
[----:B------:R-:W-:Y:S01]  /*9160*/  UMOV UR21, UR29 ;  /* 0x0000001d00157c82 */ /* 0x000fe20008000000 */
[----:B------:R-:W-:Y:S01]  /*9170*/  UMOV UR10, 0x40 ;  /* 0x00000040000a7882 */ /* 0x000fe20000000000 */
[----:B------:R-:W-:Y:S01]  /*9180*/  USHF.L.U32 UR19, UR19, 0x6, URZ ;  /* 0x0000000613137899 */ /* 0x000fe2000800063f */
[----:B------:R-:W-:Y:S01]  /*9190*/  R2UR UR33, R11 ;  /* 0x000000000b2172ca */ /* 0x000fe200000e0000 */
[----:B------:R-:W-:Y:S01]  /*91a0*/  UMOV UR12, UR28 ;  /* 0x0000001c000c7c82 */ /* 0x000fe20008000000 */
[----:B------:R-:W-:Y:S01]  /*91b0*/  UMOV UR13, UR29 ;  /* 0x0000001d000d7c82 */ /* 0x000fe20008000000 */
[----:B------:R-:W-:Y:S01]  /*91c0*/  UIADD3 UR8, UP0, UR19, UR14, URZ ;  /* 0x0000000e13087290 */ /* 0x000fe2000ff1e03f */
[C---:B------:R-:W-:Y:S01]  /*91d0*/  ISETP.NE.AND P0, PT, R18.reuse, 0x2, PT ;  /* 0x000000021200780c */ /* 0x040fe20003f05270 */
[----:B------:R-:W-:Y:S01]  /*91e0*/  UIADD3 UR17, UR24, 0x36430, URZ ;  /* 0x0003643018117890 */ /* 0x000fe2000fffe03f */
[----:B------:R-:W-:Y:S01]  /*91f0*/  LOP3.LUT R5, R5, 0x1, RZ, 0x3c, !PT ;  /* 0x0000000105057812 */ /* 0x000fe200078e3cff */
[----:B------:R-:W-:Y:S01]  /*9200*/  ULEA.HI.X.SX32 UR7, UR19, UR7, 0x1, UP0 ;  /* 0x0000000713077291 */ /* 0x000fe200080f0e3f */
[----:B-1234-:R-:W-:Y:S01]  /*9210*/  SEL R0, RZ, 0x1, P0 ;  /* 0x00000001ff007807 */ /* 0x01efe20000000000 */
[----:B------:R-:W-:Y:S01]  /*9220*/  ULEA UR30, UP0, UR8, UR30, 0x2 ;  /* 0x0000001e081e7291 */ /* 0x000fe2000f80103f */
[----:B------:R-:W-:Y:S01]  /*9230*/  SEL R18, R18, RZ, P0 ;  /* 0x000000ff12127207 */ /* 0x000fe20000000000 */
[----:B------:R-:W-:Y:S01]  /*9240*/  UIADD3 UR16, UR24, 0x2a000, URZ ;  /* 0x0002a00018107890 */ /* 0x000fe2000fffe03f */
[----:B------:R-:W-:Y:S01]  /*9250*/  LOP3.LUT R7, R7, R0, RZ, 0x3c, !PT ;  /* 0x0000000007077212 */ /* 0x000fe200078e3cff */
[----:B------:R-:W-:-:S02]  /*9260*/  ULEA.HI.X UR31, UR8, UR31, UR7, 0x2, UP0 ;  /* 0x0000001f081f7291 */ /* 0x000fc400080f1407 */
[----:B------:R-:W-:Y:S02]  /*9270*/  UIADD3 UR42, UR24, 0x30200, URZ ;  /* 0x00030200182a7890 */ /* 0x000fe4000fffe03f */
[----:B------:R-:W-:Y:S02]  /*9280*/  UIADD3 UR8, UR24, 0x2c000, URZ ;  /* 0x0002c00018087890 */ /* 0x000fe4000fffe03f */
[----:B------:R-:W-:Y:S01]  /*9290*/  UIADD3 UR24, UR24, 0x2e000, URZ ;  /* 0x0002e00018187890 */ /* 0x000fe2000fffe03f */
[----:B------:R1:W-:Y:S01]  /*92a0*/  UTMALDG.4D [UR16], [UR32], desc[UR40] ;  /* 0x00002810200075b4 */ /* 0x0003e20008019000 */
[----:B------:R-:W-:Y:S01]  /*92b0*/  UMOV UR9, UR17 ;  /* 0x0000001100097c82 */ /* 0x000fe20008000000 */
[----:B------:R-:W-:Y:S01]  /*92c0*/  UMOV UR11, UR19 ;  /* 0x00000013000b7c82 */ /* 0x000fe20008000000 */
[----:B------:R-:W-:Y:S01]  /*92d0*/  UMOV UR26, 0x80 ;  /* 0x00000080001a7882 */ /* 0x000fe20000000000 */
[----:B------:R-:W-:Y:S01]  /*92e0*/  UMOV UR25, UR17 ;  /* 0x0000001100197c82 */ /* 0x000fe20008000000 */
[----:B------:R-:W-:Y:S01]  /*92f0*/  UMOV UR27, UR19 ;  /* 0x00000013001b7c82 */ /* 0x000fe20008000000 */
[----:B------:R-:W-:Y:S01]  /*9300*/  UMOV UR43, UR17 ;  /* 0x00000011002b7c82 */ /* 0x000fe20008000000 */
[----:B------:R-:W-:Y:S01]  /*9310*/  UMOV UR7, 0x10 ;  /* 0x0000001000077882 */ /* 0x000fe20000000000 */
[----:B------:R1:W-:Y:S01]  /*9320*/  UTMALDG.4D [UR8], [UR32], desc[UR40] ;  /* 0x00002808200075b4 */ /* 0x0003e20008019000 */
[----:B------:R1:W-:Y:S01]  /*9330*/  UTMALDG.4D [UR24], [UR32], desc[UR40] ;  /* 0x00002818200075b4 */ /* 0x0003e20008019000 */
[----:B------:R1:W-:Y:S02]  /*9340*/  UBLKCP.S.G [UR42], [UR30], UR7 ;  /* 0x0000002a1e0073ba */ /* 0x0003e40008000207 */
[----:B-1----:R-:W-:Y:S01]  /*9350*/  NOP ;  /* 0x0000000000007918 */ /* 0x002fe20000000000 */
.L_x_1256:
[----:B------:R-:W-:Y:S05]  /*9360*/  BSYNC B1 ;  /* 0x0000000000017941 */ /* 0x000fea0003800000 */
.L_x_1254:
[----:B------:R-:W-:-:S03]  /*9370*/  UMOV UR7, 0xffffffff ;  /* 0xffffffff00077882 */ /* 0x000fc60000000000 */
[----:B------:R-:W-:Y:S05]  /*9380*/  BRA.DIV UR7, `(.L_x_1276) ;  /* 0x0000000607807947 */ /* 0x000fea000b800000 */
[----:B------:R-:W-:-:S13]  /*9390*/  ELECT P6, URZ, PT ;  /* 0x00000000003f782f */ /* 0x000fda00038c0000 */
.L_x_1295:
[----:B------:R-:W-:Y:S05]  /*93a0*/  @!P6 BRA `(.L_x_1219) ;  /* 0x000000000074e947 */ /* 0x000fea0003800000 */
[----:B------:R-:W-:-:S06]  /*93b0*/  ULOP3.LUT UR7, UR38, 0x2, URZ, 0xfc, !UPT ;  /* 0x0000000226077892 */ /* 0x000fcc000f8efc3f */
[----:B------:R-:W-:-:S05]  /*93c0*/  IMAD.U32 R0, RZ, RZ, UR7 ;  /* 0x00000007ff007e24 */ /* 0x000fca000f8e00ff */
[----:B------:R-:W-:-:S13]  /*93d0*/  ISETP.NE.AND P2, PT, R0, 0x3, PT ;  /* 0x000000030000780c */ /* 0x000fda0003f45270 */
[----:B------:R-:W-:Y:S05]  /*93e0*/  @!P2 BRA `(.L_x_1277) ;  /* 0x000000000004a947 */ /* 0x000fea0003800000 */
[----:B------:R-:W-:Y:S01]  /*93f0*/  BPT.TRAP 0x1 ;  /* 0x000000040000795c */ /* 0x000fe20000300000 */
.L_x_1277:
[----:B------:R-:W1:Y:S01]  /*9400*/  S2R R3, SR_CgaCtaId ;  /* 0x0000000000037919 */ /* 0x000e620000008800 */
[----:B------:R-:W-:Y:S02]  /*9410*/  MOV R0, 0x400 ;  /* 0x0000040000007802 */ /* 0x000fe40000000f00 */
[----:B------:R-:W-:Y:S02]  /*9420*/  SHF.L.U32 R2, R7, 0x1f, RZ ;  /* 0x0000001f07027819 */ /* 0x000fe400000006ff */
[----:B-1----:R-:W-:-:S05]  /*9430*/  LEA R4, R3, R0, 0x18 ;  /* 0x0000000003047211 */ /* 0x002fca00078ec0ff */
        /* <DEDUP_REMOVED lines=11> */
.L_x_1296:
[----:B------:R-:W2:Y:S02]  /*94f0*/  SYNCS.PHASECHK.TRANS64.TRYWAIT P0, [R3+URZ], R0 ;  /* 0x00000000030075a7 */ /* 0x000ea4000800017f */
[----:B--2---:R-:W-:Y:S05]  /*9500*/  @!P0 BRA `(.L_x_1279) ;  /* 0x0000000400548947 */ /* 0x004fea0003800000 */
.L_x_1297:
[----:B------:R-:W-:Y:S05]  /*9510*/  @!P2 BRA `(.L_x_1280) ;  /* 0x000000000004a947 */ /* 0x000fea0003800000 */
[----:B------:R-:W-:Y:S01]  /*9520*/  BPT.TRAP 0x1 ;  /* 0x000000040000795c */ /* 0x000fe20000300000 */
.L_x_1280:
[----:B------:R-:W-:-:S07]  /*9530*/  SHF.L.U32 R5, R5, 0x1f, RZ ;  /* 0x0000001f05057819 */ /* 0x000fce00000006ff */
.L_x_1281:
[----:B---3--:R3:W4:Y:S02]  /*9540*/  SYNCS.PHASECHK.TRANS64.TRYWAIT P0, [R4+URZ+0x36438], R5 ;  /* 0x03643805040075a7 */ /* 0x008724000800017f */
[----:B----4-:R-:W-:Y:S05]  /*9550*/  @!P0 NANOSLEEP.SYNCS 0x989680 ;  /* 0x009896800000895d */ /* 0x010fea0003900000 */
[----:B------:R-:W4:Y:S02]  /*9560*/  @!P0 SYNCS.PHASECHK.TRANS64 P0, [R4+URZ+0x36438], R5 ;  /* 0x03643805040085a7 */ /* 0x000f24000800007f */
[----:B----4-:R-:W-:Y:S05]  /*9570*/  @!P0 BRA `(.L_x_1281) ;  /* 0xfffffffc00f08947 */ /* 0x010fea000383ffff */
.L_x_1219:
[----:B------:R-:W-:Y:S05]  /*9580*/  BSYNC B0 ;  /* 0x0000000000007941 */ /* 0x000fea0003800000 */
.L_x_1217:
[----:B------:R-:W-:Y:S05]  /*9590*/  EXIT ;  /* 0x000000000000794d */ /* 0x000fea0003800000 */
.L_x_1164:
[----:B------:R-:W-:Y:S02]  /*95a0*/  IMAD.MOV.U32 R12, RZ, RZ, RZ ;  /* 0x000000ffff0c7224 */ /* 0x000fe400078e00ff */
[----:B------:R-:W-:Y:S02]  /*95b0*/  IMAD.MOV.U32 R11, RZ, RZ, 0x1f ;  /* 0x0000001fff0b7424 */ /* 0x000fe400078e00ff */
[----:B------:R-:W-:-:S07]  /*95c0*/  IMAD.MOV.U32 R15, RZ, RZ, -0x1 ;  /* 0xffffffffff0f7424 */ /* 0x000fce00078e00ff */
[----:B------:R-:W-:Y:S05]  /*95d0*/  WARPSYNC.COLLECTIVE R15, `(.L_x_1282) ;  /* 0x000000000f087348 */ /* 0x000fea0003c00000 */
[----:B------:R1:W2:Y:S02]  /*95e0*/  SHFL.IDX P6, R14, R13, R12, R11 ;  /* 0x0000000c0d0e7389 */ /* 0x0002a400000c000b */
[----:B-12---:R-:W-:Y:S01]  /*95f0*/  ENDCOLLECTIVE ;  /* 0x000000000000791b */ /* 0x006fe20003800000 */
.L_x_1282:
[----:B------:R-:W-:Y:S05]  /*9600*/  BRA `(.L_x_1283) ;  /* 0xffffff7800b47947 */ /* 0x000fea000383ffff */
.L_x_1166:
[----:B--2---:R2:W3:Y:S02]  /*9610*/  SYNCS.PHASECHK.TRANS64.TRYWAIT P0, [R153+URZ+0x36400], R10 ;  /* 0x0364000a990075a7 */ /* 0x0044e4000800017f */
[----:B---3--:R-:W-:Y:S05]  /*9620*/  @!P0 NANOSLEEP.SYNCS 0x989680 ;  /* 0x009896800000895d */ /* 0x008fea0003900000 */
[----:B------:R-:W3:Y:S02]  /*9630*/  @!P0 SYNCS.PHASECHK.TRANS64 P0, [R153+URZ+0x36400], R10 ;  /* 0x0364000a990085a7 */ /* 0x000ee4000800007f */
[----:B---3--:R-:W-:Y:S05]  /*9640*/  @!P0 BRA `(.L_x_1166) ;  /* 0xfffffffc00f08947 */ /* 0x008fea000383ffff */
[----:B------:R-:W-:Y:S05]  /*9650*/  BRA `(.L_x_1165) ;  /* 0xffffff7800ec7947 */ /* 0x000fea000383ffff */
.L_x_1170:
[----:B--2---:R2:W3:Y:S02]  /*9660*/  SYNCS.PHASECHK.TRANS64.TRYWAIT P1, [R4+URZ+0x36410], R17 ;  /* 0x03641011040075a7 */ /* 0x0044e4000802017f */
[----:B---3--:R-:W-:Y:S05]  /*9670*/  @!P1 NANOSLEEP.SYNCS 0x989680 ;  /* 0x009896800000995d */ /* 0x008fea0003900000 */
[----:B------:R-:W3:Y:S02]  /*9680*/  @!P1 SYNCS.PHASECHK.TRANS64 P1, [R4+URZ+0x36410], R17 ;  /* 0x03641011040095a7 */ /* 0x000ee4000802007f */
[----:B---3--:R-:W-:Y:S05]  /*9690*/  @!P1 BRA `(.L_x_1170) ;  /* 0xfffffffc00f09947 */ /* 0x008fea000383ffff */
[----:B------:R-:W-:Y:S05]  /*96a0*/  BRA `(.L_x_1169) ;  /* 0xffffff8000bc7947 */ /* 0x000fea000383ffff */
.L_x_1174:
[----:B------:R1:W1:Y:S02]  /*96b0*/  SYNCS.PHASECHK.TRANS64.TRYWAIT P1, [R153+URZ+0x36430], R16 ;  /* 0x03643010990075a7 */ /* 0x000264000802017f */
[----:B-1----:R-:W-:Y:S05]  /*96c0*/  @!P1 NANOSLEEP.SYNCS 0x989680 ;  /* 0x009896800000995d */ /* 0x002fea0003900000 */
[----:B------:R-:W1:Y:S02]  /*96d0*/  @!P1 SYNCS.PHASECHK.TRANS64 P1, [R153+URZ+0x36430], R16 ;  /* 0x03643010990095a7 */ /* 0x000e64000802007f */
[----:B-1----:R-:W-:Y:S05]  /*96e0*/  @!P1 BRA `(.L_x_1174) ;  /* 0xfffffffc00f09947 */ /* 0x002fea000383ffff */
[----:B------:R-:W-:Y:S05]  /*96f0*/  BRA `(.L_x_1173) ;  /* 0xffffff8800607947 */ /* 0x000fea000383ffff */
.L_x_1257:
[----:B-1----:R1:W2:Y:S02]  /*9700*/  SYNCS.PHASECHK.TRANS64.TRYWAIT P1, [R0+URZ+0x36420], R6 ;  /* 0x03642006000075a7 */ /* 0x0022a4000802017f */
[----:B--2---:R-:W-:Y:S05]  /*9710*/  @!P1 NANOSLEEP.SYNCS 0x989680 ;  /* 0x009896800000995d */ /* 0x004fea0003900000 */
[----:B------:R-:W2:Y:S02]  /*9720*/  @!P1 SYNCS.PHASECHK.TRANS64 P1, [R0+URZ+0x36420], R6 ;  /* 0x03642006000095a7 */ /* 0x000ea4000802007f */
[----:B--2---:R-:W-:Y:S05]  /*9730*/  @!P1 BRA `(.L_x_1257) ;  /* 0xfffffffc00f09947 */ /* 0x004fea000383ffff */
[----:B------:R-:W-:Y:S05]  /*9740*/  BRA `(.L_x_1284) ;  /* 0xffffffdc00847947 */ /* 0x000fea000383ffff */
.L_x_1261:
[----:B-1----:R1:W2:Y:S02]  /*9750*/  SYNCS.PHASECHK.TRANS64.TRYWAIT P1, [R0+URZ+0x36438], R6 ;  /* 0x03643806000075a7 */ /* 0x0022a4000802017f */
[----:B--2---:R-:W-:Y:S05]  /*9760*/  @!P1 NANOSLEEP.SYNCS 0x989680 ;  /* 0x009896800000995d */ /* 0x004fea0003900000 */
[----:B------:R-:W2:Y:S02]  /*9770*/  @!P1 SYNCS.PHASECHK.TRANS64 P1, [R0+URZ+0x36438], R6 ;  /* 0x03643806000095a7 */ /* 0x000ea4000802007f */
[----:B--2---:R-:W-:Y:S05]  /*9780*/  @!P1 BRA `(.L_x_1261) ;  /* 0xfffffffc00f09947 */ /* 0x004fea000383ffff */
[----:B------:R-:W-:Y:S05]  /*9790*/  BRA `(.L_x_1285) ;  /* 0xffffffe400707947 */ /* 0x000fea000383ffff */
.L_x_1263:
[----:B--2---:R2:W3:Y:S02]  /*97a0*/  SYNCS.PHASECHK.TRANS64.TRYWAIT P1, [R0+URZ+0x36428], R3 ;  /* 0x03642803000075a7 */ /* 0x0044e4000802017f */
[----:B---3--:R-:W-:Y:S05]  /*97b0*/  @!P1 NANOSLEEP.SYNCS 0x989680 ;  /* 0x009896800000995d */ /* 0x008fea0003900000 */
[----:B------:R-:W3:Y:S02]  /*97c0*/  @!P1 SYNCS.PHASECHK.TRANS64 P1, [R0+URZ+0x36428], R3 ;  /* 0x03642803000095a7 */ /* 0x000ee4000802007f */
[----:B---3--:R-:W-:Y:S05]  /*97d0*/  @!P1 BRA `(.L_x_1263) ;  /* 0xfffffffc00f09947 */ /* 0x008fea000383ffff */
[----:B------:R-:W-:Y:S05]  /*97e0*/  BRA `(.L_x_1286) ;  /* 0xffffffe800347947 */ /* 0x000fea000383ffff */
.L_x_1265:
[----:B--2---:R2:W3:Y:S02]  /*97f0*/  SYNCS.PHASECHK.TRANS64.TRYWAIT P1, [R0+URZ+0x36438], R29 ;  /* 0x0364381d000075a7 */ /* 0x0044e4000802017f */
[----:B---3--:R-:W-:Y:S05]  /*9800*/  @!P1 NANOSLEEP.SYNCS 0x989680 ;  /* 0x009896800000995d */ /* 0x008fea0003900000 */
[----:B------:R-:W3:Y:S02]  /*9810*/  @!P1 SYNCS.PHASECHK.TRANS64 P1, [R0+URZ+0x36438], R29 ;  /* 0x0364381d000095a7 */ /* 0x000ee4000802007f */
[----:B---3--:R-:W-:Y:S05]  /*9820*/  @!P1 BRA `(.L_x_1265) ;  /* 0xfffffffc00f09947 */ /* 0x008fea000383ffff */
[----:B------:R-:W-:Y:S05]  /*9830*/  BRA `(.L_x_1287) ;  /* 0xffffffe800e87947 */ /* 0x000fea000383ffff */
.L_x_1267:
[----:B------:R-:W-:-:S07]  /*9840*/  SHF.L.U32 R5, R7, 0x1f, RZ ;  /* 0x0000001f07057819 */ /* 0x000fce00000006ff */
.L_x_1288:
[----:B----4-:R4:W5:Y:S02]  /*9850*/  SYNCS.PHASECHK.TRANS64.TRYWAIT P1, [R0+URZ+0x36420], R5 ;  /* 0x03642005000075a7 */ /* 0x010964000802017f */
[----:B-----5:R-:W-:Y:S05]  /*9860*/  @!P1 NANOSLEEP.SYNCS 0x989680 ;  /* 0x009896800000995d */ /* 0x020fea0003900000 */
[----:B------:R-:W5:Y:S02]  /*9870*/  @!P1 SYNCS.PHASECHK.TRANS64 P1, [R0+URZ+0x36420], R5 ;  /* 0x03642005000095a7 */ /* 0x000f64000802007f */
[----:B-----5:R-:W-:Y:S05]  /*9880*/  @!P1 BRA `(.L_x_1288) ;  /* 0xfffffffc00f09947 */ /* 0x020fea000383ffff */
[----:B------:R-:W-:Y:S05]  /*9890*/  BRA `(.L_x_1289) ;  /* 0xffffffec007c7947 */ /* 0x000fea000383ffff */
.L_x_1270:
[----:B----4-:R4:W5:Y:S02]  /*98a0*/  SYNCS.PHASECHK.TRANS64.TRYWAIT P1, [R0+URZ+0x36438], R6 ;  /* 0x03643806000075a7 */ /* 0x010964000802017f */
[----:B-----5:R-:W-:Y:S05]  /*98b0*/  @!P1 NANOSLEEP.SYNCS 0x989680 ;  /* 0x009896800000995d */ /* 0x020fea0003900000 */
[----:B------:R-:W5:Y:S02]  /*98c0*/  @!P1 SYNCS.PHASECHK.TRANS64 P1, [R0+URZ+0x36438], R6 ;  /* 0x03643806000095a7 */ /* 0x000f64000802007f */
[----:B-----5:R-:W-:Y:S05]  /*98d0*/  @!P1 BRA `(.L_x_1270) ;  /* 0xfffffffc00f09947 */ /* 0x020fea000383ffff */
[----:B------:R-:W-:Y:S05]  /*98e0*/  BRA `(.L_x_1290) ;  /* 0xfffffff000487947 */ /* 0x000fea000383ffff */
.L_x_1272:
[----:B-1----:R1:W4:Y:S02]  /*98f0*/  SYNCS.PHASECHK.TRANS64.TRYWAIT P1, [R0+URZ+0x36428], R5 ;  /* 0x03642805000075a7 */ /* 0x002324000802017f */
[----:B----4-:R-:W-:Y:S05]  /*9900*/  @!P1 NANOSLEEP.SYNCS 0x989680 ;  /* 0x009896800000995d */ /* 0x010fea0003900000 */
[----:B------:R-:W4:Y:S02]  /*9910*/  @!P1 SYNCS.PHASECHK.TRANS64 P1, [R0+URZ+0x36428], R5 ;  /* 0x03642805000095a7 */ /* 0x000f24000802007f */
[----:B----4-:R-:W-:Y:S05]  /*9920*/  @!P1 BRA `(.L_x_1272) ;  /* 0xfffffffc00f09947 */ /* 0x010fea000383ffff */
[----:B------:R-:W-:Y:S05]  /*9930*/  BRA `(.L_x_1291) ;  /* 0xfffffff000f07947 */ /* 0x000fea000383ffff */
.L_x_1274:
[----:B----4-:R4:W5:Y:S02]  /*9940*/  SYNCS.PHASECHK.TRANS64.TRYWAIT P1, [R0+URZ+0x36438], R3 ;  /* 0x03643803000075a7 */ /* 0x010964000802017f */
[----:B-----5:R-:W-:Y:S05]  /*9950*/  @!P1 NANOSLEEP.SYNCS 0x989680 ;  /* 0x009896800000995d */ /* 0x020fea0003900000 */
[----:B------:R-:W5:Y:S02]  /*9960*/  @!P1 SYNCS.PHASECHK.TRANS64 P1, [R0+URZ+0x36438], R3 ;  /* 0x03643803000095a7 */ /* 0x000f64000802007f */
[----:B-----5:R-:W-:Y:S05]  /*9970*/  @!P1 BRA `(.L_x_1274) ;  /* 0xfffffffc00f09947 */ /* 0x020fea000383ffff */
[----:B------:R-:W-:Y:S05]  /*9980*/  BRA `(.L_x_1292) ;  /* 0xfffffff400ac7947 */ /* 0x000fea000383ffff */
.L_x_1276:
[----:B------:R-:W-:Y:S01]  /*9990*/  BSSY B1, `(.L_x_1293) ;  /* 0x0000006000017945 */ /* 0x000fe20003800000 */
[----:B------:R-:W-:-:S07]  /*99a0*/  IMAD.MOV.U32 R15, RZ, RZ, -0x1 ;  /* 0xffffffffff0f7424 */ /* 0x000fce00078e00ff */
[----:B------:R-:W-:Y:S05]  /*99b0*/  WARPSYNC.COLLECTIVE R15, `(.L_x_1294) ;  /* 0x000000000f0c7348 */ /* 0x000fea0003c00000 */
[----:B------:R-:W-:Y:S02]  /*99c0*/  ELECT P6, UR62, PT ;  /* 0x00000000003e782f */ /* 0x000fe400038c0000 */
[----:B------:R-:W-:Y:S01]  /*99d0*/  MOV R14, UR62 ;  /* 0x0000003e000e7c02 */ /* 0x000fe20008000f00 */
[----:B------:R-:W-:Y:S10]  /*99e0*/  ENDCOLLECTIVE ;  /* 0x000000000000791b */ /* 0x000ff40003800000 */
.L_x_1294:
[----:B------:R-:W-:Y:S05]  /*99f0*/  BSYNC B1 ;  /* 0x0000000000017941 */ /* 0x000fea0003800000 */
.L_x_1293:
[----:B------:R-:W-:Y:S05]  /*9a00*/  BRA `(.L_x_1295) ;  /* 0xfffffff800647947 */ /* 0x000fea000383ffff */
.L_x_1278:
[----:B-1----:R1:W2:Y:S02]  /*9a10*/  SYNCS.PHASECHK.TRANS64.TRYWAIT P0, [R9+URZ], R2 ;  /* 0x00000002090075a7 */ /* 0x0022a4000800017f */
[----:B--2---:R-:W-:Y:S05]  /*9a20*/  @!P0 NANOSLEEP.SYNCS 0x989680 ;  /* 0x009896800000895d */ /* 0x004fea0003900000 */
[----:B------:R-:W2:Y:S02]  /*9a30*/  @!P0 SYNCS.PHASECHK.TRANS64 P0, [R9+URZ], R2 ;  /* 0x00000002090085a7 */ /* 0x000ea4000800007f */
[----:B--2---:R-:W-:Y:S05]  /*9a40*/  @!P0 BRA `(.L_x_1278) ;  /* 0xfffffffc00f08947 */ /* 0x004fea000383ffff */
[----:B------:R-:W-:Y:S05]  /*9a50*/  BRA `(.L_x_1296) ;  /* 0xfffffff800a47947 */ /* 0x000fea000383ffff */
.L_x_1279:
[----:B--2---:R2:W3:Y:S02]  /*9a60*/  SYNCS.PHASECHK.TRANS64.TRYWAIT P0, [R3+URZ], R0 ;  /* 0x00000000030075a7 */ /* 0x0044e4000800017f */
[----:B---3--:R-:W-:Y:S05]  /*9a70*/  @!P0 NANOSLEEP.SYNCS 0x989680 ;  /* 0x009896800000895d */ /* 0x008fea0003900000 */
[----:B------:R-:W3:Y:S02]  /*9a80*/  @!P0 SYNCS.PHASECHK.TRANS64 P0, [R3+URZ], R0 ;  /* 0x00000000030085a7 */ /* 0x000ee4000800007f */
[----:B---3--:R-:W-:Y:S05]  /*9a90*/  @!P0 BRA `(.L_x_1279) ;  /* 0xfffffffc00f08947 */ /* 0x008fea000383ffff */
[----:B------:R-:W-:Y:S05]  /*9aa0*/  BRA `(.L_x_1297) ;  /* 0xfffffff800987947 */ /* 0x000fea000383ffff */
.L_x_1298:
        /* <DEDUP_REMOVED lines=13> */
.L_x_3863:


//--------------------- .text._ZN7cutlass13device_kernelIN5flash11enable_sm90INS1_16FlashAttnBwdSm90INS1_25CollectiveMainloopBwdSm90ILi2ELi1ELi1EN4cute5tupleIJNS5_1CILi1EEES8_S8_EEENS6_IJNS7_ILi64EEENS7_ILi96EEENS7_ILi192EEEEEENS_6half_tEfNS_4arch4Sm90ELb0ELb1ELb0ELb0ELb1ELb0ELb1ELb0ELi3ELi1ELi1ELi1ELb0EEENS1_21CollectiveEpilogueBwdISD_SE_SG_Li384ELb0ELb1ELi3EEENS1_19SingleTileSchedulerILb0ELb0ELb0ELi96EEEEEEEEEvNT_6ParamsE --------------------------
	.section	.text._ZN7cutlass13device_kernelIN5flash11enable_sm90INS1_16FlashAttnBwdSm90INS1_25CollectiveMainloopBwdSm90ILi2ELi1ELi1EN4cute5tupleIJNS5_1CILi1EEES8_S8_EEENS6_IJNS7_ILi64EEENS7_ILi96EEENS7_ILi192EEEEEENS_6half_tEfNS_4arch4Sm90ELb0ELb1ELb0ELb0ELb1ELb0ELb1ELb0ELi3ELi1ELi1ELi1ELb0EEENS1_21CollectiveEpilogueBwdISD_SE_SG_Li384ELb0ELb1ELi3EEENS1_19SingleTileSchedulerILb0ELb0ELb0ELi96EEEEEEEEEvNT_6ParamsE,"ax",@progbits
	.align	128
.text._ZN7cutlass13device_kernelIN5flash11enable_sm90INS1_16FlashAttnBwdSm90INS1_25CollectiveMainloopBwdSm90ILi2ELi1ELi1EN4cute5tupleIJNS5_1CILi1EEES8_S8_EEENS6_IJNS7_ILi64EEENS7_ILi96EEENS7_ILi192EEEEEENS_6half_tEfNS_4arch4Sm90ELb0ELb1ELb0ELb0ELb1ELb0ELb1ELb0ELi3ELi1ELi1ELi1ELb0EEENS1_21CollectiveEpilogueBwdISD_SE_SG_Li384ELb0ELb1ELi3EEENS1_19SingleTileSchedulerILb0ELb0ELb0ELi96EEEEEEEEEvNT_6ParamsE:
        .type           _ZN7cutlass13device_kernelIN5flash11enable_sm90INS1_16FlashAttnBwdSm90INS1_25CollectiveMainloopBwdSm90ILi2ELi1ELi1EN4cute5tupleIJNS5_1CILi1EEES8_S8_EEENS6_IJNS7_ILi64EEENS7_ILi96EEENS7_ILi192EEEEEENS_6half_tEfNS_4arch4Sm90ELb0ELb1ELb0ELb0ELb1ELb0ELb1ELb0ELi3ELi1ELi1ELi1ELb0EEENS1_21CollectiveEpilogueBwdISD_SE_SG_Li384ELb0ELb1ELi3EEENS1_19SingleTileSchedulerILb0ELb0ELb0ELi96EEEEEEEEEvNT_6ParamsE,@function
        .size           _ZN7cutlass13device_kernelIN5flash11enable_sm90INS1_16FlashAttnBwdSm90INS1_25CollectiveMainloopBwdSm90ILi2ELi1ELi1EN4cute5tupleIJNS5_1CILi1EEES8_S8_EEENS6_IJNS7_ILi64EEENS7_ILi96EEENS7_ILi192EEEEEENS_6half_tEfNS_4arch4Sm90ELb0ELb1ELb0ELb0ELb1ELb0ELb1ELb0ELi3ELi1ELi1ELi1ELb0EEENS1_21CollectiveEpilogueBwdISD_SE_SG_Li384ELb0ELb1ELi3EEENS1_19SingleTileSchedulerILb0ELb0ELb0ELi96EEEEEEEEEvNT_6ParamsE,(.L_x_3864 - _ZN7cutlass13device_kernelIN5flash11enable_sm90INS1_16FlashAttnBwdSm90INS1_25CollectiveMainloopBwdSm90ILi2ELi1ELi1EN4cute5tupleIJNS5_1CILi1EEES8_S8_EEENS6_IJNS7_ILi64EEENS7_ILi96EEENS7_ILi192EEEEEENS_6half_tEfNS_4arch4Sm90ELb0ELb1ELb0ELb0ELb1ELb0ELb1ELb0ELi3ELi1ELi1ELi1ELb0EEENS1_21CollectiveEpilogueBwdISD_SE_SG_Li384ELb0ELb1ELi3EEENS1_19SingleTileSchedulerILb0ELb0ELb0ELi96EEEEEEEEEvNT_6ParamsE)
        .other          _ZN7cutlass13device_kernelIN5flash11enable_sm90INS1_16FlashAttnBwdSm90INS1_25CollectiveMainloopBwdSm90ILi2ELi1ELi1EN4cute5tupleIJNS5_1CILi1EEES8_S8_EEENS6_IJNS7_ILi64EEENS7_ILi96EEENS7_ILi192EEEEEENS_6half_tEfNS_4arch4Sm90ELb0ELb1ELb0ELb0ELb1ELb0ELb1ELb0ELi3ELi1ELi1ELi1ELb0EEENS1_21CollectiveEpilogueBwdISD_SE_SG_Li384ELb0ELb1ELi3EEENS1_19SingleTileSchedulerILb0ELb0ELb0ELi96EEEEEEEEEvNT_6ParamsE,@"STO_CUDA_ENTRY STV_DEFAULT"
_ZN7cutlass13device_kernelIN5flash11enable_sm90INS1_16FlashAttnBwdSm90INS1_25CollectiveMainloopBwdSm90ILi2ELi1ELi1EN4cute5tupleIJNS5_1CILi1EEES8_S8_EEENS6_IJNS7_ILi64EEENS7_ILi96EEENS7_ILi192EEEEEENS_6half_tEfNS_4arch4Sm90ELb0ELb1ELb0ELb0ELb1ELb0ELb1ELb0ELi3ELi1ELi1ELi1ELb0EEENS1_21CollectiveEpilogueBwdISD_SE_SG_Li384ELb0ELb1ELi3EEENS1_19SingleTileSchedulerILb0ELb0ELb0ELi96EEEEEEEEEvNT_6ParamsE:
        /* <DEDUP_REMOVED lines=29> */
.L_x_1300:
[----:B------:R-:W-:Y:S05]  /*01d0*/  BSYNC B0 ;  /* 0x0000000000007941 */ /* 0x000fea0003800000 */
.L_x_1299:
        /* <DEDUP_REMOVED lines=35> */
[----:B------:R3:W1:Y:S02]  /*0410*/  SYNCS.EXCH.64 URZ, [UR8+0x36428], UR4 ;  /* 0x03642804083f75b2 */ /* 0x0006640008000100 */
[----:B---3--:R-:W-:Y:S01]  /*0420*/  NOP ;  /* 0x0000000000007918 */ /* 0x008fe20000000000 */
.L_x_1301:
        /* <DEDUP_REMOVED lines=20> */
.L_x_1302:
[----:B------:R-:W-:Y:S01]  /*0570*/  PLOP3.LUT P0, PT, PT, PT, UP0, 0x80, 0x0 ;  /* 0x000000000000781c */ /* 0x000fe20003f0f008 */
[----:B------:R-:W-:Y:S01]  /*0580*/  NOP ;  /* 0x0000000000007918 */ /* 0x000fe20000000000 */
[----:B------:R-:W-:Y:S01]  /*0590*/  ULDC.64 UR46, c[0x0][0x208] ;  /* 0x00008200002e7ab9 */ /* 0x000fe20000000a00 */
[----:B-12-4-:R-:W-:Y:S10]  /*05a0*/  BAR.SYNC.DEFER_BLOCKING 0x0 ;  /* 0x0000000000007b1d */ /* 0x016ff40000010000 */
[----:B------:R-:W-:Y:S05]  /*05b0*/  @!P0 BRA `(.L_x_1303) ;  /* 0x0000005800488947 */ /* 0x000fea0003800000 */
.L_x_1304:
        /* <DEDUP_REMOVED lines=85> */
.L_x_1305:
        /* <DEDUP_REMOVED lines=36> */
.L_x_1308:
        /* <DEDUP_REMOVED lines=15> */
.L_x_1307:
        /* <DEDUP_REMOVED lines=20> */
.L_x_1310:
        /* <DEDUP_REMOVED lines=15> */
.L_x_1309:
        /* <DEDUP_REMOVED lines=8> */
.L_x_1459:
        /* <DEDUP_REMOVED lines=19> */
.L_x_1312:
        /* <DEDUP_REMOVED lines=109> */
.L_x_1332:
[----:B------:R-:W-:Y:S01]  /*18f0*/  ISETP.NE.AND P0, PT, R15, 0x3, PT ;  /* 0x000000030f00780c */ /* 0x000fe20003f05270 */
[----:B------:R-:W-:-:S12]  /*1900*/  YIELD ;  /* 0x0000000000007946 */ /* 0x000fd80003800000 */
[----:B------:R-:W-:Y:S05]  /*1910*/  @!P0 BRA `(.L_x_1314) ;  /* 0x0000000000048947 */ /* 0x000fea0003800000 */
[----:B------:R-:W-:Y:S01]  /*1920*/  BPT.TRAP 0x1 ;  /* 0x000000040000795c */ /* 0x000fe20000300000 */
.L_x_1314:
[----:B------:R-:W-:Y:S02]  /*1930*/  LEA R4, R3, UR37, 0x3 ;  /* 0x0000002503047c11 */ /* 0x000fe4000f8e18ff */
[----:B------:R-:W-:-:S04]  /*1940*/  SHF.L.U32 R17, R8, 0x1f, RZ ;  /* 0x0000001f08117819 */ /* 0x000fc800000006ff */
[----:B------:R1:W2:Y:S01]  /*1950*/  SYNCS.PHASECHK.TRANS64.TRYWAIT P1, [R4+URZ+0x36410], R17 ;  /* 0x03641011040075a7 */ /* 0x0002a2000802017f */
[----:B------:R-:W-:Y:S05]  /*1960*/  @!P0 BRA `(.L_x_1315) ;  /* 0x0000000000048947 */ /* 0x000fea0003800000 */
[----:B------:R-:W-:Y:S01]  /*1970*/  BPT.TRAP 0x1 ;  /* 0x000000040000795c */ /* 0x000fe20000300000 */
.L_x_1315:
[----:B--2---:R-:W-:Y:S05]  /*1980*/  @P1 BRA `(.L_x_1316) ;  /* 0x0000000000081947 */ /* 0x004fea0003800000 */
[----:B------:R-:W2:Y:S02]  /*1990*/  SYNCS.PHASECHK.TRANS64.TRYWAIT P1, [R4+URZ+0x36410], R17 ;  /* 0x03641011040075a7 */ /* 0x000ea4000802017f */
[----:B--2---:R-:W-:Y:S05]  /*19a0*/  @!P1 BRA `(.L_x_1317) ;  /* 0x0000008800e09947 */ /* 0x004fea0003800000 */
.L_x_1316:
        /* <DEDUP_REMOVED lines=15> */
[----:B------:R-:W-:Y:S02]  /*1aa0*/  USHF.R.U32.HI UR6, URZ, 0x4, UR4 ;  /* 0x000000043f067899 */ /* 0x000fe40008011604 */
[----:B------:R-:W-:Y:S02]  /*1ab0*/  UIMAD UR8, UR8, 0x600, UR5 ;  /* 0x00000600080878a4 */ /* 0x000fe4000f8e0205 */
[----:B------:R-:W-:Y:S02]  /*1ac0*/  ULOP3.LUT UR6, UR6, 0x3fff, URZ, 0xc0, !UPT ;  /* 0x00003fff06067892 */ /* 0x000fe4000f8ec03f */
[----:B------:R-:W-:-:S02]  /*1ad0*/  UIADD3 UR12, UR8, 0x2, URZ ;  /* 0x00000002080c7890 */ /* 0x000fc4000fffe03f */
[----:B------:R-:W-:-:S04]  /*1ae0*/  ULOP3.LUT UR6, UR6, 0x10000, URZ, 0xfc, !UPT ;  /* 0x0001000006067892 */ /* 0x000fc8000f8efc3f */
[----:B------:R-:W-:-:S03]  /*1af0*/  UIADD3 UR14, UR6, 0x2, URZ ;  /* 0x00000002060e7890 */ /* 0x000fc6000fffe03f */
[----:B------:R-:W-:Y:S02]  /*1b00*/  UMOV UR10, UR6 ;  /* 0x00000006000a7c82 */ /* 0x000fe40008000000 */
[----:B------:R-:W-:Y:S01]  /*1b10*/  HGMMA.64x32x16.F32 R136, gdesc[UR8], RZ, !UPT, gsb0 ;  /* 0x00600000088879f0 */ /* 0x000fe2000c0008ff */
        /* <DEDUP_REMOVED lines=66> */
[----:B------:R-:W-:Y:S01]  /*1f40*/  UIADD3 UR8, UR8, 0x406, URZ ;  /* 0x0000040608087890 */ /* 0x000fe2000fffe03f */
        /* <DEDUP_REMOVED lines=11> */
.L_x_1318:
[----:B---3--:R-:W-:-:S04]  /*2000*/  SHF.L.U32 R16, R5, 0x1f, RZ ;  /* 0x0000001f05107819 */ /* 0x008fc800000006ff */
[----:B------:R3:W1:Y:S01]  /*2010*/  SYNCS.PHASECHK.TRANS64.TRYWAIT P1, [UR37+0x36430], R16 ;  /* 0x03643010ff0075a7 */ /* 0x0006620008020165 */
[----:B------:R-:W-:Y:S05]  /*2020*/  @!P0 BRA `(.L_x_1319) ;  /* 0x0000000000048947 */ /* 0x000fea0003800000 */
[----:B------:R-:W-:Y:S01]  /*2030*/  BPT.TRAP 0x1 ;  /* 0x000000040000795c */ /* 0x000fe20000300000 */
.L_x_1319:
[----:B-1----:R-:W-:Y:S05]  /*2040*/  @P1 BRA `(.L_x_1320) ;  /* 0x0000000000081947 */ /* 0x002fea0003800000 */
[----:B------:R-:W1:Y:S02]  /*2050*/  SYNCS.PHASECHK.TRANS64.TRYWAIT P1, [UR37+0x36430], R16 ;  /* 0x03643010ff0075a7 */ /* 0x000e640008020165 */
[----:B-1----:R-:W-:Y:S05]  /*2060*/  @!P1 BRA `(.L_x_1321) ;  /* 0x0000008400449947 */ /* 0x002fea0003800000 */
.L_x_1320:
        /* <DEDUP_REMOVED lines=114> */
.L_x_1324:
[----:B------:R-:W-:-:S06]  /*2790*/  UISETP.NE.AND UP0, UPT, UR44, 0x1, UPT ;  /* 0x000000012c00788c */ /* 0x000fcc000bf05270 */
[----:B------:R-:W-:-:S05]  /*27a0*/  PLOP3.LUT P1, PT, PT, PT, UP0, 0x80, 0x0 ;  /* 0x000000000000781c */ /* 0x000fca0003f2f008 */
[----:B------:R-:W-:-:S08]  /*27b0*/  @UP0 ULDC UR5, c[0x0][0x754] ;  /* 0x0001d50000050ab9 */ /* 0x000fd00000000800 */
[----:B------:R-:W-:Y:S01]  /*27c0*/  @P1 IMAD.HI.U32 R16, R23, UR5, RZ ;  /* 0x0000000517101c27 */ /* 0x000fe2000f8e00ff */
[----:B------:R-:W-:-:S04]  /*27d0*/  @UP0 ULDC UR5, c[0x0][0x758] ;  /* 0x0001d60000050ab9 */ /* 0x000fc80000000800 */
[----:B------:R-:W-:-:S07]  /*27e0*/  @P1 SHF.R.U32.HI R23, RZ, UR5, R16 ;  /* 0x00000005ff171c19 */ /* 0x000fce0008011610 */
.L_x_1325:
[----:B------:R-:W-:Y:S05]  /*27f0*/  BSYNC B0 ;  /* 0x0000000000007941 */ /* 0x000fea0003800000 */
.L_x_1323:
[----:B------:R-:W-:Y:S01]  /*2800*/  IMAD R23, R23, UR44, R12 ;  /* 0x0000002c17177c24 */ /* 0x000fe2000f8e020c */
[----:B------:R-:W-:-:S04]  /*2810*/  IADD3 R16, R19, UR4, R6 ;  /* 0x0000000413107c10 */ /* 0x000fc8000fffe006 */
[----:B------:R-:W-:Y:S02]  /*2820*/  VIADDMNMX R17, R23, UR44, R17, PT ;  /* 0x0000002c17117c46 */ /* 0x000fe4000b800111 */
[----:B------:R-:W-:-:S07]  /*2830*/  VIMNMX R16, R16, R23, !PT ;  /* 0x0000001710107248 */ /* 0x000fce0007fe0100 */
.L_x_1322:
        /* <DEDUP_REMOVED lines=58> */
.L_x_1328:
[----:B------:R-:W-:-:S06]  /*2be0*/  UISETP.NE.AND UP0, UPT, UR44, 0x1, UPT ;  /* 0x000000012c00788c */ /* 0x000fcc000bf05270 */
[----:B------:R-:W-:-:S05]  /*2bf0*/  PLOP3.LUT P6, PT, PT, PT, UP0, 0x80, 0x0 ;  /* 0x000000000000781c */ /* 0x000fca0003fcf008 */
[----:B------:R-:W-:-:S08]  /*2c00*/  @UP0 ULDC UR4, c[0x0][0x754] ;  /* 0x0001d50000040ab9 */ /* 0x000fd00000000800 */
[----:B------:R-:W-:Y:S01]  /*2c10*/  @P6 IMAD.HI.U32 R16, R17, UR4, RZ ;  /* 0x0000000411106c27 */ /* 0x000fe2000f8e00ff */
[----:B------:R-:W-:Y:S01]  /*2c20*/  PLOP3.LUT P6, PT, PT, PT, UP0, 0x80, 0x0 ;  /* 0x000000000000781c */ /* 0x000fe20003fcf008 */
[----:B------:R-:W-:-:S12]  /*2c30*/  @UP0 ULDC UR4, c[0x0][0x758] ;  /* 0x0001d60000040ab9 */ /* 0x000fd80000000800 */
[----:B------:R-:W-:-:S07]  /*2c40*/  @P6 SHF.R.U32.HI R17, RZ, UR4, R16 ;  /* 0x00000004ff116c19 */ /* 0x000fce0008011610 */
.L_x_1329:
[----:B------:R-:W-:Y:S05]  /*2c50*/  BSYNC B0 ;  /* 0x0000000000007941 */ /* 0x000fea0003800000 */
.L_x_1327:
[----:B------:R-:W-:-:S05]  /*2c60*/  IMAD R17, R17, UR44, R12 ;  /* 0x0000002c11117c24 */ /* 0x000fca000f8e020c */
[----:B------:R-:W-:Y:S02]  /*2c70*/  VIMNMX R18, R18, R17, !PT ;  /* 0x0000001112127248 */ /* 0x000fe40007fe0100 */
[----:B------:R-:W-:-:S07]  /*2c80*/  VIADDMNMX R20, R17, UR44, R20, PT ;  /* 0x0000002c11147c46 */ /* 0x000fce000b800114 */
.L_x_1326:
        /* <DEDUP_REMOVED lines=14> */
[--C-:B------:R-:W-:Y:S01]  /*2d70*/  FFMA.FTZ R137, R16, UR45, -R21.reuse ;  /* 0x0000002d10897c23 */ /* 0x100fe20008010815 */
        /* <DEDUP_REMOVED lines=199> */
.L_x_1330:
        /* <DEDUP_REMOVED lines=59> */
.L_x_1331:
        /* <DEDUP_REMOVED lines=63> */
.L_x_1306:
        /* <DEDUP_REMOVED lines=25> */
.L_x_1334:
        /* <DEDUP_REMOVED lines=20> */
.L_x_1335:
        /* <DEDUP_REMOVED lines=18> */
.L_x_1336:
        /* <DEDUP_REMOVED lines=18> */
.L_x_1337:
        /* <DEDUP_REMOVED lines=137> */
.L_x_1339:
[----:B------:R-:W-:Y:S05]  /*4f30*/  BSYNC B0 ;  /* 0x0000000000007941 */ /* 0x000fea0003800000 */
.L_x_1338:
[----:B------:R-:W-:-:S04]  /*4f40*/  DEPBAR.LE SB0, 0x0 ;  /* 0x000080000000791a */ /* 0x000fc80000000000 */
[----:B------:R-:W-:Y:S05]  /*4f50*/  EXIT ;  /* 0x000000000000794d */ /* 0x000fea0003800000 */
.L_x_1333:
[----:B------:R-:W1:Y:S01]  /*4f60*/  S2R R0, SR_TID.X ;  /* 0x0000000000007919 */ /* 0x000e620000002100 */
[----:B------:R-:W2:Y:S01]  /*4f70*/  S2UR UR9, SR_CTAID.Y ;  /* 0x00000000000979c3 */ /* 0x000ea20000002600 */
[----:B------:R-:W-:Y:S01]  /*4f80*/  BSSY B0, `(.L_x_1340) ;  /* 0x0000032000007945 */ /* 0x000fe20003800000 */
[----:B------:R-:W3:Y:S06]  /*4f90*/  S2R R11, SR_CTAID.X ;  /* 0x00000000000b7919 */ /* 0x000eec0000002500 */
        /* <DEDUP_REMOVED lines=48> */
.L_x_1341:
[----:B------:R-:W-:Y:S05]  /*52a0*/  BSYNC B0 ;  /* 0x0000000000007941 */ /* 0x000fea0003800000 */
.L_x_1340:
        /* <DEDUP_REMOVED lines=16> */
.L_x_1343:
[----:B------:R-:W-:Y:S05]  /*53b0*/  BSYNC B0 ;  /* 0x0000000000007941 */ /* 0x000fea0003800000 */
.L_x_1342:
        /* <DEDUP_REMOVED lines=16> */
.L_x_1345:
[----:B------:R-:W-:Y:S05]  /*54c0*/  BSYNC B0 ;  /* 0x0000000000007941 */ /* 0x000fea0003800000 */
.L_x_1344:
        /* <DEDUP_REMOVED lines=17> */
.L_x_1347:
[----:B------:R-:W-:Y:S05]  /*55e0*/  BSYNC B0 ;  /* 0x0000000000007941 */ /* 0x000fea0003800000 */
.L_x_1346:
        /* <DEDUP_REMOVED lines=17> */
.L_x_1349:
[----:B------:R-:W-:Y:S05]  /*5700*/  BSYNC B0 ;  /* 0x0000000000007941 */ /* 0x000fea0003800000 */
.L_x_1348:
        /* <DEDUP_REMOVED lines=29> */
.L_x_1351:
[----:B------:R-:W-:Y:S05]  /*58e0*/  BSYNC B0 ;  /* 0x0000000000007941 */ /* 0x000fea0003800000 */
.L_x_1350:
        /* <DEDUP_REMOVED lines=13> */
.L_x_1353:
[----:B------:R-:W-:Y:S05]  /*59c0*/  BSYNC B0 ;  /* 0x0000000000007941 */ /* 0x000fea0003800000 */
.L_x_1352:
        /* <DEDUP_REMOVED lines=15> */
.L_x_1355:
[----:B------:R-:W-:Y:S05]  /*5ac0*/  BSYNC B0 ;  /* 0x0000000000007941 */ /* 0x000fea0003800000 */
.L_x_1354:
        /* <DEDUP_REMOVED lines=15> */
.L_x_1357:
[----:B------:R-:W-:Y:S05]  /*5bc0*/  BSYNC B0 ;  /* 0x0000000000007941 */ /* 0x000fea0003800000 */
.L_x_1356:
        /* <DEDUP_REMOVED lines=15> */
.L_x_1359:
[----:B------:R-:W-:Y:S05]  /*5cc0*/  BSYNC B0 ;  /* 0x0000000000007941 */ /* 0x000fea0003800000 */
.L_x_1358:
        /* <DEDUP_REMOVED lines=15> */
.L_x_1361:
[----:B------:R-:W-:Y:S05]  /*5dc0*/  BSYNC B0 ;  /* 0x0000000000007941 */ /* 0x000fea0003800000 */
.L_x_1360:
        /* <DEDUP_REMOVED lines=15> */
.L_x_1363:
[----:B------:R-:W-:Y:S05]  /*5ec0*/  BSYNC B0 ;  /* 0x0000000000007941 */ /* 0x000fea0003800000 */
.L_x_1362:
[----:B------:R-:W-:Y:S05]  /*5ed0*/  EXIT ;  /* 0x000000000000794d */ /* 0x000fea0003800000 */
.L_x_1303:
        /* <DEDUP_REMOVED lines=14> */
[----:B------:R-:W-:Y:S02]  /*5fc0*/  ULDC UR4, c[0x0][0x280] ;  /* 0x0000a00000047ab9 */ /* 0x000fe40000000800 */
[----:B------:R-:W-:-:S04]  /*5fd0*/  UIADD3 UR5, UR4, 0x3f, URZ ;  /* 0x0000003f04057890 */ /* 0x000fc8000fffe03f */
[----:B------:R-:W-:Y:S01]  /*5fe0*/  USHF.R.S32.HI UR6, URZ, 0x1f, UR5 ;  /* 0x0000001f3f067899 */ /* 0x000fe20008011405 */
[----:B------:R-:W2:Y:S03]  /*5ff0*/  S2UR UR17, SR_CTAID.Y ;  /* 0x00000000001179c3 */ /* 0x000ea60000002600 */
[----:B------:R-:W-:-:S04]  /*6000*/  ULEA.HI UR5, UR6, UR5, URZ, 0x6 ;  /* 0x0000000506057291 */ /* 0x000fc8000f8f303f */
[----:B------:R-:W-:Y:S01]  /*6010*/  USHF.R.S32.HI UR5, URZ, 0x6, UR5 ;  /* 0x000000063f057899 */ /* 0x000fe20008011405 */
[----:B-1----:R-:W-:Y:S01]  /*6020*/  ISETP.LE.AND P0, PT, RZ, UR23, PT ;  /* 0x00000017ff007c0c */ /* 0x002fe2000bf03270 */
[----:B--2---:R-:W-:-:S12]  /*6030*/  USHF.R.S32.HI UR18, URZ, 0x1f, UR17 ;  /* 0x0000001f3f127899 */ /* 0x004fd80008011411 */
[----:B------:R-:W-:Y:S05]  /*6040*/  @!P0 BRA `(.L_x_1367) ;  /* 0x00000000002c8947 */ /* 0x000fea0003800000 */
        /* <DEDUP_REMOVED lines=9> */
[----:B------:R-:W-:Y:S01]  /*60e0*/  USEL UR11, UR5, UR7, UP0 ;  /* 0x00000007050b7287 */ /* 0x000fe20008000000 */
[----:B------:R-:W-:Y:S11]  /*60f0*/  BRA `(.L_x_1368) ;  /* 0x0000000000047947 */ /* 0x000ff60003800000 */
.L_x_1367:
[----:B------:R-:W-:-:S05]  /*6100*/  UMOV UR11, UR5 ;  /* 0x00000005000b7c82 */ /* 0x000fca0008000000 */
.L_x_1368:
[----:B------:R-:W-:Y:S01]  /*6110*/  UIMAD UR4, UR23, 0x60, UR4 ;  /* 0x00000060170478a4 */ /* 0x000fe2000f8e0204 */
[----:B------:R-:W-:Y:S01]  /*6120*/  ULDC UR6, c[0x0][0x290] ;  /* 0x0000a40000067ab9 */ /* 0x000fe20000000800 */
[----:B------:R-:W-:Y:S01]  /*6130*/  ULDC UR7, c[0x0][0x74c] ;  /* 0x0001d30000077ab9 */ /* 0x000fe20000000800 */
[----:B------:R-:W-:Y:S01]  /*6140*/  ULDC.64 UR8, c[0x0][0x2d8] ;  /* 0x0000b60000087ab9 */ /* 0x000fe20000000a00 */
[----:B------:R-:W-:Y:S02]  /*6150*/  UIADD3 UR6, -UR7, UR4, -UR6 ;  /* 0x0000000407067290 */ /* 0x000fe4000fffe906 */
[----:B------:R-:W-:Y:S02]  /*6160*/  UIMAD UR4, UR18, UR8, URZ ;  /* 0x00000008120472a4 */ /* 0x000fe4000f8e023f */
[----:B------:R-:W-:Y:S02]  /*6170*/  USHF.R.S32.HI UR7, URZ, 0x1f, UR6 ;  /* 0x0000001f3f077899 */ /* 0x000fe40008011406 */
[----:B------:R-:W-:-:S02]  /*6180*/  UIMAD UR4, UR17, UR9, UR4 ;  /* 0x00000009110472a4 */ /* 0x000fc4000f8e0204 */
[----:B------:R-:W-:Y:S02]  /*6190*/  ULEA.HI UR10, UR7, UR6, URZ, 0x6 ;  /* 0x00000006070a7291 */ /* 0x000fe4000f8f303f */
[----:B------:R-:W-:Y:S02]  /*61a0*/  UIMAD.WIDE.U32 UR6, UR17, UR8, URZ ;  /* 0x00000008110672a5 */ /* 0x000fe4000f8e003f */
[----:B------:R-:W-:Y:S02]  /*61b0*/  USHF.R.S32.HI UR10, URZ, 0x6, UR10 ;  /* 0x000000063f0a7899 */ /* 0x000fe4000801140a */
[----:B------:R-:W-:Y:S02]  /*61c0*/  USHF.R.S32.HI UR9, URZ, 0x1f, UR16 ;  /* 0x0000001f3f097899 */ /* 0x000fe40008011410 */
[----:B------:R-:W-:Y:S01]  /*61d0*/  UISETP.LT.AND UP0, UPT, URZ, UR10, UPT ;  /* 0x0000000a3f00728c */ /* 0x000fe2000bf01270 */
[----:B------:R-:W-:Y:S01]  /*61e0*/  ULDC.64 UR12, c[0x0][0x2e0] ;  /* 0x0000b800000c7ab9 */ /* 0x000fe20000000a00 */
[----:B------:R-:W-:-:S02]  /*61f0*/  ULDC UR15, c[0x0][0x288] ;  /* 0x0000a200000f7ab9 */ /* 0x000fc40000000800 */
[----:B------:R-:W-:Y:S02]  /*6200*/  USEL UR8, URZ, UR10, !UP0 ;  /* 0x0000000a3f087287 */ /* 0x000fe4000c000000 */
[----:B------:R-:W-:Y:S02]  /*6210*/  UIMAD UR9, UR9, UR12, URZ ;  /* 0x0000000c090972a4 */ /* 0x000fe4000f8e023f */
[----:B------:R-:W-:Y:S02]  /*6220*/  UISETP.GT.AND UP0, UPT, UR11, UR8, UPT ;  /* 0x000000080b00728c */ /* 0x000fe4000bf04270 */
[----:B------:R-:W-:Y:S02]  /*6230*/  UIMAD UR10, UR16, UR15, URZ ;  /* 0x0000000f100a72a4 */ /* 0x000fe4000f8e023f */
[----:B------:R-:W-:Y:S02]  /*6240*/  UIMAD UR14, UR16, UR13, UR9 ;  /* 0x0000000d100e72a4 */ /* 0x000fe4000f8e0209 */
[----:B------:R-:W-:Y:S01]  /*6250*/  PLOP3.LUT P1, PT, PT, PT, UP0, 0x80, 0x0 ;  /* 0x000000000000781c */ /* 0x000fe20003f2f008 */
[----:B------:R-:W-:-:S02]  /*6260*/  UIADD3 UR7, UR7, UR4, URZ ;  /* 0x0000000407077290 */ /* 0x000fc4000fffe03f */
[----:B------:R-:W-:Y:S02]  /*6270*/  UIADD3 UR9, UP1, UR10, UR17, URZ ;  /* 0x000000110a097290 */ /* 0x000fe4000ff3e03f */
[----:B------:R-:W-:Y:S01]  /*6280*/  UIMAD.WIDE.U32 UR6, UR16, UR12, UR6 ;  /* 0x0000000c100672a5 */ /* 0x000fe2000f8e0006 */
[----:B------:R-:W-:Y:S01]  /*6290*/  ELECT P0, URZ, PT ;  /* 0x00000000003f782f */ /* 0x000fe20003800000 */
[----:B------:R-:W-:-:S06]  /*62a0*/  ULEA.HI.X.SX32 UR10, UR10, UR18, 0x1, UP1 ;  /* 0x000000120a0a7291 */ /* 0x000fcc00088f0e3f */
[----:B------:R-:W-:Y:S06]  /*62b0*/  @!P1 BRA `(.L_x_1369) ;  /* 0x0000001400509947 */ /* 0x000fec0003800000 */
[----:B------:R-:W1:Y:S01]  /*62c0*/  S2R R0, SR_TID.X ;  /* 0x0000000000007919 */ /* 0x000e620000002100 */
[----:B------:R-:W-:Y:S02]  /*62d0*/  UIADD3 UR4, -UR8, UR11, URZ ;  /* 0x0000000b08047290 */ /* 0x000fe4000fffe13f */
[----:B------:R-:W-:Y:S02]  /*62e0*/  UIADD3 UR14, UR7, UR14, URZ ;  /* 0x0000000e070e7290 */ /* 0x000fe4000fffe03f */
[----:B------:R-:W-:-:S04]  /*62f0*/  ULOP3.LUT UR4, UR4, 0x1, URZ, 0xc0, !UPT ;  /* 0x0000000104047892 */ /* 0x000fc8000f8ec03f */
[----:B------:R-:W-:-:S03]  /*6300*/  UISETP.NE.U32.AND UP0, UPT, UR4, 0x1, UPT ;  /* 0x000000010400788c */ /* 0x000fc6000bf05070 */
[----:B------:R-:W-:Y:S02]  /*6310*/  ULDC UR4, c[0x0][0x760] ;  /* 0x0001d80000047ab9 */ /* 0x000fe40000000800 */
[----:B------:R-:W-:Y:S01]  /*6320*/  UIMAD UR15, UR15, UR4, URZ ;  /* 0x000000040f0f72a4 */ /* 0x000fe2000f8e023f */
[----:B------:R-:W-:Y:S02]  /*6330*/  PLOP3.LUT P1, PT, PT, PT, UP0, 0x80, 0x0 ;  /* 0x000000000000781c */ /* 0x000fe40003f2f008 */
[----:B-1----:R-:W-:-:S11]  /*6340*/  LOP3.LUT R9, R0, 0x1f, RZ, 0xc0, !PT ;  /* 0x0000001f00097812 */ /* 0x002fd600078ec0ff */
[----:B------:R-:W-:Y:S05]  /*6350*/  @P1 BRA `(.L_x_1370) ;  /* 0x0000000400d01947 */ /* 0x000fea0003800000 */
        /* <DEDUP_REMOVED lines=8> */
[----:B------:R-:W-:-:S04]  /*63e0*/  IMAD.U32 R2, RZ, RZ, UR13 ;  /* 0x0000000dff027e24 */ /* 0x000fc8000f8e00ff */
[----:B------:R-:W-:Y:S01]  /*63f0*/  IMAD.U32 R3, RZ, RZ, UR4 ;  /* 0x00000004ff037e24 */ /* 0x000fe2000f8e00ff */
[----:B------:R-:W-:Y:S06]  /*6400*/  @P2 BRA `(.L_x_1372) ;  /* 0x0000000000142947 */ /* 0x000fec0003800000 */
.L_x_1373:
[----:B------:R-:W2:Y:S04]  /*6410*/  LDG.E.STRONG.GPU R0, desc[UR46][R2.64] ;  /* 0x0000002e02007981 */ /* 0x000ea8000c1ef900 */
[----:B--2---:R-:W-:Y:S01]  /*6420*/  CCTL.IVALL ;  /* 0x00000000ff00798f */ /* 0x004fe20002000000 */
[----:B------:R-:W-:Y:S05]  /*6430*/  YIELD ;  /* 0x0000000000007946 */ /* 0x000fea0003800000 */
[----:B------:R-:W-:-:S13]  /*6440*/  ISETP.NE.AND P1, PT, R0, UR23, PT ;  /* 0x0000001700007c0c */ /* 0x000fda000bf25270 */
[----:B------:R-:W-:Y:S05]  /*6450*/  @P1 BRA `(.L_x_1373) ;  /* 0xfffffffc00ec1947 */ /* 0x000fea000383ffff */
.L_x_1372:
[----:B------:R-:W-:Y:S05]  /*6460*/  BSYNC B1 ;  /* 0x0000000000017941 */ /* 0x000fea0003800000 */
.L_x_1371:
[----:B------:R-:W-:-:S03]  /*6470*/  UMOV UR4, 0xffffffff ;  /* 0xffffffff00047882 */ /* 0x000fc60000000000 */
[----:B------:R-:W-:Y:S05]  /*6480*/  BRA.DIV UR4, `(.L_x_1374) ;  /* 0x0000004204507947 */ /* 0x000fea000b800000 */
[----:B------:R-:W-:Y:S01]  /*6490*/  NOP ;  /* 0x0000000000007918 */ /* 0x000fe20000000000 */
.L_x_1462:
        /* <DEDUP_REMOVED lines=22> */
.L_x_1376:
[----:B------:R-:W-:Y:S05]  /*6600*/  BSYNC B1 ;  /* 0x0000000000017941 */ /* 0x000fea0003800000 */
.L_x_1375:
        /* <DEDUP_REMOVED lines=19> */
.L_x_1378:
[----:B------:R-:W-:Y:S05]  /*6740*/  BSYNC B1 ;  /* 0x0000000000017941 */ /* 0x000fea0003800000 */
.L_x_1377:
        /* <DEDUP_REMOVED lines=20> */
.L_x_1380:
[----:B------:R-:W-:Y:S05]  /*6890*/  BSYNC B1 ;  /* 0x0000000000017941 */ /* 0x000fea0003800000 */
.L_x_1379:
[----:B------:R-:W-:Y:S06]  /*68a0*/  BAR.ARV 0xa, 0xa0 ;  /* 0x0282800000007b1d */ /* 0x000fec0000002000 */
[----:B------:R-:W-:Y:S04]  /*68b0*/  BSSY B1, `(.L_x_1381) ;  /* 0x0000003000017945 */ /* 0x000fe80003800000 */
[----:B------:R-:W-:Y:S05]  /*68c0*/  @!P0 BRA `(.L_x_1382) ;  /* 0x0000000000048947 */ /* 0x000fea0003800000 */
[----:B------:R-:W-:-:S04]  /*68d0*/  DEPBAR.LE SB0, 0x1 ;  /* 0x000080400000791a */ /* 0x000fc80000000000 */
.L_x_1382:
[----:B------:R-:W-:Y:S05]  /*68e0*/  BSYNC B1 ;  /* 0x0000000000017941 */ /* 0x000fea0003800000 */
.L_x_1381:
[----:B------:R-:W-:Y:S06]  /*68f0*/  BAR.ARV 0xb, 0xa0 ;  /* 0x02c2800000007b1d */ /* 0x000fec0000002000 */
[----:B------:R-:W-:Y:S04]  /*6900*/  BSSY B1, `(.L_x_1383) ;  /* 0x0000003000017945 */ /* 0x000fe80003800000 */
[----:B------:R-:W-:Y:S05]  /*6910*/  @!P0 BRA `(.L_x_1384) ;  /* 0x0000000000048947 */ /* 0x000fea0003800000 */
[----:B------:R-:W-:-:S04]  /*6920*/  DEPBAR.LE SB0, 0x0 ;  /* 0x000080000000791a */ /* 0x000fc80000000000 */
.L_x_1384:
[----:B------:R-:W-:Y:S05]  /*6930*/  BSYNC B1 ;  /* 0x0000000000017941 */ /* 0x000fea0003800000 */
.L_x_1383:
        /* <DEDUP_REMOVED lines=19> */
.L_x_1386:
[----:B------:R-:W-:Y:S05]  /*6a70*/  BSYNC B1 ;  /* 0x0000000000017941 */ /* 0x000fea0003800000 */
.L_x_1385:
[----:B------:R-:W-:Y:S01]  /*6a80*/  UIADD3 UR18, UR8, 0x1, URZ ;  /* 0x0000000108127890 */ /* 0x000fe2000fffe03f */
[----:B------:R-:W-:Y:S11]  /*6a90*/  BRA `(.L_x_1387) ;  /* 0x0000000000047947 */ /* 0x000ff60003800000 */
.L_x_1370:
[----:B------:R-:W-:-:S05]  /*6aa0*/  UMOV UR18, UR8 ;  /* 0x0000000800127c82 */ /* 0x000fca0008000000 */
.L_x_1387:
[----:B------:R-:W-:-:S03]  /*6ab0*/  UIADD3 UR4, UR8, 0x1, URZ ;  /* 0x0000000108047890 */ /* 0x000fc6000fffe03f */
[----:B------:R-:W-:Y:S01]  /*6ac0*/  UMOV UR8, UR18 ;  /* 0x0000001200087c82 */ /* 0x000fe20008000000 */
[----:B------:R-:W-:-:S06]  /*6ad0*/  UISETP.NE.AND UP0, UPT, UR11, UR4, UPT ;  /* 0x000000040b00728c */ /* 0x000fcc000bf05270 */
[----:B------:R-:W-:-:S13]  /*6ae0*/  PLOP3.LUT P1, PT, PT, PT, UP0, 0x80, 0x0 ;  /* 0x000000000000781c */ /* 0x000fda0003f2f008 */
[----:B------:R-:W-:Y:S05]  /*6af0*/  @!P1 BRA `(.L_x_1369) ;  /* 0x0000000c00409947 */ /* 0x000fea0003800000 */
[----:B------:R-:W-:Y:S01]  /*6b00*/  ULDC.64 UR20, c[0x0][0x2c0] ;  /* 0x0000b00000147ab9 */ /* 0x000fe20000000a00 */
[----:B------:R-:W-:Y:S01]  /*6b10*/  UMOV UR4, URZ ;  /* 0x0000003f00047c82 */ /* 0x000fe20008000000 */
[----:B------:R-:W-:Y:S01]  /*6b20*/  ULEA UR20, UP0, UR6, UR20, 0x2 ;  /* 0x0000001406147291 */ /* 0x000fe2000f80103f */
[----:B------:R-:W-:-:S03]  /*6b30*/  UMOV UR8, UR18 ;  /* 0x0000001200087c82 */ /* 0x000fc60008000000 */
[----:B------:R-:W-:Y:S02]  /*6b40*/  ULEA.HI.X UR21, UR6, UR21, UR14, 0x2, UP0 ;  /* 0x0000001506157291 */ /* 0x000fe400080f140e */
[----:B------:R-:W-:-:S04]  /*6b50*/  UIADD3 UR20, UP0, UR20, 0x4000, URZ ;  /* 0x0000400014147890 */ /* 0x000fc8000ff1e03f */
[----:B------:R-:W-:-:S12]  /*6b60*/  UIADD3.X UR21, URZ, UR21, URZ, UP0, !UPT ;  /* 0x000000153f157290 */ /* 0x000fd800087fe43f */
.L_x_1420:
        /* <DEDUP_REMOVED lines=11> */
.L_x_1390:
[----:B------:R-:W2:Y:S04]  /*6c20*/  LDG.E.STRONG.GPU R0, desc[UR46][R2.64] ;  /* 0x0000002e02007981 */ /* 0x000ea8000c1ef900 */
[----:B--2---:R-:W-:Y:S01]  /*6c30*/  CCTL.IVALL ;  /* 0x00000000ff00798f */ /* 0x004fe20002000000 */
[----:B------:R-:W-:Y:S05]  /*6c40*/  YIELD ;  /* 0x0000000000007946 */ /* 0x000fea0003800000 */
[----:B------:R-:W-:-:S13]  /*6c50*/  ISETP.NE.AND P1, PT, R0, UR23, PT ;  /* 0x0000001700007c0c */ /* 0x000fda000bf25270 */
[----:B------:R-:W-:Y:S05]  /*6c60*/  @P1 BRA `(.L_x_1390) ;  /* 0xfffffffc00ec1947 */ /* 0x000fea000383ffff */
.L_x_1389:
[----:B------:R-:W-:Y:S05]  /*6c70*/  BSYNC B1 ;  /* 0x0000000000017941 */ /* 0x000fea0003800000 */
.L_x_1388:
[----:B------:R-:W-:-:S03]  /*6c80*/  UMOV UR16, 0xffffffff ;  /* 0xffffffff00107882 */ /* 0x000fc60000000000 */
[----:B------:R-:W-:Y:S05]  /*6c90*/  BRA.DIV UR16, `(.L_x_1391) ;  /* 0x0000003a10687947 */ /* 0x000fea000b800000 */
[----:B------:R-:W-:Y:S01]  /*6ca0*/  NOP ;  /* 0x0000000000007918 */ /* 0x000fe20000000000 */
.L_x_1465:
        /* <DEDUP_REMOVED lines=19> */
.L_x_1393:
[----:B------:R-:W-:Y:S05]  /*6de0*/  BSYNC B1 ;  /* 0x0000000000017941 */ /* 0x000fea0003800000 */
.L_x_1392:
[----:B------:R-:W-:Y:S01]  /*6df0*/  UIMAD UR16, UR18, 0x3000, UR4 ;  /* 0x00003000121078a4 */ /* 0x000fe2000f8e0204 */
        /* <DEDUP_REMOVED lines=13> */
.L_x_1395:
[----:B------:R-:W-:Y:S05]  /*6ed0*/  BSYNC B1 ;  /* 0x0000000000017941 */ /* 0x000fea0003800000 */
.L_x_1394:
        /* <DEDUP_REMOVED lines=15> */
.L_x_1397:
[----:B------:R-:W-:Y:S05]  /*6fd0*/  BSYNC B1 ;  /* 0x0000000000017941 */ /* 0x000fea0003800000 */
.L_x_1396:
[----:B------:R-:W-:Y:S06]  /*6fe0*/  BAR.ARV 0xa, 0xa0 ;  /* 0x0282800000007b1d */ /* 0x000fec0000002000 */
[----:B------:R-:W-:Y:S04]  /*6ff0*/  BSSY B1, `(.L_x_1398) ;  /* 0x0000003000017945 */ /* 0x000fe80003800000 */
[----:B------:R-:W-:Y:S05]  /*7000*/  @!P0 BRA `(.L_x_1399) ;  /* 0x0000000000048947 */ /* 0x000fea0003800000 */
[----:B------:R-:W-:-:S04]  /*7010*/  DEPBAR.LE SB0, 0x1 ;  /* 0x000080400000791a */ /* 0x000fc80000000000 */
.L_x_1399:
[----:B------:R-:W-:Y:S05]  /*7020*/  BSYNC B1 ;  /* 0x0000000000017941 */ /* 0x000fea0003800000 */
.L_x_1398:
[----:B------:R-:W-:Y:S06]  /*7030*/  BAR.ARV 0xb, 0xa0 ;  /* 0x02c2800000007b1d */ /* 0x000fec0000002000 */
[----:B------:R-:W-:Y:S04]  /*7040*/  BSSY B1, `(.L_x_1400) ;  /* 0x0000003000017945 */ /* 0x000fe80003800000 */
[----:B------:R-:W-:Y:S05]  /*7050*/  @!P0 BRA `(.L_x_1401) ;  /* 0x0000000000048947 */ /* 0x000fea0003800000 */
[----:B------:R-:W-:-:S04]  /*7060*/  DEPBAR.LE SB0, 0x0 ;  /* 0x000080000000791a */ /* 0x000fc80000000000 */
.L_x_1401:
[----:B------:R-:W-:Y:S05]  /*7070*/  BSYNC B1 ;  /* 0x0000000000017941 */ /* 0x000fea0003800000 */
.L_x_1400:
        /* <DEDUP_REMOVED lines=19> */
.L_x_1403:
[----:B------:R-:W-:Y:S05]  /*71b0*/  BSYNC B1 ;  /* 0x0000000000017941 */ /* 0x000fea0003800000 */
.L_x_1402:
        /* <DEDUP_REMOVED lines=9> */
.L_x_1406:
[----:B------:R-:W2:Y:S04]  /*7250*/  LDG.E.STRONG.GPU R0, desc[UR46][R2.64] ;  /* 0x0000002e02007981 */ /* 0x000ea8000c1ef900 */
[----:B--2---:R-:W-:Y:S01]  /*7260*/  CCTL.IVALL ;  /* 0x00000000ff00798f */ /* 0x004fe20002000000 */
[----:B------:R-:W-:Y:S05]  /*7270*/  YIELD ;  /* 0x0000000000007946 */ /* 0x000fea0003800000 */
[----:B------:R-:W-:-:S13]  /*7280*/  ISETP.NE.AND P1, PT, R0, UR23, PT ;  /* 0x0000001700007c0c */ /* 0x000fda000bf25270 */
[----:B------:R-:W-:Y:S05]  /*7290*/  @P1 BRA `(.L_x_1406) ;  /* 0xfffffffc00ec1947 */ /* 0x000fea000383ffff */
.L_x_1405:
[----:B------:R-:W-:Y:S05]  /*72a0*/  BSYNC B1 ;  /* 0x0000000000017941 */ /* 0x000fea0003800000 */
.L_x_1404:
[----:B------:R-:W-:-:S03]  /*72b0*/  UMOV UR12, 0xffffffff ;  /* 0xffffffff000c7882 */ /* 0x000fc60000000000 */
[----:B------:R-:W-:Y:S05]  /*72c0*/  BRA.DIV UR12, `(.L_x_1407) ;  /* 0x000000320cf87947 */ /* 0x000fea000b800000 */
[----:B------:R-:W-:Y:S01]  /*72d0*/  NOP ;  /* 0x0000000000007918 */ /* 0x000fe20000000000 */
.L_x_1468:
        /* <DEDUP_REMOVED lines=15> */
.L_x_1409:
[----:B------:R-:W-:Y:S05]  /*73d0*/  BSYNC B1 ;  /* 0x0000000000017941 */ /* 0x000fea0003800000 */
.L_x_1408:
        /* <DEDUP_REMOVED lines=14> */
.L_x_1411:
[----:B------:R-:W-:Y:S05]  /*74c0*/  BSYNC B1 ;  /* 0x0000000000017941 */ /* 0x000fea0003800000 */
.L_x_1410:
        /* <DEDUP_REMOVED lines=15> */
.L_x_1413:
[----:B------:R-:W-:Y:S05]  /*75c0*/  BSYNC B1 ;  /* 0x0000000000017941 */ /* 0x000fea0003800000 */
.L_x_1412:
[----:B------:R-:W-:Y:S06]  /*75d0*/  BAR.ARV 0xa, 0xa0 ;  /* 0x0282800000007b1d */ /* 0x000fec0000002000 */
[----:B------:R-:W-:Y:S04]  /*75e0*/  BSSY B1, `(.L_x_1414) ;  /* 0x0000003000017945 */ /* 0x000fe80003800000 */
[----:B------:R-:W-:Y:S05]  /*75f0*/  @!P0 BRA `(.L_x_1415) ;  /* 0x0000000000048947 */ /* 0x000fea0003800000 */
[----:B------:R-:W-:-:S04]  /*7600*/  DEPBAR.LE SB0, 0x1 ;  /* 0x000080400000791a */ /* 0x000fc80000000000 */
.L_x_1415:
[----:B------:R-:W-:Y:S05]  /*7610*/  BSYNC B1 ;  /* 0x0000000000017941 */ /* 0x000fea0003800000 */
.L_x_1414:
[----:B------:R-:W-:Y:S06]  /*7620*/  BAR.ARV 0xb, 0xa0 ;  /* 0x02c2800000007b1d */ /* 0x000fec0000002000 */
[----:B------:R-:W-:Y:S04]  /*7630*/  BSSY B1, `(.L_x_1416) ;  /* 0x0000003000017945 */ /* 0x000fe80003800000 */
[----:B------:R-:W-:Y:S05]  /*7640*/  @!P0 BRA `(.L_x_1417) ;  /* 0x0000000000048947 */ /* 0x000fea0003800000 */
[----:B------:R-:W-:-:S04]  /*7650*/  DEPBAR.LE SB0, 0x0 ;  /* 0x000080000000791a */ /* 0x000fc80000000000 */
.L_x_1417:
[----:B------:R-:W-:Y:S05]  /*7660*/  BSYNC B1 ;  /* 0x0000000000017941 */ /* 0x000fea0003800000 */
.L_x_1416:
        /* <DEDUP_REMOVED lines=19> */
.L_x_1419:
[----:B------:R-:W-:Y:S05]  /*77a0*/  BSYNC B1 ;  /* 0x0000000000017941 */ /* 0x000fea0003800000 */
.L_x_1418:
[----:B------:R-:W-:Y:S02]  /*77b0*/  UIADD3 UR8, UR8, 0x2, URZ ;  /* 0x0000000208087890 */ /* 0x000fe4000fffe03f */
[----:B------:R-:W-:Y:S02]  /*77c0*/  UIADD3 UR4, UR4, 0x6000, URZ ;  /* 0x0000600004047890 */ /* 0x000fe4000fffe03f */
[----:B------:R-:W-:-:S06]  /*77d0*/  UISETP.GE.AND UP0, UPT, UR8, UR11, UPT ;  /* 0x0000000b0800728c */ /* 0x000fcc000bf06270 */
[----:B------:R-:W-:-:S13]  /*77e0*/  PLOP3.LUT P1, PT, PT, PT, UP0, 0x80, 0x0 ;  /* 0x000000000000781c */ /* 0x000fda0003f2f008 */
[----:B------:R-:W-:Y:S05]  /*77f0*/  @!P1 BRA `(.L_x_1420) ;  /* 0xfffffff000dc9947 */ /* 0x000fea000383ffff */
.L_x_1369:
[----:B------:R-:W-:-:S06]  /*7800*/  UISETP.GT.AND UP0, UPT, UR5, UR8, UPT ;  /* 0x000000080500728c */ /* 0x000fcc000bf04270 */
[----:B------:R-:W-:-:S13]  /*7810*/  PLOP3.LUT P0, PT, PT, PT, UP0, 0x80, 0x0 ;  /* 0x000000000000781c */ /* 0x000fda0003f0f008 */
[----:B------:R-:W-:Y:S05]  /*7820*/  @!P0 BRA `(.L_x_1366) ;  /* 0x0000002c00088947 */ /* 0x000fea0003800000 */
[----:B------:R-:W2:Y:S01]  /*7830*/  S2R R0, SR_TID.X ;  /* 0x0000000000007919 */ /* 0x000ea20000002100 */
[----:B------:R-:W-:Y:S01]  /*7840*/  UIADD3 UR4, UR5, -UR8, URZ ;  /* 0x8000000805047290 */ /* 0x000fe2000fffe03f */
[----:B------:R-:W-:Y:S01]  /*7850*/  ULDC UR16, c[0x0][0x288] ;  /* 0x0000a20000107ab9 */ /* 0x000fe20000000800 */
[----:B------:R-:W-:Y:S02]  /*7860*/  ULDC UR17, c[0x0][0x760] ;  /* 0x0001d80000117ab9 */ /* 0x000fe40000000800 */
[----:B------:R-:W-:Y:S02]  /*7870*/  ULOP3.LUT UR4, UR4, 0x1, URZ, 0xc0, !UPT ;  /* 0x0000000104047892 */ /* 0x000fe4000f8ec03f */
[----:B------:R-:W-:Y:S02]  /*7880*/  UIMAD UR18, UR16, UR17, URZ ;  /* 0x00000011101272a4 */ /* 0x000fe4000f8e023f */
[----:B------:R-:W-:-:S06]  /*7890*/  UISETP.NE.U32.AND UP0, UPT, UR4, 0x1, UPT ;  /* 0x000000010400788c */ /* 0x000fcc000bf05070 */
[----:B------:R-:W-:Y:S02]  /*78a0*/  PLOP3.LUT P0, PT, PT, PT, UP0, 0x80, 0x0 ;  /* 0x000000000000781c */ /* 0x000fe40003f0f008 */
[----:B--2---:R-:W-:-:S11]  /*78b0*/  LOP3.LUT R0, R0, 0x1f, RZ, 0xc0, !PT ;  /* 0x0000001f00007812 */ /* 0x004fd600078ec0ff */
[----:B------:R-:W-:Y:S05]  /*78c0*/  @P0 BRA `(.L_x_1421) ;  /* 0x0000000000780947 */ /* 0x000fea0003800000 */
[----:B------:R-:W-:Y:S01]  /*78d0*/  UIMAD UR4, UR18, UR8, URZ ;  /* 0x00000008120472a4 */ /* 0x000fe2000f8e023f */
[----:B------:R-:W-:Y:S01]  /*78e0*/  ISETP.NE.AND P0, PT, R0, RZ, PT ;  /* 0x000000ff0000720c */ /* 0x000fe20003f05270 */
[----:B------:R-:W-:Y:S01]  /*78f0*/  ULDC.64 UR12, c[0x0][0x768] ;  /* 0x0001da00000c7ab9 */ /* 0x000fe20000000a00 */
[----:B------:R-:W-:Y:S01]  /*7900*/  BSSY B1, `(.L_x_1422) ;  /* 0x0000019000017945 */ /* 0x000fe20003800000 */
[----:B------:R-:W-:-:S04]  /*7910*/  UIADD3 UR6, UP0, UR4, UR9, URZ ;  /* 0x0000000904067290 */ /* 0x000fc8000ff1e03f */
[----:B------:R-:W-:Y:S02]  /*7920*/  ULEA.HI.X.SX32 UR7, UR4, UR10, 0x1, UP0 ;  /* 0x0000000a04077291 */ /* 0x000fe400080f0e3f */
[----:B------:R-:W-:Y:S02]  /*7930*/  ULEA UR11, UP0, UR6, UR12, 0x2 ;  /* 0x0000000c060b7291 */ /* 0x000fe4000f80103f */
[----:B------:R-:W-:Y:S02]  /*7940*/  UIADD3 UR4, UR8, 0x1, URZ ;  /* 0x0000000108047890 */ /* 0x000fe4000fffe03f */
[----:B------:R-:W-:Y:S01]  /*7950*/  ULEA.HI.X UR7, UR6, UR13, UR7, 0x2, UP0 ;  /* 0x0000000d06077291 */ /* 0x000fe200080f1407 */
[----:B------:R-:W-:Y:S01]  /*7960*/  NOP ;  /* 0x0000000000007918 */ /* 0x000fe20000000000 */
[----:B------:R-:W-:Y:S10]  /*7970*/  @P0 BRA `(.L_x_1423) ;  /* 0x0000000000440947 */ /* 0x000ff40003800000 */
        /* <DEDUP_REMOVED lines=9> */
[----:B-1----:R-:W1:Y:S01]  /*7a10*/  S2R R2, SR_LANEID ;  /* 0x0000000000027919 */ /* 0x002e620000000000 */
[----:B------:R-:W-:Y:S01]  /*7a20*/  VOTEU.ANY UR6, UPT, PT ;  /* 0x0000000000067886 */ /* 0x000fe200038e0100 */
[----:B------:R-:W-:Y:S01]  /*7a30*/  IMAD.U32 R3, RZ, RZ, UR7 ;  /* 0x00000007ff037e24 */ /* 0x000fe2000f8e00ff */
[----:B------:R-:W-:-:S02]  /*7a40*/  UFLO.U32 UR12, UR6 ;  /* 0x00000006000c72bd */ /* 0x000fc400080e0000 */
[----:B------:R-:W2:Y:S04]  /*7a50*/  POPC R5, UR6 ;  /* 0x0000000600057d09 */ /* 0x000ea80008000000 */
[----:B-1----:R-:W-:Y:S01]  /*7a60*/  ISETP.EQ.U32.AND P0, PT, R2, UR12, PT ;  /* 0x0000000c02007c0c */ /* 0x002fe2000bf02070 */
[----:B------:R-:W-:-:S12]  /*7a70*/  IMAD.U32 R2, RZ, RZ, UR11 ;  /* 0x0000000bff027e24 */ /* 0x000fd8000f8e00ff */
[----:B--2---:R2:W-:Y:S02]  /*7a80*/  @P0 REDG.E.ADD.S32.STRONG.GPU desc[UR46][R2.64], R5 ;  /* 0x000000050200098e */ /* 0x0045e4000c10e3ae */
.L_x_1423:
[----:B------:R-:W-:Y:S05]  /*7a90*/  BSYNC B1 ;  /* 0x0000000000017941 */ /* 0x000fea0003800000 */
.L_x_1422:
[----:B------:R-:W-:Y:S05]  /*7aa0*/  BRA `(.L_x_1424) ;  /* 0x0000000000047947 */ /* 0x000fea0003800000 */
.L_x_1421:
[----:B------:R-:W-:-:S05]  /*7ab0*/  UMOV UR4, UR8 ;  /* 0x0000000800047c82 */ /* 0x000fca0008000000 */
.L_x_1424:
[----:B------:R-:W-:-:S04]  /*7ac0*/  UIADD3 UR6, UR8, 0x1, URZ ;  /* 0x0000000108067890 */ /* 0x000fc8000fffe03f */
[----:B------:R-:W-:-:S06]  /*7ad0*/  UISETP.NE.AND UP0, UPT, UR5, UR6, UPT ;  /* 0x000000060500728c */ /* 0x000fcc000bf05270 */
[----:B------:R-:W-:-:S13]  /*7ae0*/  PLOP3.LUT P0, PT, PT, PT, UP0, 0x80, 0x0 ;  /* 0x000000000000781c */ /* 0x000fda0003f0f008 */
[----:B------:R-:W-:Y:S05]  /*7af0*/  @!P0 BRA `(.L_x_1366) ;  /* 0x0000002800548947 */ /* 0x000fea0003800000 */
[----:B------:R-:W-:Y:S01]  /*7b00*/  UIADD3 UR6, UR4, 0x1, URZ ;  /* 0x0000000104067890 */ /* 0x000fe2000fffe03f */
[----:B------:R-:W-:Y:S01]  /*7b10*/  ISETP.NE.AND P1, PT, R0, RZ, PT ;  /* 0x000000ff0000720c */ /* 0x000fe20003f25270 */
[----:B------:R-:W-:Y:S02]  /*7b20*/  UIMAD UR7, UR4, UR16, URZ ;  /* 0x00000010040772a4 */ /* 0x000fe4000f8e023f */
[----:B------:R-:W-:Y:S02]  /*7b30*/  UIADD3 UR11, -UR5, UR4, URZ ;  /* 0x00000004050b7290 */ /* 0x000fe4000fffe13f */
[----:B------:R-:W-:Y:S02]  /*7b40*/  UIMAD UR6, UR18, UR6, URZ ;  /* 0x00000006120672a4 */ /* 0x000fe4000f8e023f */
[----:B------:R-:W-:Y:S01]  /*7b50*/  UIMAD UR7, UR7, UR17, URZ ;  /* 0x00000011070772a4 */ /* 0x000fe2000f8e023f */
[----:B------:R-:W-:-:S11]  /*7b60*/  ULDC.64 UR20, c[0x0][0x768] ;  /* 0x0001da0000147ab9 */ /* 0x000fd60000000a00 */
.L_x_1429:
[----:B------:R-:W-:Y:S01]  /*7b70*/  UIADD3 UR12, UP0, UR7, UR9, URZ ;  /* 0x00000009070c7290 */ /* 0x000fe2000ff1e03f */
[----:B------:R-:W-:-:S03]  /*7b80*/  NOP ;  /* 0x0000000000007918 */ /* 0x000fc60000000000 */
[----:B------:R-:W-:Y:S01]  /*7b90*/  ULEA.HI.X.SX32 UR13, UR7, UR10, 0x1, UP0 ;  /* 0x0000000a070d7291 */ /* 0x000fe200080f0e3f */
[----:B------:R-:W-:Y:S01]  /*7ba0*/  BSSY B1, `(.L_x_1425) ;  /* 0x0000015000017945 */ /* 0x000fe20003800000 */
[----:B------:R-:W-:-:S04]  /*7bb0*/  ULEA UR15, UP0, UR12, UR20, 0x2 ;  /* 0x000000140c0f7291 */ /* 0x000fc8000f80103f */
[----:B------:R-:W-:Y:S01]  /*7bc0*/  ULEA.HI.X UR13, UR12, UR21, UR13, 0x2, UP0 ;  /* 0x000000150c0d7291 */ /* 0x000fe200080f140d */
[----:B---34-:R-:W-:Y:S11]  /*7bd0*/  @P1 BRA `(.L_x_1426) ;  /* 0x0000000000441947 */ /* 0x018ff60003800000 */
[----:B------:R-:W-:Y:S01]  /*7be0*/  @!PT LDS RZ, [RZ] ;  /* 0x00000000fffff984 */ /* 0x000fe20000000800 */
[----:B------:R-:W-:Y:S01]  /*7bf0*/  @!PT LDS RZ, [RZ] ;  /* 0x00000000fffff984 */ /* 0x000fe20000000800 */
[----:B------:R-:W-:Y:S01]  /*7c00*/  @!PT LDS RZ, [RZ] ;  /* 0x00000000fffff984 */ /* 0x000fe20000000800 */
[----:B------:R-:W-:Y:S01]  /*7c10*/  @!PT LDS RZ, [RZ] ;  /* 0x00000000fffff984 */ /* 0x000fe20000000800 */
[----:B------:R3:W-:Y:S06]  /*7c20*/  MEMBAR.ALL.CTA ;  /* 0x0000000000007992 */ /* 0x0007ec0000008000 */
[----:B---3--:R-:W-:Y:S06]  /*7c30*/  MEMBAR.ALL.GPU ;  /* 0x0000000000007992 */ /* 0x008fec000000a000 */
[----:B------:R-:W-:-:S00]  /*7c40*/  ERRBAR ;  /* 0x00000000000079ab */ /* 0x000fc00000000000 */
[----:B------:R-:W-:Y:S06]  /*7c50*/  CGAERRBAR ;  /* 0x00000000000075ab */ /* 0x000fec0000000000 */
[----:B012345:R-:W-:Y:S01]  /*7c60*/  CCTL.IVALL ;  /* 0x00000000ff00798f */ /* 0x03ffe20002000000 */
[----:B------:R-:W3:Y:S01]  /*7c70*/  S2R R0, SR_LANEID ;  /* 0x0000000000007919 */ /* 0x000ee20000000000 */
[----:B------:R-:W-:Y:S01]  /*7c80*/  VOTEU.ANY UR12, UPT, PT ;  /* 0x00000000000c7886 */ /* 0x000fe200038e0100 */
[----:B-12---:R-:W-:Y:S01]  /*7c90*/  IMAD.U32 R2, RZ, RZ, UR15 ;  /* 0x0000000fff027e24 */ /* 0x006fe2000f8e00ff */
[----:B------:R-:W-:-:S02]  /*7ca0*/  UFLO.U32 UR14, UR12 ;  /* 0x0000000c000e72bd */ /* 0x000fc400080e0000 */
[----:B------:R-:W1:Y:S01]  /*7cb0*/  POPC R5, UR12 ;  /* 0x0000000c00057d09 */ /* 0x000e620008000000 */
[----:B------:R-:W-:-:S03]  /*7cc0*/  IMAD.U32 R3, RZ, RZ, UR13 ;  /* 0x0000000dff037e24 */ /* 0x000fc6000f8e00ff */
[----:B---3--:R-:W-:-:S13]  /*7cd0*/  ISETP.EQ.U32.AND P0, PT, R0, UR14, PT ;  /* 0x0000000e00007c0c */ /* 0x008fda000bf02070 */
[----:B-1----:R3:W-:Y:S02]  /*7ce0*/  @P0 REDG.E.ADD.S32.STRONG.GPU desc[UR46][R2.64], R5 ;  /* 0x000000050200098e */ /* 0x0027e4000c10e3ae */
.L_x_1426:
[----:B------:R-:W-:Y:S05]  /*7cf0*/  BSYNC B1 ;  /* 0x0000000000017941 */ /* 0x000fea0003800000 */
.L_x_1425:
[----:B------:R-:W-:Y:S01]  /*7d00*/  UIADD3 UR12, UP0, UR6, UR9, URZ ;  /* 0x00000009060c7290 */ /* 0x000fe2000ff1e03f */
[----:B------:R-:W-:-:S03]  /*7d10*/  NOP ;  /* 0x0000000000007918 */ /* 0x000fc60000000000 */
[----:B------:R-:W-:Y:S01]  /*7d20*/  ULEA.HI.X.SX32 UR13, UR6, UR10, 0x1, UP0 ;  /* 0x0000000a060d7291 */ /* 0x000fe200080f0e3f */
[----:B------:R-:W-:Y:S01]  /*7d30*/  BSSY B1, `(.L_x_1427) ;  /* 0x0000015000017945 */ /* 0x000fe20003800000 */
[----:B------:R-:W-:-:S04]  /*7d40*/  ULEA UR15, UP0, UR12, UR20, 0x2 ;  /* 0x000000140c0f7291 */ /* 0x000fc8000f80103f */
[----:B------:R-:W-:Y:S01]  /*7d50*/  ULEA.HI.X UR13, UR12, UR21, UR13, 0x2, UP0 ;  /* 0x000000150c0d7291 */ /* 0x000fe200080f140d */
[----:B------:R-:W-:Y:S11]  /*7d60*/  @P1 BRA `(.L_x_1428) ;  /* 0x0000000000441947 */ /* 0x000ff60003800000 */
[----:B------:R-:W-:Y:S01]  /*7d70*/  @!PT LDS RZ, [RZ] ;  /* 0x00000000fffff984 */ /* 0x000fe20000000800 */
[----:B------:R-:W-:Y:S01]  /*7d80*/  @!PT LDS RZ, [RZ] ;  /* 0x00000000fffff984 */ /* 0x000fe20000000800 */
[----:B------:R-:W-:Y:S01]  /*7d90*/  @!PT LDS RZ, [RZ] ;  /* 0x00000000fffff984 */ /* 0x000fe20000000800 */
[----:B------:R-:W-:Y:S01]  /*7da0*/  @!PT LDS RZ, [RZ] ;  /* 0x00000000fffff984 */ /* 0x000fe20000000800 */
[----:B------:R4:W-:Y:S06]  /*7db0*/  MEMBAR.ALL.CTA ;  /* 0x0000000000007992 */ /* 0x0009ec0000008000 */
[----:B----4-:R-:W-:Y:S06]  /*7dc0*/  MEMBAR.ALL.GPU ;  /* 0x0000000000007992 */ /* 0x010fec000000a000 */
[----:B------:R-:W-:-:S00]  /*7dd0*/  ERRBAR ;  /* 0x00000000000079ab */ /* 0x000fc00000000000 */
[----:B------:R-:W-:Y:S06]  /*7de0*/  CGAERRBAR ;  /* 0x00000000000075ab */ /* 0x000fec0000000000 */
[----:B012345:R-:W-:Y:S01]  /*7df0*/  CCTL.IVALL ;  /* 0x00000000ff00798f */ /* 0x03ffe20002000000 */
[----:B------:R-:W4:Y:S01]  /*7e00*/  S2R R0, SR_LANEID ;  /* 0x0000000000007919 */ /* 0x000f220000000000 */
[----:B------:R-:W-:Y:S01]  /*7e10*/  VOTEU.ANY UR12, UPT, PT ;  /* 0x00000000000c7886 */ /* 0x000fe200038e0100 */
[----:B-123--:R-:W-:Y:S01]  /*7e20*/  IMAD.U32 R2, RZ, RZ, UR15 ;  /* 0x0000000fff027e24 */ /* 0x00efe2000f8e00ff */
[----:B------:R-:W-:-:S02]  /*7e30*/  UFLO.U32 UR14, UR12 ;  /* 0x0000000c000e72bd */ /* 0x000fc400080e0000 */
[----:B------:R-:W1:Y:S01]  /*7e40*/  POPC R5, UR12 ;  /* 0x0000000c00057d09 */ /* 0x000e620008000000 */
[----:B------:R-:W-:-:S03]  /*7e50*/  IMAD.U32 R3, RZ, RZ, UR13 ;  /* 0x0000000dff037e24 */ /* 0x000fc6000f8e00ff */
[----:B----4-:R-:W-:-:S13]  /*7e60*/  ISETP.EQ.U32.AND P0, PT, R0, UR14, PT ;  /* 0x0000000e00007c0c */ /* 0x010fda000bf02070 */
[----:B-1----:R4:W-:Y:S02]  /*7e70*/  @P0 REDG.E.ADD.S32.STRONG.GPU desc[UR46][R2.64], R5 ;  /* 0x000000050200098e */ /* 0x0029e4000c10e3ae */
.L_x_1428:
[----:B------:R-:W-:Y:S05]  /*7e80*/  BSYNC B1 ;  /* 0x0000000000017941 */ /* 0x000fea0003800000 */
.L_x_1427:
[----:B------:R-:W-:Y:S02]  /*7e90*/  UIADD3 UR11, UR11, 0x2, URZ ;  /* 0x000000020b0b7890 */ /* 0x000fe4000fffe03f */
[----:B------:R-:W-:Y:S02]  /*7ea0*/  ULEA UR6, UR18, UR6, 0x1 ;  /* 0x0000000612067291 */ /* 0x000fe4000f8e083f */
[----:B------:R-:W-:Y:S02]  /*7eb0*/  ULEA UR7, UR18, UR7, 0x1 ;  /* 0x0000000712077291 */ /* 0x000fe4000f8e083f */
[----:B------:R-:W-:-:S13]  /*7ec0*/  ISETP.NE.AND P0, PT, RZ, UR11, PT ;  /* 0x0000000bff007c0c */ /* 0x000fda000bf05270 */
[----:B------:R-:W-:Y:S05]  /*7ed0*/  @!P0 BRA `(.L_x_1366) ;  /* 0x00000024005c8947 */ /* 0x000fea0003800000 */
[----:B------:R-:W-:Y:S05]  /*7ee0*/  BRA `(.L_x_1429) ;  /* 0xfffffffc00207947 */ /* 0x000fea000383ffff */
.L_x_1365:
        /* <DEDUP_REMOVED lines=34> */
.L_x_1431:
        /* <DEDUP_REMOVED lines=50> */
.L_x_1469:
        /* <DEDUP_REMOVED lines=9> */
.L_x_1434:
        /* <DEDUP_REMOVED lines=115> */
.L_x_1445:
[----:B-1----:R-:W-:-:S05]  /*8bf0*/  IMAD.MOV.U32 R6, RZ, RZ, 0x1 ;  /* 0x00000001ff067424 */ /* 0x002fca00078e00ff */
[----:B------:R-:W-:-:S04]  /*8c00*/  SHF.L.U32 R6, R6, 0x1f, RZ ;  /* 0x0000001f06067819 */ /* 0x000fc800000006ff */
[----:B------:R-:W1:Y:S02]  /*8c10*/  SYNCS.PHASECHK.TRANS64.TRYWAIT P1, [R0+URZ+0x36438], R6 ;  /* 0x03643806000075a7 */ /* 0x000e64000802017f */
[----:B-123--:R-:W-:Y:S05]  /*8c20*/  @!P1 BRA `(.L_x_1437) ;  /* 0x0000001800d09947 */ /* 0x00efea0003800000 */
.L_x_1470:
[----:B------:R-:W-:Y:S05]  /*8c30*/  @P0 BRA `(.L_x_1438) ;  /* 0x0000000000140947 */ /* 0x000fea0003800000 */
[----:B------:R-:W-:Y:S01]  /*8c40*/  ISETP.NE.AND P1, PT, R20, RZ, PT ;  /* 0x000000ff1400720c */ /* 0x000fe20003f25270 */
[----:B------:R-:W-:-:S04]  /*8c50*/  IMAD.MOV.U32 R3, RZ, RZ, 0x6100 ;  /* 0x00006100ff037424 */ /* 0x000fc800078e00ff */
[----:B------:R2:W-:Y:S08]  /*8c60*/  SYNCS.ARRIVE.TRANS64 RZ, [R0+URZ+0x36430], R3 ;  /* 0x0364300300ff79a7 */ /* 0x0005f0000800003f */
[----:B------:R-:W-:Y:S05]  /*8c70*/  @!P1 BRA `(.L_x_1438) ;  /* 0x0000000000049947 */ /* 0x000fea0003800000 */
[----:B------:R-:W-:Y:S01]  /*8c80*/  BPT.TRAP 0x1 ;  /* 0x000000040000795c */ /* 0x000fe20000300000 */
.L_x_1438:
        /* <DEDUP_REMOVED lines=48> */
.L_x_1471:
[----:B------:R-:W-:Y:S05]  /*8f90*/  @P0 BRA `(.L_x_1440) ;  /* 0x0000000000140947 */ /* 0x000fea0003800000 */
[----:B------:R-:W-:Y:S01]  /*8fa0*/  ISETP.NE.AND P1, PT, R20, RZ, PT ;  /* 0x000000ff1400720c */ /* 0x000fe20003f25270 */
[----:B--2---:R-:W-:-:S04]  /*8fb0*/  IMAD.MOV.U32 R3, RZ, RZ, 0x6100 ;  /* 0x00006100ff037424 */ /* 0x004fc800078e00ff */
[----:B------:R3:W-:Y:S08]  /*8fc0*/  SYNCS.ARRIVE.TRANS64 RZ, [R0+URZ+0x36418], R3 ;  /* 0x0364180300ff79a7 */ /* 0x0007f0000800003f */
[----:B------:R-:W-:Y:S05]  /*8fd0*/  @!P1 BRA `(.L_x_1440) ;  /* 0x0000000000049947 */ /* 0x000fea0003800000 */
[----:B------:R-:W-:Y:S01]  /*8fe0*/  BPT.TRAP 0x1 ;  /* 0x000000040000795c */ /* 0x000fe20000300000 */
.L_x_1440:
        /* <DEDUP_REMOVED lines=44> */
.L_x_1472:
[----:B------:R-:W-:Y:S05]  /*92b0*/  @P0 BRA `(.L_x_1442) ;  /* 0x0000000000140947 */ /* 0x000fea0003800000 */
[----:B------:R-:W-:Y:S01]  /*92c0*/  ISETP.NE.AND P1, PT, R20, RZ, PT ;  /* 0x000000ff1400720c */ /* 0x000fe20003f25270 */
[----:B--2---:R-:W-:-:S04]  /*92d0*/  IMAD.MOV.U32 R29, RZ, RZ, 0x6100 ;  /* 0x00006100ff1d7424 */ /* 0x004fc800078e00ff */
[----:B------:R3:W-:Y:S08]  /*92e0*/  SYNCS.ARRIVE.TRANS64 RZ, [R0+URZ+0x36430], R29 ;  /* 0x0364301d00ff79a7 */ /* 0x0007f0000800003f */
[----:B------:R-:W-:Y:S05]  /*92f0*/  @!P1 BRA `(.L_x_1442) ;  /* 0x0000000000049947 */ /* 0x000fea0003800000 */
[----:B------:R-:W-:Y:S01]  /*9300*/  BPT.TRAP 0x1 ;  /* 0x000000040000795c */ /* 0x000fe20000300000 */
.L_x_1442:
        /* <DEDUP_REMOVED lines=37> */
.L_x_1474:
[----:B------:R-:W-:Y:S05]  /*9560*/  @P0 BRA `(.L_x_1444) ;  /* 0x0000000000140947 */ /* 0x000fea0003800000 */
[----:B------:R-:W-:Y:S01]  /*9570*/  ISETP.NE.AND P1, PT, R20, RZ, PT ;  /* 0x000000ff1400720c */ /* 0x000fe20003f25270 */
[----:B----4-:R-:W-:-:S04]  /*9580*/  IMAD.MOV.U32 R5, RZ, RZ, 0x6100 ;  /* 0x00006100ff057424 */ /* 0x010fc800078e00ff */
[----:B------:R4:W-:Y:S08]  /*9590*/  SYNCS.ARRIVE.TRANS64 RZ, [R0+URZ+0x36410], R5 ;  /* 0x0364100500ff79a7 */ /* 0x0009f0000800003f */
[----:B------:R-:W-:Y:S05]  /*95a0*/  @!P1 BRA `(.L_x_1444) ;  /* 0x0000000000049947 */ /* 0x000fea0003800000 */
[----:B------:R-:W-:Y:S01]  /*95b0*/  BPT.TRAP 0x1 ;  /* 0x000000040000795c */ /* 0x000fe20000300000 */
.L_x_1444:
        /* <DEDUP_REMOVED lines=22> */
[----:B----4-:R-:W-:Y:S01]  /*9720*/  IMAD.U32 R5, RZ, RZ, UR9 ;  /* 0x00000009ff057e24 */ /* 0x010fe2000f8e00ff */
        /* <DEDUP_REMOVED lines=21> */
.L_x_1436:
[----:B------:R-:W-:Y:S01]  /*9880*/  ISETP.NE.AND P1, PT, R19, RZ, PT ;  /* 0x000000ff1300720c */ /* 0x000fe20003f25270 */
[----:B------:R-:W-:Y:S02]  /*9890*/  IMAD.MOV.U32 R5, RZ, RZ, 0x1 ;  /* 0x00000001ff057424 */ /* 0x000fe400078e00ff */
[----:B------:R-:W-:-:S10]  /*98a0*/  IMAD.MOV.U32 R4, RZ, RZ, R15 ;  /* 0x000000ffff047224 */ /* 0x000fd400078e000f */
[----:B------:R-:W-:Y:S05]  /*98b0*/  @!P1 BRA `(.L_x_1435) ;  /* 0x0000000400889947 */ /* 0x000fea0003800000 */
[----:B------:R-:W4:Y:S02]  /*98c0*/  SYNCS.PHASECHK.TRANS64.TRYWAIT P1, [R0+URZ+0x36438], R6 ;  /* 0x03643806000075a7 */ /* 0x000f24000802017f */
[----:B----4-:R-:W-:Y:S05]  /*98d0*/  @!P1 BRA `(.L_x_1446) ;  /* 0x0000000c00f89947 */ /* 0x010fea0003800000 */
.L_x_1475:
[----:B------:R-:W-:Y:S05]  /*98e0*/  @P0 BRA `(.L_x_1447) ;  /* 0x0000000000140947 */ /* 0x000fea0003800000 */
[----:B------:R-:W-:Y:S01]  /*98f0*/  ISETP.NE.AND P1, PT, R20, RZ, PT ;  /* 0x000000ff1400720c */ /* 0x000fe20003f25270 */
[----:B------:R-:W-:-:S04]  /*9900*/  IMAD.MOV.U32 R5, RZ, RZ, 0x6100 ;  /* 0x00006100ff057424 */ /* 0x000fc800078e00ff */
[----:B------:R1:W-:Y:S08]  /*9910*/  SYNCS.ARRIVE.TRANS64 RZ, [R0+URZ+0x36430], R5 ;  /* 0x0364300500ff79a7 */ /* 0x0003f0000800003f */
[----:B------:R-:W-:Y:S05]  /*9920*/  @!P1 BRA `(.L_x_1447) ;  /* 0x0000000000049947 */ /* 0x000fea0003800000 */
[----:B------:R-:W-:Y:S01]  /*9930*/  BPT.TRAP 0x1 ;  /* 0x000000040000795c */ /* 0x000fe20000300000 */
.L_x_1447:
[----:B-1----:R-:W1:Y:S01]  /*9940*/  LDC.64 R4, c[0x0][0x728] ;  /* 0x0001ca00ff047b82 */ /* 0x002e620000000a00 */
[----:B------:R-:W-:Y:S01]  /*9950*/  IMAD.SHL.U32 R16, R21, 0x40, RZ ;  /* 0x0000004015107824 */ /* 0x000fe200078e00ff */
[----:B------:R-:W-:Y:S01]  /*9960*/  R2UR UR24, R0 ;  /* 0x00000000001872ca */ /* 0x000fe200000e0000 */
[----:B------:R-:W-:Y:S01]  /*9970*/  UMOV UR32, 0x0 ;  /* 0x0000000000207882 */ /* 0x000fe20000000000 */
[----:B------:R-:W-:Y:S01]  /*9980*/  UMOV UR33, 0x14f00000 ;  /* 0x14f0000000217882 */ /* 0x000fe20000000000 */
[----:B------:R-:W-:Y:S01]  /*9990*/  UMOV UR18, URZ ;  /* 0x0000003f00127c82 */ /* 0x000fe20008000000 */
[C---:B----4-:R-:W-:Y:S01]  /*99a0*/  IADD3 R6, P1, R16.reuse, UR14, RZ ;  /* 0x0000000e10067c10 */ /* 0x050fe2000ff3e0ff */
        /* <DEDUP_REMOVED lines=13> */
[C---:B-1----:R-:W-:Y:S01]  /*9a80*/  LEA R4, P2, R6.reuse, R4, 0x2 ;  /* 0x0000000406047211 */ /* 0x042fe200078410ff */
        /* <DEDUP_REMOVED lines=20> */
.L_x_1476:
[----:B-1----:R-:W-:Y:S01]  /*9bd0*/  IMAD.MOV.U32 R5, RZ, RZ, RZ ;  /* 0x000000ffff057224 */ /* 0x002fe200078e00ff */
[----:B------:R-:W-:Y:S06]  /*9be0*/  @P0 BRA `(.L_x_1449) ;  /* 0x0000000000140947 */ /* 0x000fec0003800000 */
[----:B------:R-:W-:Y:S01]  /*9bf0*/  ISETP.NE.AND P1, PT, R20, RZ, PT ;  /* 0x000000ff1400720c */ /* 0x000fe20003f25270 */
[----:B------:R-:W-:-:S04]  /*9c00*/  IMAD.MOV.U32 R17, RZ, RZ, 0x6100 ;  /* 0x00006100ff117424 */ /* 0x000fc800078e00ff */
[----:B------:R1:W-:Y:S08]  /*9c10*/  SYNCS.ARRIVE.TRANS64 RZ, [R0+URZ+0x36418], R17 ;  /* 0x0364181100ff79a7 */ /* 0x0003f0000800003f */
[----:B------:R-:W-:Y:S05]  /*9c20*/  @!P1 BRA `(.L_x_1449) ;  /* 0x0000000000049947 */ /* 0x000fea0003800000 */
[----:B------:R-:W-:Y:S01]  /*9c30*/  BPT.TRAP 0x1 ;  /* 0x000000040000795c */ /* 0x000fe20000300000 */
.L_x_1449:
        /* <DEDUP_REMOVED lines=42> */
.L_x_1435:
[----:B------:R-:W-:-:S04]  /*9ee0*/  SHF.L.U32 R3, R5, 0x1f, RZ ;  /* 0x0000001f05037819 */ /* 0x000fc800000006ff */
[----:B------:R-:W4:Y:S02]  /*9ef0*/  SYNCS.PHASECHK.TRANS64.TRYWAIT P1, [R0+URZ+0x36438], R3 ;  /* 0x03643803000075a7 */ /* 0x000f24000802017f */
[----:B----4-:R-:W-:Y:S05]  /*9f00*/  @!P1 BRA `(.L_x_1450) ;  /* 0x0000000800949947 */ /* 0x010fea0003800000 */
.L_x_1477:
[----:B------:R-:W-:Y:S05]  /*9f10*/  @P0 BRA `(.L_x_1451) ;  /* 0x0000000000180947 */ /* 0x000fea0003800000 */
[----:B------:R-:W5:Y:S01]  /*9f20*/  S2R R2, SR_TID.X ;  /* 0x0000000000027919 */ /* 0x000f620000002100 */
[----:B----4-:R-:W-:-:S04]  /*9f30*/  IMAD.MOV.U32 R3, RZ, RZ, 0x6100 ;  /* 0x00006100ff037424 */ /* 0x010fc800078e00ff */
[----:B------:R4:W-:Y:S01]  /*9f40*/  SYNCS.ARRIVE.TRANS64 RZ, [R0+URZ+0x36430], R3 ;  /* 0x0364300300ff79a7 */ /* 0x0009e2000800003f */
[----:B-----5:R-:W-:-:S13]  /*9f50*/  LOP3.LUT P0, RZ, R2, 0x1f, RZ, 0xc0, !PT ;  /* 0x0000001f02ff7812 */ /* 0x020fda000780c0ff */
[----:B----4-:R-:W-:Y:S05]  /*9f60*/  @!P0 BRA `(.L_x_1451) ;  /* 0x0000000000048947 */ /* 0x010fea0003800000 */
[----:B------:R-:W-:Y:S01]  /*9f70*/  BPT.TRAP 0x1 ;  /* 0x000000040000795c */ /* 0x000fe20000300000 */
.L_x_1451:
        /* <DEDUP_REMOVED lines=43> */
.L_x_1432:
[----:B------:R-:W-:Y:S05]  /*a230*/  BSYNC B1 ;  /* 0x0000000000017941 */ /* 0x000fea0003800000 */
.L_x_1430:
[----:B------:R-:W-:-:S03]  /*a240*/  UMOV UR7, 0xffffffff ;  /* 0xffffffff00077882 */ /* 0x000fc60000000000 */
[----:B------:R-:W-:Y:S05]  /*a250*/  BRA.DIV UR7, `(.L_x_1452) ;  /* 0x0000000607d47947 */ /* 0x000fea000b800000 */
[----:B------:R-:W-:-:S13]  /*a260*/  ELECT P6, URZ, PT ;  /* 0x00000000003f782f */ /* 0x000fda00038c0000 */
.L_x_1480:
[----:B------:R-:W-:Y:S05]  /*a270*/  @!P6 BRA `(.L_x_1366) ;  /* 0x000000000074e947 */ /* 0x000fea0003800000 */
[----:B------:R-:W-:-:S06]  /*a280*/  ULOP3.LUT UR7, UR38, 0x2, URZ, 0xfc, !UPT ;  /* 0x0000000226077892 */ /* 0x000fcc000f8efc3f */
[----:B------:R-:W-:-:S05]  /*a290*/  IMAD.U32 R0, RZ, RZ, UR7 ;  /* 0x00000007ff007e24 */ /* 0x000fca000f8e00ff */
[----:B------:R-:W-:-:S13]  /*a2a0*/  ISETP.NE.AND P2, PT, R0, 0x3, PT ;  /* 0x000000030000780c */ /* 0x000fda0003f45270 */
[----:B------:R-:W-:Y:S05]  /*a2b0*/  @!P2 BRA `(.L_x_1453) ;  /* 0x000000000004a947 */ /* 0x000fea0003800000 */
[----:B------:R-:W-:Y:S01]  /*a2c0*/  BPT.TRAP 0x1 ;  /* 0x000000040000795c */ /* 0x000fe20000300000 */
.L_x_1453:
        /* <DEDUP_REMOVED lines=15> */
.L_x_1481:
[----:B------:R-:W2:Y:S02]  /*a3c0*/  SYNCS.PHASECHK.TRANS64.TRYWAIT P0, [R3+URZ], R0 ;  /* 0x00000000030075a7 */ /* 0x000ea4000800017f */
[----:B--2---:R-:W-:Y:S05]  /*a3d0*/  @!P0 BRA `(.L_x_1455) ;  /* 0x0000000400a88947 */ /* 0x004fea0003800000 */
.L_x_1482:
[----:B------:R-:W-:Y:S05]  /*a3e0*/  @!P2 BRA `(.L_x_1456) ;  /* 0x000000000004a947 */ /* 0x000fea0003800000 */
[----:B------:R-:W-:Y:S01]  /*a3f0*/  BPT.TRAP 0x1 ;  /* 0x000000040000795c */ /* 0x000fe20000300000 */
.L_x_1456:
[----:B------:R-:W-:-:S07]  /*a400*/  SHF.L.U32 R5, R5, 0x1f, RZ ;  /* 0x0000001f05057819 */ /* 0x000fce00000006ff */
.L_x_1457:
[----:B---3--:R3:W4:Y:S02]  /*a410*/  SYNCS.PHASECHK.TRANS64.TRYWAIT P0, [R4+URZ+0x36438], R5 ;  /* 0x03643805040075a7 */ /* 0x008724000800017f */
[----:B----4-:R-:W-:Y:S05]  /*a420*/  @!P0 NANOSLEEP.SYNCS 0x989680 ;  /* 0x009896800000895d */ /* 0x010fea0003900000 */
[----:B------:R-:W4:Y:S02]  /*a430*/  @!P0 SYNCS.PHASECHK.TRANS64 P0, [R4+URZ+0x36438], R5 ;  /* 0x03643805040085a7 */ /* 0x000f24000800007f */
[----:B----4-:R-:W-:Y:S05]  /*a440*/  @!P0 BRA `(.L_x_1457) ;  /* 0xfffffffc00f08947 */ /* 0x010fea000383ffff */
.L_x_1366:
[----:B------:R-:W-:Y:S05]  /*a450*/  BSYNC B0 ;  /* 0x0000000000007941 */ /* 0x000fea0003800000 */
.L_x_1364:
[----:B------:R-:W-:Y:S05]  /*a460*/  EXIT ;  /* 0x000000000000794d */ /* 0x000fea0003800000 */
.L_x_1311:
[----:B------:R-:W-:Y:S02]  /*a470*/  IMAD.MOV.U32 R12, RZ, RZ, RZ ;  /* 0x000000ffff0c7224 */ /* 0x000fe400078e00ff */
[----:B------:R-:W-:Y:S02]  /*a480*/  IMAD.MOV.U32 R11, RZ, RZ, 0x1f ;  /* 0x0000001fff0b7424 */ /* 0x000fe400078e00ff */
[----:B------:R-:W-:-:S07]  /*a490*/  IMAD.MOV.U32 R15, RZ, RZ, -0x1 ;  /* 0xffffffffff0f7424 */ /* 0x000fce00078e00ff */
[----:B------:R-:W-:Y:S05]  /*a4a0*/  WARPSYNC.COLLECTIVE R15, `(.L_x_1458) ;  /* 0x000000000f087348 */ /* 0x000fea0003c00000 */
[----:B------:R1:W2:Y:S02]  /*a4b0*/  SHFL.IDX P6, R14, R13, R12, R11 ;  /* 0x0000000c0d0e7389 */ /* 0x0002a400000c000b */
[----:B-12---:R-:W-:Y:S01]  /*a4c0*/  ENDCOLLECTIVE ;  /* 0x000000000000791b */ /* 0x006fe20003800000 */
.L_x_1458:
[----:B------:R-:W-:Y:S05]  /*a4d0*/  BRA `(.L_x_1459) ;  /* 0xffffff6c00047947 */ /* 0x000fea000383ffff */
.L_x_1313:
[----:B--2---:R2:W3:Y:S02]  /*a4e0*/  SYNCS.PHASECHK.TRANS64.TRYWAIT P0, [R153+URZ+0x36400], R10 ;  /* 0x0364000a990075a7 */ /* 0x0044e4000800017f */
[----:B---3--:R-:W-:Y:S05]  /*a4f0*/  @!P0 NANOSLEEP.SYNCS 0x989680 ;  /* 0x009896800000895d */ /* 0x008fea0003900000 */
[----:B------:R-:W3:Y:S02]  /*a500*/  @!P0 SYNCS.PHASECHK.TRANS64 P0, [R153+URZ+0x36400], R10 ;  /* 0x0364000a990085a7 */ /* 0x000ee4000800007f */
[----:B---3--:R-:W-:Y:S05]  /*a510*/  @!P0 BRA `(.L_x_1313) ;  /* 0xfffffffc00f08947 */ /* 0x008fea000383ffff */
[----:B------:R-:W-:Y:S05]  /*a520*/  BRA `(.L_x_1312) ;  /* 0xffffff6c003c7947 */ /* 0x000fea000383ffff */
.L_x_1317:
[----:B--2---:R2:W3:Y:S02]  /*a530*/  SYNCS.PHASECHK.TRANS64.TRYWAIT P1, [R4+URZ+0x36410], R17 ;  /* 0x03641011040075a7 */ /* 0x0044e4000802017f */
[----:B---3--:R-:W-:Y:S05]  /*a540*/  @!P1 NANOSLEEP.SYNCS 0x989680 ;  /* 0x009896800000995d */ /* 0x008fea0003900000 */
[----:B------:R-:W3:Y:S02]  /*a550*/  @!P1 SYNCS.PHASECHK.TRANS64 P1, [R4+URZ+0x36410], R17 ;  /* 0x03641011040095a7 */ /* 0x000ee4000802007f */
[----:B---3--:R-:W-:Y:S05]  /*a560*/  @!P1 BRA `(.L_x_1317) ;  /* 0xfffffffc00f09947 */ /* 0x008fea000383ffff */
[----:B------:R-:W-:Y:S05]  /*a570*/  BRA `(.L_x_1316) ;  /* 0xffffff74000c7947 */ /* 0x000fea000383ffff */
.L_x_1321:
[----:B------:R1:W1:Y:S02]  /*a580*/  SYNCS.PHASECHK.TRANS64.TRYWAIT P1, [R153+URZ+0x36430], R16 ;  /* 0x03643010990075a7 */ /* 0x000264000802017f */
[----:B-1----:R-:W-:Y:S05]  /*a590*/  @!P1 NANOSLEEP.SYNCS 0x989680 ;  /* 0x009896800000995d */ /* 0x002fea0003900000 */
[----:B------:R-:W1:Y:S02]  /*a5a0*/  @!P1 SYNCS.PHASECHK.TRANS64 P1, [R153+URZ+0x36430], R16 ;  /* 0x03643010990095a7 */ /* 0x000e64000802007f */
[----:B-1----:R-:W-:Y:S05]  /*a5b0*/  @!P1 BRA `(.L_x_1321) ;  /* 0xfffffffc00f09947 */ /* 0x002fea000383ffff */
[----:B------:R-:W-:Y:S05]  /*a5c0*/  BRA `(.L_x_1320) ;  /* 0xffffff7800a87947 */ /* 0x000fea000383ffff */
.L_x_1374:
[----:B------:R-:W-:Y:S01]  /*a5d0*/  BSSY B1, `(.L_x_1460) ;  /* 0x0000005000017945 */ /* 0x000fe20003800000 */
[----:B------:R-:W-:-:S07]  /*a5e0*/  IMAD.MOV.U32 R15, RZ, RZ, -0x1 ;  /* 0xffffffffff0f7424 */ /* 0x000fce00078e00ff */
[----:B------:R-:W-:Y:S05]  /*a5f0*/  WARPSYNC.COLLECTIVE R15, `(.L_x_1461) ;  /* 0x000000000f087348 */ /* 0x000fea0003c00000 */
[----:B------:R-:W-:Y:S01]  /*a600*/  NOP ;  /* 0x0000000000007918 */ /* 0x000fe20000000000 */
[----:B------:R-:W-:Y:S01]  /*a610*/  ENDCOLLECTIVE ;  /* 0x000000000000791b */ /* 0x000fe20003800000 */
.L_x_1461:
[----:B------:R-:W-:Y:S05]  /*a620*/  BSYNC B1 ;  /* 0x0000000000017941 */ /* 0x000fea0003800000 */
.L_x_1460:
[----:B------:R-:W-:Y:S05]  /*a630*/  BRA `(.L_x_1462) ;  /* 0xffffffbc00987947 */ /* 0x000fea000383ffff */
.L_x_1391:
[----:B------:R-:W-:Y:S01]  /*a640*/  BSSY B1, `(.L_x_1463) ;  /* 0x0000005000017945 */ /* 0x000fe20003800000 */
[----:B------:R-:W-:-:S07]  /*a650*/  IMAD.MOV.U32 R15, RZ, RZ, -0x1 ;  /* 0xffffffffff0f7424 */ /* 0x000fce00078e00ff */
[----:B------:R-:W-:Y:S05]  /*a660*/  WARPSYNC.COLLECTIVE R15, `(.L_x_1464) ;  /* 0x000000000f087348 */ /* 0x000fea0003c00000 */
[----:B------:R-:W-:Y:S01]  /*a670*/  NOP ;  /* 0x0000000000007918 */ /* 0x000fe20000000000 */
[----:B------:R-:W-:Y:S01]  /*a680*/  ENDCOLLECTIVE ;  /* 0x000000000000791b */ /* 0x000fe20003800000 */
.L_x_1464:
[----:B------:R-:W-:Y:S05]  /*a690*/  BSYNC B1 ;  /* 0x0000000000017941 */ /* 0x000fea0003800000 */
.L_x_1463:
[----:B------:R-:W-:Y:S05]  /*a6a0*/  BRA `(.L_x_1465) ;  /* 0xffffffc400807947 */ /* 0x000fea000383ffff */
.L_x_1407:
[----:B------:R-:W-:Y:S01]  /*a6b0*/  BSSY B1, `(.L_x_1466) ;  /* 0x0000005000017945 */ /* 0x000fe20003800000 */
[----:B------:R-:W-:-:S07]  /*a6c0*/  IMAD.MOV.U32 R15, RZ, RZ, -0x1 ;  /* 0xffffffffff0f7424 */ /* 0x000fce00078e00ff */
[----:B------:R-:W-:Y:S05]  /*a6d0*/  WARPSYNC.COLLECTIVE R15, `(.L_x_1467) ;  /* 0x000000000f087348 */ /* 0x000fea0003c00000 */
[----:B------:R-:W-:Y:S01]  /*a6e0*/  NOP ;  /* 0x0000000000007918 */ /* 0x000fe20000000000 */
[----:B------:R-:W-:Y:S01]  /*a6f0*/  ENDCOLLECTIVE ;  /* 0x000000000000791b */ /* 0x000fe20003800000 */
.L_x_1467:
[----:B------:R-:W-:Y:S05]  /*a700*/  BSYNC B1 ;  /* 0x0000000000017941 */ /* 0x000fea0003800000 */
.L_x_1466:
[----:B------:R-:W-:Y:S05]  /*a710*/  BRA `(.L_x_1468) ;  /* 0xffffffc800f07947 */ /* 0x000fea000383ffff */
.L_x_1433:
[----:B-1----:R1:W2:Y:S02]  /*a720*/  SYNCS.PHASECHK.TRANS64.TRYWAIT P1, [R0+URZ+0x36420], R6 ;  /* 0x03642006000075a7 */ /* 0x0022a4000802017f */
[----:B--2---:R-:W-:Y:S05]  /*a730*/  @!P1 NANOSLEEP.SYNCS 0x989680 ;  /* 0x009896800000995d */ /* 0x004fea0003900000 */
[----:B------:R-:W2:Y:S02]  /*a740*/  @!P1 SYNCS.PHASECHK.TRANS64 P1, [R0+URZ+0x36420], R6 ;  /* 0x03642006000095a7 */ /* 0x000ea4000802007f */
[----:B--2---:R-:W-:Y:S05]  /*a750*/  @!P1 BRA `(.L_x_1433) ;  /* 0xfffffffc00f09947 */ /* 0x004fea000383ffff */
[----:B------:R-:W-:Y:S05]  /*a760*/  BRA `(.L_x_1469) ;  /* 0xffffffdc00307947 */ /* 0x000fea000383ffff */
.L_x_1437:
[----:B-1----:R1:W2:Y:S02]  /*a770*/  SYNCS.PHASECHK.TRANS64.TRYWAIT P1, [R0+URZ+0x36438], R6 ;  /* 0x03643806000075a7 */ /* 0x0022a4000802017f */
[----:B--2---:R-:W-:Y:S05]  /*a780*/  @!P1 NANOSLEEP.SYNCS 0x989680 ;  /* 0x009896800000995d */ /* 0x004fea0003900000 */
[----:B------:R-:W2:Y:S02]  /*a790*/  @!P1 SYNCS.PHASECHK.TRANS64 P1, [R0+URZ+0x36438], R6 ;  /* 0x03643806000095a7 */ /* 0x000ea4000802007f */
[----:B--2---:R-:W-:Y:S05]  /*a7a0*/  @!P1 BRA `(.L_x_1437) ;  /* 0xfffffffc00f09947 */ /* 0x004fea000383ffff */
[----:B------:R-:W-:Y:S05]  /*a7b0*/  BRA `(.L_x_1470) ;  /* 0xffffffe4001c7947 */ /* 0x000fea000383ffff */
.L_x_1439:
[----:B--2---:R2:W3:Y:S02]  /*a7c0*/  SYNCS.PHASECHK.TRANS64.TRYWAIT P1, [R0+URZ+0x36428], R3 ;  /* 0x03642803000075a7 */ /* 0x0044e4000802017f */
[----:B---3--:R-:W-:Y:S05]  /*a7d0*/  @!P1 NANOSLEEP.SYNCS 0x989680 ;  /* 0x009896800000995d */ /* 0x008fea0003900000 */
[----:B------:R-:W3:Y:S02]  /*a7e0*/  @!P1 SYNCS.PHASECHK.TRANS64 P1, [R0+URZ+0x36428], R3 ;  /* 0x03642803000095a7 */ /* 0x000ee4000802007f */
[----:B---3--:R-:W-:Y:S05]  /*a7f0*/  @!P1 BRA `(.L_x_1439) ;  /* 0xfffffffc00f09947 */ /* 0x008fea000383ffff */
[----:B------:R-:W-:Y:S05]  /*a800*/  BRA `(.L_x_1471) ;  /* 0xffffffe400e07947 */ /* 0x000fea000383ffff */
.L_x_1441:
[----:B--2---:R2:W3:Y:S02]  /*a810*/  SYNCS.PHASECHK.TRANS64.TRYWAIT P1, [R0+URZ+0x36438], R29 ;  /* 0x0364381d000075a7 */ /* 0x0044e4000802017f */
[----:B---3--:R-:W-:Y:S05]  /*a820*/  @!P1 NANOSLEEP.SYNCS 0x989680 ;  /* 0x009896800000995d */ /* 0x008fea0003900000 */
[----:B------:R-:W3:Y:S02]  /*a830*/  @!P1 SYNCS.PHASECHK.TRANS64 P1, [R0+URZ+0x36438], R29 ;  /* 0x0364381d000095a7 */ /* 0x000ee4000802007f */
[----:B---3--:R-:W-:Y:S05]  /*a840*/  @!P1 BRA `(.L_x_1441) ;  /* 0xfffffffc00f09947 */ /* 0x008fea000383ffff */
[----:B------:R-:W-:Y:S05]  /*a850*/  BRA `(.L_x_1472) ;  /* 0xffffffe800947947 */ /* 0x000fea000383ffff */
.L_x_1443:
[----:B------:R-:W-:-:S07]  /*a860*/  SHF.L.U32 R5, R7, 0x1f, RZ ;  /* 0x0000001f07057819 */ /* 0x000fce00000006ff */
.L_x_1473:
[----:B----4-:R4:W1:Y:S02]  /*a870*/  SYNCS.PHASECHK.TRANS64.TRYWAIT P1, [R0+URZ+0x36420], R5 ;  /* 0x03642005000075a7 */ /* 0x010864000802017f */
[----:B-1----:R-:W-:Y:S05]  /*a880*/  @!P1 NANOSLEEP.SYNCS 0x989680 ;  /* 0x009896800000995d */ /* 0x002fea0003900000 */
[----:B------:R-:W1:Y:S02]  /*a890*/  @!P1 SYNCS.PHASECHK.TRANS64 P1, [R0+URZ+0x36420], R5 ;  /* 0x03642005000095a7 */ /* 0x000e64000802007f */
[----:B-1----:R-:W-:Y:S05]  /*a8a0*/  @!P1 BRA `(.L_x_1473) ;  /* 0xfffffffc00f09947 */ /* 0x002fea000383ffff */
[----:B------:R-:W-:Y:S05]  /*a8b0*/  BRA `(.L_x_1474) ;  /* 0xffffffec00287947 */ /* 0x000fea000383ffff */
.L_x_1446:
[----:B----4-:R4:W1:Y:S02]  /*a8c0*/  SYNCS.PHASECHK.TRANS64.TRYWAIT P1, [R0+URZ+0x36438], R6 ;  /* 0x03643806000075a7 */ /* 0x010864000802017f */
[----:B-1----:R-:W-:Y:S05]  /*a8d0*/  @!P1 NANOSLEEP.SYNCS 0x989680 ;  /* 0x009896800000995d */ /* 0x002fea0003900000 */
[----:B------:R-:W1:Y:S02]  /*a8e0*/  @!P1 SYNCS.PHASECHK.TRANS64 P1, [R0+URZ+0x36438], R6 ;  /* 0x03643806000095a7 */ /* 0x000e64000802007f */
[----:B-1----:R-:W-:Y:S05]  /*a8f0*/  @!P1 BRA `(.L_x_1446) ;  /* 0xfffffffc00f09947 */ /* 0x002fea000383ffff */
[----:B------:R-:W-:Y:S05]  /*a900*/  BRA `(.L_x_1475) ;  /* 0xffffffec00f47947 */ /* 0x000fea000383ffff */
.L_x_1448:
[----:B-1----:R1:W4:Y:S02]  /*a910*/  SYNCS.PHASECHK.TRANS64.TRYWAIT P1, [R0+URZ+0x36428], R5 ;  /* 0x03642805000075a7 */ /* 0x002324000802017f */
[----:B----4-:R-:W-:Y:S05]  /*a920*/  @!P1 NANOSLEEP.SYNCS 0x989680 ;  /* 0x009896800000995d */ /* 0x010fea0003900000 */
[----:B------:R-:W4:Y:S02]  /*a930*/  @!P1 SYNCS.PHASECHK.TRANS64 P1, [R0+URZ+0x36428], R5 ;  /* 0x03642805000095a7 */ /* 0x000f24000802007f */
[----:B----4-:R-:W-:Y:S05]  /*a940*/  @!P1 BRA `(.L_x_1448) ;  /* 0xfffffffc00f09947 */ /* 0x010fea000383ffff */
[----:B------:R-:W-:Y:S05]  /*a950*/  BRA `(.L_x_1476) ;  /* 0xfffffff0009c7947 */ /* 0x000fea000383ffff */
.L_x_1450:
[----:B----4-:R4:W1:Y:S02]  /*a960*/  SYNCS.PHASECHK.TRANS64.TRYWAIT P1, [R0+URZ+0x36438], R3 ;  /* 0x03643803000075a7 */ /* 0x010864000802017f */
[----:B-1----:R-:W-:Y:S05]  /*a970*/  @!P1 NANOSLEEP.SYNCS 0x989680 ;  /* 0x009896800000995d */ /* 0x002fea0003900000 */
[----:B------:R-:W1:Y:S02]  /*a980*/  @!P1 SYNCS.PHASECHK.TRANS64 P1, [R0+URZ+0x36438], R3 ;  /* 0x03643803000095a7 */ /* 0x000e64000802007f */
[----:B-1----:R-:W-:Y:S05]  /*a990*/  @!P1 BRA `(.L_x_1450) ;  /* 0xfffffffc00f09947 */ /* 0x002fea000383ffff */
[----:B------:R-:W-:Y:S05]  /*a9a0*/  BRA `(.L_x_1477) ;  /* 0xfffffff400587947 */ /* 0x000fea000383ffff */
.L_x_1452:
[----:B------:R-:W-:Y:S01]  /*a9b0*/  BSSY B1, `(.L_x_1478) ;  /* 0x0000006000017945 */ /* 0x000fe20003800000 */
[----:B------:R-:W-:-:S07]  /*a9c0*/  IMAD.MOV.U32 R15, RZ, RZ, -0x1 ;  /* 0xffffffffff0f7424 */ /* 0x000fce00078e00ff */
[----:B------:R-:W-:Y:S05]  /*a9d0*/  WARPSYNC.COLLECTIVE R15, `(.L_x_1479) ;  /* 0x000000000f0c7348 */ /* 0x000fea0003c00000 */
[----:B------:R-:W-:Y:S02]  /*a9e0*/  ELECT P6, UR62, PT ;  /* 0x00000000003e782f */ /* 0x000fe400038c0000 */
[----:B------:R-:W-:Y:S01]  /*a9f0*/  MOV R14, UR62 ;  /* 0x0000003e000e7c02 */ /* 0x000fe20008000f00 */
[----:B------:R-:W-:Y:S10]  /*aa00*/  ENDCOLLECTIVE ;  /* 0x000000000000791b */ /* 0x000ff40003800000 */
.L_x_1479:
[----:B------:R-:W-:Y:S05]  /*aa10*/  BSYNC B1 ;  /* 0x0000000000017941 */ /* 0x000fea0003800000 */
.L_x_1478:
[----:B------:R-:W-:Y:S05]  /*aa20*/  BRA `(.L_x_1480) ;  /* 0xfffffff800107947 */ /* 0x000fea000383ffff */
.L_x_1454:
[----:B-1----:R1:W2:Y:S02]  /*aa30*/  SYNCS.PHASECHK.TRANS64.TRYWAIT P0, [R9+URZ], R2 ;  /* 0x00000002090075a7 */ /* 0x0022a4000800017f */
[----:B--2---:R-:W-:Y:S05]  /*aa40*/  @!P0 NANOSLEEP.SYNCS 0x989680 ;  /* 0x009896800000895d */ /* 0x004fea0003900000 */
[----:B------:R-:W2:Y:S02]  /*aa50*/  @!P0 SYNCS.PHASECHK.TRANS64 P0, [R9+URZ], R2 ;  /* 0x00000002090085a7 */ /* 0x000ea4000800007f */
[----:B--2---:R-:W-:Y:S05]  /*aa60*/  @!P0 BRA `(.L_x_1454) ;  /* 0xfffffffc00f08947 */ /* 0x004fea000383ffff */
[----:B------:R-:W-:Y:S05]  /*aa70*/  BRA `(.L_x_1481) ;  /* 0xfffffff800507947 */ /* 0x000fea000383ffff */
.L_x_1455:
[----:B--2---:R2:W3:Y:S02]  /*aa80*/  SYNCS.PHASECHK.TRANS64.TRYWAIT P0, [R3+URZ], R0 ;  /* 0x00000000030075a7 */ /* 0x0044e4000800017f */
[----:B---3--:R-:W-:Y:S05]  /*aa90*/  @!P0 NANOSLEEP.SYNCS 0x989680 ;  /* 0x009896800000895d */ /* 0x008fea0003900000 */
[----:B------:R-:W3:Y:S02]  /*aaa0*/  @!P0 SYNCS.PHASECHK.TRANS64 P0, [R3+URZ], R0 ;  /* 0x00000000030085a7 */ /* 0x000ee4000800007f */
[----:B---3--:R-:W-:Y:S05]  /*aab0*/  @!P0 BRA `(.L_x_1455) ;  /* 0xfffffffc00f08947 */ /* 0x008fea000383ffff */
[----:B------:R-:W-:Y:S05]  /*aac0*/  BRA `(.L_x_1482) ;  /* 0xfffffff800447947 */ /* 0x000fea000383ffff */
.L_x_1483:
        /* <DEDUP_REMOVED lines=11> */
.L_x_3864:


//--------------------- .text._ZN7cutlass13device_kernelIN5flash11enable_sm90INS1_16FlashAttnBwdSm90INS1_25CollectiveMainloopBwdSm90ILi2ELi1ELi1EN4cute5tupleIJNS5_1CILi1EEES8_S8_EEENS6_IJNS7_ILi64EEENS7_ILi96EEENS7_ILi192EEEEEENS_6half_tEfNS_4arch4Sm90ELb0ELb1ELb0ELb0ELb0ELb0ELb1ELb0ELi3ELi1ELi1ELi1ELb0EEENS1_24CollectiveEpilogueBwdGQAISD_fSG_Li384ELb0ELb0EEENS1_19SingleTileSchedulerILb0ELb0ELb0ELi96EEEEEEEEEvNT_6ParamsE --------------------------
	.section	.text._ZN7cutlass13device_kernelIN5flash11enable_sm90INS1_16FlashAttnBwdSm90INS1_25CollectiveMainloopBwdSm90ILi2ELi1ELi1EN4cute5tupleIJNS5_1CILi1EEES8_S8_EEENS6_IJNS7_ILi64EEENS7_ILi96EEENS7_ILi192EEEEEENS_6half_tEfNS_4arch4Sm90ELb0ELb1ELb0ELb0ELb0ELb0ELb1ELb0ELi3ELi1ELi1ELi1ELb0EEENS1_24CollectiveEpilogueBwdGQAISD_fSG_Li384ELb0ELb0EEENS1_19SingleTileSchedulerILb0ELb0ELb0ELi96EEEEEEEEEvNT_6ParamsE,"ax",@progbits
	.align	128
.text._ZN7cutlass13device_kernelIN5flash11enable_sm90INS1_16FlashAttnBwdSm90INS1_25CollectiveMainloopBwdSm90ILi2ELi1ELi1EN4cute5tupleIJNS5_1CILi1EEES8_S8_EEENS6_IJNS7_ILi64EEENS7_ILi96EEENS7_ILi192EEEEEENS_6half_tEfNS_4arch4Sm90ELb0ELb1ELb0ELb0ELb0ELb0ELb1ELb0ELi3ELi1ELi1ELi1ELb0EEENS1_24CollectiveEpilogueBwdGQAISD_fSG_Li384ELb0ELb0EEENS1_19SingleTileSchedulerILb0ELb0ELb0ELi96EEEEEEEEEvNT_6ParamsE:
        .type           _ZN7cutlass13device_kernelIN5flash11enable_sm90INS1_16FlashAttnBwdSm90INS1_25CollectiveMainloopBwdSm90ILi2ELi1ELi1EN4cute5tupleIJNS5_1CILi1EEES8_S8_EEENS6_IJNS7_ILi64EEENS7_ILi96EEENS7_ILi192EEEEEENS_6half_tEfNS_4arch4Sm90ELb0ELb1ELb0ELb0ELb0ELb0ELb1ELb0ELi3ELi1ELi1ELi1ELb0EEENS1_24CollectiveEpilogueBwdGQAISD_fSG_Li384ELb0ELb0EEENS1_19SingleTileSchedulerILb0ELb0ELb0ELi96EEEEEEEEEvNT_6ParamsE,@function
        .size           _ZN7cutlass13device_kernelIN5flash11enable_sm90INS1_16FlashAttnBwdSm90INS1_25CollectiveMainloopBwdSm90ILi2ELi1ELi1EN4cute5tupleIJNS5_1CILi1EEES8_S8_EEENS6_IJNS7_ILi64EEENS7_ILi96EEENS7_ILi192EEEEEENS_6half_tEfNS_4arch4Sm90ELb0ELb1ELb0ELb0ELb0ELb0ELb1ELb0ELi3ELi1ELi1ELi1ELb0EEENS1_24CollectiveEpilogueBwdGQAISD_fSG_Li384ELb0ELb0EEENS1_19SingleTileSchedulerILb0ELb0ELb0ELi96EEEEEEEEEvNT_6ParamsE,(.L_x_3865 - _ZN7cutlass13device_kernelIN5flash11enable_sm90INS1_16FlashAttnBwdSm90INS1_25CollectiveMainloopBwdSm90ILi2ELi1ELi1EN4cute5tupleIJNS5_1CILi1EEES8_S8_EEENS6_IJNS7_ILi64EEENS7_ILi96EEENS7_ILi192EEEEEENS_6half_tEfNS_4arch4Sm90ELb0ELb1ELb0ELb0ELb0ELb0ELb1ELb0ELi3ELi1ELi1ELi1ELb0EEENS1_24CollectiveEpilogueBwdGQAISD_fSG_Li384ELb0ELb0EEENS1_19SingleTileSchedulerILb0ELb0ELb0ELi96EEEEEEEEEvNT_6ParamsE)
        .other          _ZN7cutlass13device_kernelIN5flash11enable_sm90INS1_16FlashAttnBwdSm90INS1_25CollectiveMainloopBwdSm90ILi2ELi1ELi1EN4cute5tupleIJNS5_1CILi1EEES8_S8_EEENS6_IJNS7_ILi64EEENS7_ILi96EEENS7_ILi192EEEEEENS_6half_tEfNS_4arch4Sm90ELb0ELb1ELb0ELb0ELb0ELb0ELb1ELb0ELi3ELi1ELi1ELi1ELb0EEENS1_24CollectiveEpilogueBwdGQAISD_fSG_Li384ELb0ELb0EEENS1_19SingleTileSchedulerILb0ELb0ELb0ELi96EEEEEEEEEvNT_6ParamsE,@"STO_CUDA_ENTRY STV_DEFAULT"
_ZN7cutlass13device_kernelIN5flash11enable_sm90INS1_16FlashAttnBwdSm90INS1_25CollectiveMainloopBwdSm90ILi2ELi1ELi1EN4cute5tupleIJNS5_1CILi1EEES8_S8_EEENS6_IJNS7_ILi64EEENS7_ILi96EEENS7_ILi192EEEEEENS_6half_tEfNS_4arch4Sm90ELb0ELb1ELb0ELb0ELb0ELb0ELb1ELb0ELi3ELi1ELi1ELi1ELb0EEENS1_24CollectiveEpilogueBwdGQAISD_fSG_Li384ELb0ELb0EEENS1_19SingleTileSchedulerILb0ELb0ELb0ELi96EEEEEEEEEvNT_6ParamsE:
        /* <DEDUP_REMOVED lines=23> */
.L_x_1485:
[----:B------:R-:W-:Y:S05]  /*0170*/  BSYNC B0 ;  /* 0x0000000000007941 */ /* 0x000fea0003800000 */
.L_x_1484:
        /* <DEDUP_REMOVED lines=37> */
.L_x_1486:
        /* <DEDUP_REMOVED lines=20> */
.L_x_1487:
[----:B------:R-:W-:Y:S01]  /*0510*/  PLOP3.LUT P0, PT, PT, PT, UP0, 0x80, 0x0 ;  /* 0x000000000000781c */ /* 0x000fe20003f0f008 */
[----:B------:R-:W-:Y:S01]  /*0520*/  NOP ;  /* 0x0000000000007918 */ /* 0x000fe20000000000 */
[----:B------:R-:W-:Y:S01]  /*0530*/  BSSY B6, `(.L_x_1488) ;  /* 0x000079f000067945 */ /* 0x000fe20003800000 */
[----:B-12-45:R-:W-:Y:S10]  /*0540*/  BAR.SYNC.DEFER_BLOCKING 0x0 ;  /* 0x0000000000007b1d */ /* 0x036ff40000010000 */
[----:B------:R-:W-:Y:S05]  /*0550*/  @!P0 BRA `(.L_x_1489) ;  /* 0x0000004000d48947 */ /* 0x000fea0003800000 */
.L_x_1490:
        /* <DEDUP_REMOVED lines=85> */
.L_x_1492:
        /* <DEDUP_REMOVED lines=36> */
.L_x_1495:
        /* <DEDUP_REMOVED lines=15> */
.L_x_1494:
        /* <DEDUP_REMOVED lines=20> */
.L_x_1497:
        /* <DEDUP_REMOVED lines=15> */
.L_x_1496:
        /* <DEDUP_REMOVED lines=8> */
.L_x_1588:
        /* <DEDUP_REMOVED lines=19> */
.L_x_1499:
[----:B--2---:R-:W-:Y:S01]  /*11c0*/  SHF.R.S32.HI R10, RZ, 0x1f, R7 ;  /* 0x0000001fff0a7819 */ /* 0x004fe20000011407 */
[----:B------:R-:W-:Y:S01]  /*11d0*/  IMAD.IADD R12, R9, 0x1, -R6 ;  /* 0x00000001090c7824 */ /* 0x000fe200078e0a06 */
[--C-:B------:R-:W-:Y:S01]  /*11e0*/  SHF.R.S32.HI R5, RZ, 0x1, R2.reuse ;  /* 0x00000001ff057819 */ /* 0x100fe20000011402 */
[C---:B------:R-:W-:Y:S01]  /*11f0*/  IMAD.HI R11, R13.reuse, 0x55555556, RZ ;  /* 0x555555560d0b7827 */ /* 0x040fe200078e02ff */
[----:B------:R-:W-:Y:S01]  /*1200*/  LEA.HI R10, R10, R7, RZ, 0x3 ;  /* 0x000000070a0a7211 */ /* 0x000fe200078f18ff */
[----:B------:R-:W-:Y:S01]  /*1210*/  ULDC UR4, c[0x0][0x290] ;  /* 0x0000a40000047ab9 */ /* 0x000fe20000000800 */
[----:B------:R-:W-:Y:S01]  /*1220*/  SHF.R.S32.HI R6, RZ, 0x1f, R2 ;  /* 0x0000001fff067819 */ /* 0x000fe20000011402 */
[--C-:B------:R-:W-:Y:S01]  /*1230*/  IMAD R15, R13, 0x400, R0.reuse ;  /* 0x000004000d0f7824 */ /* 0x100fe200078e0200 */
[----:B------:R-:W-:Y:S01]  /*1240*/  LOP3.LUT R2, R2, 0x7fffffe, RZ, 0xc0, !PT ;  /* 0x07fffffe02027812 */ /* 0x000fe200078ec0ff */
[----:B------:R-:W-:Y:S01]  /*1250*/  IMAD.SHL.U32 R10, R10, 0x20, RZ ;  /* 0x000000200a0a7824 */ /* 0x000fe200078e00ff */
[----:B------:R-:W-:Y:S01]  /*1260*/  SHF.R.S32.HI R3, RZ, 0x1f, R0 ;  /* 0x0000001fff037819 */ /* 0x000fe20000011400 */
[----:B------:R-:W-:Y:S01]  /*1270*/  IMAD.MOV.U32 R16, RZ, RZ, 0x20 ;  /* 0x00000020ff107424 */ /* 0x000fe200078e00ff */
[----:B------:R-:W-:Y:S01]  /*1280*/  LEA.HI R14, R11, R11, RZ, 0x1 ;  /* 0x0000000b0b0e7211 */ /* 0x000fe200078f08ff */
[----:B------:R-:W-:Y:S01]  /*1290*/  IMAD.IADD R9, R7, 0x1, -R2 ;  /* 0x0000000107097824 */ /* 0x000fe200078e0a02 */
[----:B------:R-:W-:Y:S01]  /*12a0*/  LOP3.LUT R10, R10, 0x7fffff00, RZ, 0xc0, !PT ;  /* 0x7fffff000a0a7812 */ /* 0x000fe200078ec0ff */
[----:B------:R-:W-:Y:S01]  /*12b0*/  ULDC UR5, c[0x0][0x280] ;  /* 0x0000a00000057ab9 */ /* 0x000fe20000000800 */
[----:B------:R-:W-:Y:S01]  /*12c0*/  LEA.HI R2, R3, R0, RZ, 0x2 ;  /* 0x0000000003027211 */ /* 0x000fe200078f10ff */
[----:B------:R-:W-:Y:S01]  /*12d0*/  IMAD R14, R14, -0x3, R13 ;  /* 0xfffffffd0e0e7824 */ /* 0x000fe200078e020d */
[----:B------:R-:W-:Y:S01]  /*12e0*/  LEA.HI R6, R6, R5, RZ, 0x2 ;  /* 0x0000000506067211 */ /* 0x000fe200078f10ff */
[----:B------:R-:W-:Y:S01]  /*12f0*/  IMAD R10, R13, 0x800, R10 ;  /* 0x000008000d0a7824 */ /* 0x000fe200078e020a */
[----:B-1----:R-:W-:-:S02]  /*1300*/  LOP3.LUT R13, R2, 0x7ffffffc, RZ, 0xc0, !PT ;  /* 0x7ffffffc020d7812 */ /* 0x002fc400078ec0ff */
[----:B------:R-:W-:Y:S02]  /*1310*/  CS2R R118, SRZ ;  /* 0x0000000000767805 */ /* 0x000fe4000001ff00 */
[----:B------:R-:W-:Y:S01]  /*1320*/  LOP3.LUT R6, R6, 0xfffffffc, RZ, 0xc0, !PT ;  /* 0xfffffffc06067812 */ /* 0x000fe200078ec0ff */
[----:B------:R-:W-:Y:S01]  /*1330*/  IMAD R9, R9, 0x20, R10 ;  /* 0x0000002009097824 */ /* 0x000fe200078e020a */
[----:B------:R-:W-:Y:S01]  /*1340*/  SHF.R.S32.HI R4, RZ, 0x4, R4 ;  /* 0x00000004ff047819 */ /* 0x000fe20000011404 */
[----:B------:R-:W-:Y:S01]  /*1350*/  IMAD.IADD R13, R0, 0x1, -R13 ;  /* 0x00000001000d7824 */ /* 0x000fe200078e0a0d */
[----:B------:R-:W-:Y:S01]  /*1360*/  LEA.HI R3, R3, R0, RZ, 0x5 ;  /* 0x0000000003037211 */ /* 0x000fe200078f28ff */
[----:B------:R-:W-:Y:S01]  /*1370*/  IMAD.IADD R7, R5, 0x1, -R6 ;  /* 0x0000000105077824 */ /* 0x000fe200078e0a06 */
[--C-:B------:R-:W-:Y:S01]  /*1380*/  SHF.R.S32.HI R5, RZ, 0x1f, R2.reuse ;  /* 0x0000001fff057819 */ /* 0x100fe20000011402 */
[----:B------:R-:W-:Y:S01]  /*1390*/  IMAD R10, R14, 0x10, R13 ;  /* 0x000000100e0a7824 */ /* 0x000fe200078e020d */
[----:B------:R-:W-:Y:S01]  /*13a0*/  SHF.R.S32.HI R3, RZ, 0x5, R3 ;  /* 0x00000005ff037819 */ /* 0x000fe20000011403 */
[----:B------:R-:W1:Y:S01]  /*13b0*/  S2R R13, SR_CTAID.X ;  /* 0x00000000000d7919 */ /* 0x000e620000002500 */
[C---:B------:R-:W-:Y:S01]  /*13c0*/  IMAD.SHL.U32 R6, R7.reuse, 0x40, RZ ;  /* 0x0000004007067824 */ /* 0x040fe200078e00ff */
[----:B------:R-:W-:Y:S01]  /*13d0*/  LOP3.LUT P0, RZ, R7, 0x2, RZ, 0xc0, !PT ;  /* 0x0000000207ff7812 */ /* 0x000fe2000780c0ff */
[----:B------:R-:W-:Y:S01]  /*13e0*/  IMAD.SHL.U32 R11, R4, 0x8, RZ ;  /* 0x00000008040b7824 */ /* 0x000fe200078e00ff */
[----:B------:R-:W-:Y:S01]  /*13f0*/  SHF.R.S32.HI R4, RZ, 0x2, R2 ;  /* 0x00000002ff047819 */ /* 0x000fe20000011402 */
[----:B------:R-:W-:Y:S01]  /*1400*/  IMAD R9, R12, 0x200, R9 ;  /* 0x000002000c097824 */ /* 0x000fe200078e0209 */
[----:B------:R-:W-:Y:S01]  /*1410*/  LOP3.LUT R6, R6, 0xc0, RZ, 0xc0, !PT ;  /* 0x000000c006067812 */ /* 0x000fe200078ec0ff */
[----:B------:R-:W-:Y:S01]  /*1420*/  IMAD.SHL.U32 R10, R10, 0x2, RZ ;  /* 0x000000020a0a7824 */ /* 0x000fe200078e00ff */
[----:B------:R-:W-:Y:S01]  /*1430*/  LEA.HI R5, R5, R4, RZ, 0x3 ;  /* 0x0000000405057211 */ /* 0x000fe200078f18ff */
[----:B------:R-:W-:Y:S01]  /*1440*/  IMAD.U32 R14, RZ, RZ, UR38 ;  /* 0x00000026ff0e7e24 */ /* 0x000fe2000f8e00ff */
[----:B------:R-:W-:Y:S01]  /*1450*/  LOP3.LUT R11, R6, 0x8, R11, 0xf8, !PT ;  /* 0x00000008060b7812 */ /* 0x000fe200078ef80b */
[----:B------:R-:W-:Y:S01]  /*1460*/  IMAD.MOV.U32 R7, RZ, RZ, RZ ;  /* 0x000000ffff077224 */ /* 0x000fe200078e00ff */
[----:B------:R-:W-:Y:S01]  /*1470*/  SHF.R.U32.HI R0, RZ, 0x3, R6 ;  /* 0x00000003ff007819 */ /* 0x000fe20000011606 */
[----:B------:R-:W-:Y:S01]  /*1480*/  IMAD.MOV.U32 R2, RZ, RZ, RZ ;  /* 0x000000ffff027224 */ /* 0x000fe200078e00ff */
[----:B------:R-:W-:-:S02]  /*1490*/  LOP3.LUT R5, R5, 0xfffffff8, RZ, 0xc0, !PT ;  /* 0xfffffff805057812 */ /* 0x000fc400078ec0ff */
[----:B------:R-:W-:Y:S02]  /*14a0*/  CS2R R116, SRZ ;  /* 0x0000000000747805 */ /* 0x000fe4000001ff00 */
[----:B------:R-:W-:Y:S02]  /*14b0*/  LOP3.LUT R0, R11, R0, RZ, 0x3c, !PT ;  /* 0x000000000b007212 */ /* 0x000fe400078e3cff */
[----:B------:R-:W-:Y:S02]  /*14c0*/  CS2R R114, SRZ ;  /* 0x0000000000727805 */ /* 0x000fe4000001ff00 */
[----:B------:R-:W-:Y:S01]  /*14d0*/  SEL R16, R16, 0xffffffe0, !P0 ;  /* 0xffffffe010107807 */ /* 0x000fe20004000000 */
[----:B------:R-:W-:Y:S01]  /*14e0*/  IMAD.IADD R6, R4, 0x1, -R5 ;  /* 0x0000000104067824 */ /* 0x000fe200078e0a05 */
[----:B------:R-:W-:Y:S01]  /*14f0*/  CS2R R112, SRZ ;  /* 0x0000000000707805 */ /* 0x000fe2000001ff00 */
[----:B------:R-:W-:Y:S01]  /*1500*/  IMAD.IADD R9, R9, 0x1, R0 ;  /* 0x0000000109097824 */ /* 0x000fe200078e0200 */
[----:B------:R-:W-:Y:S01]  /*1510*/  CS2R R110, SRZ ;  /* 0x00000000006e7805 */ /* 0x000fe2000001ff00 */
[----:B------:R-:W-:Y:S01]  /*1520*/  IMAD.SHL.U32 R0, R15, 0x4, RZ ;  /* 0x000000040f007824 */ /* 0x000fe200078e00ff */
[----:B------:R-:W-:Y:S01]  /*1530*/  CS2R R108, SRZ ;  /* 0x00000000006c7805 */ /* 0x000fe2000001ff00 */
[----:B------:R-:W-:Y:S01]  /*1540*/  IMAD R6, R3, 0x10, R6 ;  /* 0x0000001003067824 */ /* 0x000fe200078e0206 */
[----:B------:R-:W-:Y:S01]  /*1550*/  LEA R9, R9, UR37, 0x1 ;  /* 0x0000002509097c11 */ /* 0x000fe2000f8e08ff */
[----:B------:R-:W-:Y:S01]  /*1560*/  IMAD.MOV.U32 R4, RZ, RZ, RZ ;  /* 0x000000ffff047224 */ /* 0x000fe200078e00ff */
[----:B------:R-:W-:-:S02]  /*1570*/  CS2R R106, SRZ ;  /* 0x00000000006a7805 */ /* 0x000fc4000001ff00 */
[----:B------:R-:W-:Y:S02]  /*1580*/  CS2R R104, SRZ ;  /* 0x0000000000687805 */ /* 0x000fe4000001ff00 */
[----:B------:R-:W-:Y:S02]  /*1590*/  CS2R R102, SRZ ;  /* 0x0000000000667805 */ /* 0x000fe4000001ff00 */
[----:B------:R-:W-:Y:S01]  /*15a0*/  CS2R R100, SRZ ;  /* 0x0000000000647805 */ /* 0x000fe2000001ff00 */
[----:B-1----:R-:W-:Y:S01]  /*15b0*/  IMAD R13, R13, -0x60, RZ ;  /* 0xffffffa00d0d7824 */ /* 0x002fe200078e02ff */
[----:B------:R-:W-:Y:S02]  /*15c0*/  CS2R R98, SRZ ;  /* 0x0000000000627805 */ /* 0x000fe4000001ff00 */
[----:B------:R-:W-:Y:S02]  /*15d0*/  CS2R R96, SRZ ;  /* 0x0000000000607805 */ /* 0x000fe4000001ff00 */
[----:B------:R-:W-:Y:S01]  /*15e0*/  CS2R R94, SRZ ;  /* 0x00000000005e7805 */ /* 0x000fe2000001ff00 */
[C---:B------:R-:W-:Y:S01]  /*15f0*/  IMAD.IADD R11, R13.reuse, 0x1, -R10 ;  /* 0x000000010d0b7824 */ /* 0x040fe200078e0a0a */
[----:B------:R-:W-:-:S02]  /*1600*/  IADD3.X R5, R13, UR4, RZ, PT, !PT ;  /* 0x000000040d057c10 */ /* 0x000fc4000bffe4ff */
[----:B------:R-:W-:Y:S02]  /*1610*/  CS2R R92, SRZ ;  /* 0x00000000005c7805 */ /* 0x000fe4000001ff00 */
[----:B------:R-:W-:Y:S02]  /*1620*/  IADD3 R12, -R10, UR4, R13 ;  /* 0x000000040a0c7c10 */ /* 0x000fe4000fffe10d */
[----:B------:R-:W-:Y:S02]  /*1630*/  CS2R R90, SRZ ;  /* 0x00000000005a7805 */ /* 0x000fe4000001ff00 */
[----:B------:R-:W-:Y:S02]  /*1640*/  IADD3 R5, R5, -UR5, -R10 ;  /* 0x8000000505057c10 */ /* 0x000fe4000fffe80a */
        /* <DEDUP_REMOVED lines=36> */
.L_x_1519:
[----:B------:R-:W-:-:S13]  /*1890*/  ISETP.NE.AND P0, PT, R14, 0x3, PT ;  /* 0x000000030e00780c */ /* 0x000fda0003f05270 */
[----:B------:R-:W-:Y:S05]  /*18a0*/  @!P0 BRA `(.L_x_1501) ;  /* 0x0000000000048947 */ /* 0x000fea0003800000 */
[----:B------:R-:W-:Y:S01]  /*18b0*/  BPT.TRAP 0x1 ;  /* 0x000000040000795c */ /* 0x000fe20000300000 */
.L_x_1501:
[----:B------:R-:W-:Y:S02]  /*18c0*/  LEA R3, R2, UR37, 0x3 ;  /* 0x0000002502037c11 */ /* 0x000fe4000f8e18ff */
[----:B------:R-:W-:-:S04]  /*18d0*/  SHF.L.U32 R16, R7, 0x1f, RZ ;  /* 0x0000001f07107819 */ /* 0x000fc800000006ff */
[----:B------:R1:W2:Y:S01]  /*18e0*/  SYNCS.PHASECHK.TRANS64.TRYWAIT P1, [R3+URZ+0x36410], R16 ;  /* 0x03641010030075a7 */ /* 0x0002a2000802017f */
[----:B------:R-:W-:Y:S05]  /*18f0*/  @!P0 BRA `(.L_x_1502) ;  /* 0x0000000000048947 */ /* 0x000fea0003800000 */
[----:B------:R-:W-:Y:S01]  /*1900*/  BPT.TRAP 0x1 ;  /* 0x000000040000795c */ /* 0x000fe20000300000 */
.L_x_1502:
[----:B--2---:R-:W-:Y:S05]  /*1910*/  @P1 BRA `(.L_x_1503) ;  /* 0x0000000000081947 */ /* 0x004fea0003800000 */
[----:B------:R-:W2:Y:S02]  /*1920*/  SYNCS.PHASECHK.TRANS64.TRYWAIT P1, [R3+URZ+0x36410], R16 ;  /* 0x03641010030075a7 */ /* 0x000ea4000802017f */
[----:B--2---:R-:W-:Y:S05]  /*1930*/  @!P1 BRA `(.L_x_1504) ;  /* 0x0000006400b09947 */ /* 0x004fea0003800000 */
.L_x_1503:
        /* <DEDUP_REMOVED lines=103> */
.L_x_1505:
[----:B-12---:R-:W-:-:S04]  /*1fb0*/  SHF.L.U32 R16, R4, 0x1f, RZ ;  /* 0x0000001f04107819 */ /* 0x006fc800000006ff */
[----:B------:R1:W2:Y:S01]  /*1fc0*/  SYNCS.PHASECHK.TRANS64.TRYWAIT P1, [UR37+0x36430], R16 ;  /* 0x03643010ff0075a7 */ /* 0x0002a20008020165 */
[----:B------:R-:W-:Y:S05]  /*1fd0*/  @!P0 BRA `(.L_x_1506) ;  /* 0x0000000000048947 */ /* 0x000fea0003800000 */
[----:B------:R-:W-:Y:S01]  /*1fe0*/  BPT.TRAP 0x1 ;  /* 0x000000040000795c */ /* 0x000fe20000300000 */
.L_x_1506:
[----:B--2---:R-:W-:Y:S05]  /*1ff0*/  @P1 BRA `(.L_x_1507) ;  /* 0x0000000000081947 */ /* 0x004fea0003800000 */
[----:B------:R-:W2:Y:S02]  /*2000*/  SYNCS.PHASECHK.TRANS64.TRYWAIT P1, [UR37+0x36430], R16 ;  /* 0x03643010ff0075a7 */ /* 0x000ea40008020165 */
[----:B--2---:R-:W-:Y:S05]  /*2010*/  @!P1 BRA `(.L_x_1508) ;  /* 0x00000060000c9947 */ /* 0x004fea0003800000 */
.L_x_1507:
        /* <DEDUP_REMOVED lines=11> */
[----:B-12---:R-:W-:Y:S01]  /*20d0*/  VIADDMNMX R16, R18, R19, R12, PT ;  /* 0x0000001312107246 */ /* 0x006fe2000380010c */
        /* <DEDUP_REMOVED lines=102> */
.L_x_1511:
[----:B------:R-:W-:-:S06]  /*2740*/  UISETP.NE.AND UP0, UPT, UR44, 0x1, UPT ;  /* 0x000000012c00788c */ /* 0x000fcc000bf05270 */
[----:B------:R-:W-:-:S05]  /*2750*/  PLOP3.LUT P1, PT, PT, PT, UP0, 0x80, 0x0 ;  /* 0x000000000000781c */ /* 0x000fca0003f2f008 */
[----:B------:R-:W-:-:S08]  /*2760*/  @UP0 ULDC UR5, c[0x0][0x754] ;  /* 0x0001d50000050ab9 */ /* 0x000fd00000000800 */
[----:B------:R-:W-:Y:S01]  /*2770*/  @P1 IMAD.HI.U32 R15, R22, UR5, RZ ;  /* 0x00000005160f1c27 */ /* 0x000fe2000f8e00ff */
[----:B------:R-:W-:-:S04]  /*2780*/  @UP0 ULDC UR5, c[0x0][0x758] ;  /* 0x0001d60000050ab9 */ /* 0x000fc80000000800 */
[----:B------:R-:W-:-:S07]  /*2790*/  @P1 SHF.R.U32.HI R22, RZ, UR5, R15 ;  /* 0x00000005ff161c19 */ /* 0x000fce000801160f */
.L_x_1512:
[----:B------:R-:W-:Y:S05]  /*27a0*/  BSYNC B0 ;  /* 0x0000000000007941 */ /* 0x000fea0003800000 */
.L_x_1510:
[----:B------:R-:W-:Y:S01]  /*27b0*/  IMAD R22, R22, UR44, R11 ;  /* 0x0000002c16167c24 */ /* 0x000fe2000f8e020b */
[----:B------:R-:W-:-:S04]  /*27c0*/  IADD3 R15, R18, UR4, R5 ;  /* 0x00000004120f7c10 */ /* 0x000fc8000fffe005 */
[----:B------:R-:W-:Y:S02]  /*27d0*/  VIADDMNMX R16, R22, UR44, R16, PT ;  /* 0x0000002c16107c46 */ /* 0x000fe4000b800110 */
[----:B------:R-:W-:-:S07]  /*27e0*/  VIMNMX R15, R15, R22, !PT ;  /* 0x000000160f0f7248 */ /* 0x000fce0007fe0100 */
.L_x_1509:
[C---:B------:R-:W-:Y:S01]  /*27f0*/  ISETP.GE.AND P1, PT, R13.reuse, 0x1, PT ;  /* 0x000000010d00780c */ /* 0x040fe20003f26270 */
[----:B------:R-:W-:Y:S01]  /*2800*/  VIADD R18, R18, 0x8 ;  /* 0x0000000812127836 */ /* 0x000fe20000000000 */
[----:B------:R-:W-:Y:S02]  /*2810*/  ISETP.GE.AND P2, PT, R13, 0x2, PT ;  /* 0x000000020d00780c */ /* 0x000fe40003f46270 */
[----:B------:R-:W-:Y:S01]  /*2820*/  ISETP.GT.AND P5, PT, R15, RZ, !P1 ;  /* 0x000000ff0f00720c */ /* 0x000fe20004fa4270 */
[----:B------:R-:W-:Y:S01]  /*2830*/  IMAD.IADD R17, R17, 0x1, R18 ;  /* 0x0000000111117824 */ /* 0x000fe200078e0212 */
[----:B------:R-:W-:Y:S02]  /*2840*/  ISETP.GT.AND P6, PT, R15, 0x1, !P2 ;  /* 0x000000010f00780c */ /* 0x000fe400057c4270 */
[----:B------:R-:W-:Y:S02]  /*2850*/  ISETP.LT.OR P5, PT, R16, 0x1, P5 ;  /* 0x000000011000780c */ /* 0x000fe40002fa1670 */
[----:B------:R-:W-:-:S02]  /*2860*/  ISETP.GE.AND P3, PT, R13, 0x9, PT ;  /* 0x000000090d00780c */ /* 0x000fc40003f66270 */
[----:B------:R-:W-:Y:S02]  /*2870*/  ISETP.LT.OR P6, PT, R16, 0x2, P6 ;  /* 0x000000021000780c */ /* 0x000fe400037c1670 */
[----:B------:R-:W-:Y:S02]  /*2880*/  FSEL R136, R136, -INF , !P5 ;  /* 0xff80000088887808 */ /* 0x000fe40006800000 */
[----:B------:R-:W-:Y:S02]  /*2890*/  ISETP.GE.AND P4, PT, R13, 0xa, PT ;  /* 0x0000000a0d00780c */ /* 0x000fe40003f86270 */
[----:B------:R-:W-:Y:S02]  /*28a0*/  ISETP.GT.AND P5, PT, R15, 0x8, !P3 ;  /* 0x000000080f00780c */ /* 0x000fe40005fa4270 */
        /* <DEDUP_REMOVED lines=8> */
[----:B------:R-:W-:Y:S02]  /*2930*/  VIADDMNMX R19, R18, R19, R12, PT ;  /* 0x0000001312137246 */ /* 0x000fe4000380010c */
[----:B------:R-:W-:-:S04]  /*2940*/  ISETP.LT.OR P6, PT, R16, 0x11, P6 ;  /* 0x000000111000780c */ /* 0x000fc800037c1670 */
[----:B------:R-:W-:Y:S02]  /*2950*/  FSEL R144, R144, -INF , !P6 ;  /* 0xff80000090907808 */ /* 0x000fe40007000000 */
[----:B------:R-:W-:-:S04]  /*2960*/  ISETP.GE.AND P6, PT, R13, 0x12, PT ;  /* 0x000000120d00780c */ /* 0x000fc80003fc6270 */
[----:B------:R-:W-:-:S04]  /*2970*/  ISETP.GT.AND P6, PT, R15, 0x11, !P6 ;  /* 0x000000110f00780c */ /* 0x000fc800077c4270 */
        /* <DEDUP_REMOVED lines=10> */
[----:B------:R-:W-:-:S13]  /*2a20*/  PLOP3.LUT P6, PT, PT, PT, UP1, 0x40, 0x0 ;  /* 0x000000000000781c */ /* 0x000fda0003fce818 */
        /* <DEDUP_REMOVED lines=16> */
.L_x_1515:
[----:B------:R-:W-:-:S06]  /*2b30*/  UISETP.NE.AND UP0, UPT, UR44, 0x1, UPT ;  /* 0x000000012c00788c */ /* 0x000fcc000bf05270 */
[----:B------:R-:W-:-:S05]  /*2b40*/  PLOP3.LUT P6, PT, PT, PT, UP0, 0x80, 0x0 ;  /* 0x000000000000781c */ /* 0x000fca0003fcf008 */
[----:B------:R-:W-:-:S08]  /*2b50*/  @UP0 ULDC UR4, c[0x0][0x754] ;  /* 0x0001d50000040ab9 */ /* 0x000fd00000000800 */
[----:B------:R-:W-:Y:S01]  /*2b60*/  @P6 IMAD.HI.U32 R15, R18, UR4, RZ ;  /* 0x00000004120f6c27 */ /* 0x000fe2000f8e00ff */
[----:B------:R-:W-:Y:S01]  /*2b70*/  PLOP3.LUT P6, PT, PT, PT, UP0, 0x80, 0x0 ;  /* 0x000000000000781c */ /* 0x000fe20003fcf008 */
[----:B------:R-:W-:-:S12]  /*2b80*/  @UP0 ULDC UR4, c[0x0][0x758] ;  /* 0x0001d60000040ab9 */ /* 0x000fd80000000800 */
[----:B------:R-:W-:-:S07]  /*2b90*/  @P6 SHF.R.U32.HI R18, RZ, UR4, R15 ;  /* 0x00000004ff126c19 */ /* 0x000fce000801160f */
.L_x_1516:
[----:B------:R-:W-:Y:S05]  /*2ba0*/  BSYNC B0 ;  /* 0x0000000000007941 */ /* 0x000fea0003800000 */
.L_x_1514:
[----:B------:R-:W-:-:S05]  /*2bb0*/  IMAD R18, R18, UR44, R11 ;  /* 0x0000002c12127c24 */ /* 0x000fca000f8e020b */
[----:B------:R-:W-:Y:S02]  /*2bc0*/  VIMNMX R17, R17, R18, !PT ;  /* 0x0000001211117248 */ /* 0x000fe40007fe0100 */
[----:B------:R-:W-:-:S07]  /*2bd0*/  VIADDMNMX R19, R18, UR44, R19, PT ;  /* 0x0000002c12137c46 */ /* 0x000fce000b800113 */
.L_x_1513:
[----:B------:R-:W-:Y:S01]  /*2be0*/  ISETP.GT.AND P3, PT, R17, 0x8, !P3 ;  /* 0x000000081100780c */ /* 0x000fe20005f64270 */
[--C-:B----4-:R-:W-:Y:S01]  /*2bf0*/  FFMA.FTZ R18, R136, UR45, -R21.reuse ;  /* 0x0000002d88127c23 */ /* 0x110fe20008010815 */
[--C-:B------:R-:W-:Y:S01]  /*2c00*/  FFMA.FTZ R136, R144, UR45, -R21.reuse ;  /* 0x0000002d90887c23 */ /* 0x100fe20008010815 */
[----:B------:R-:W-:Y:S01]  /*2c10*/  LEA R144, R6, UR37, 0x2 ;  /* 0x0000002506907c11 */ /* 0x000fe2000f8e10ff */
[--C-:B------:R-:W-:Y:S01]  /*2c20*/  FFMA.FTZ R23, R22, UR45, -R21.reuse ;  /* 0x0000002d16177c23 */ /* 0x100fe20008010815 */
[----:B------:R-:W-:Y:S01]  /*2c30*/  ISETP.LT.OR P3, PT, R19, 0x9, P3 ;  /* 0x000000091300780c */ /* 0x000fe20001f61670 */
[--C-:B------:R-:W-:Y:S01]  /*2c40*/  FFMA.FTZ R22, R140, UR45, -R21.reuse ;  /* 0x0000002d8c167c23 */ /* 0x100fe20008010815 */
[----:B------:R-:W-:Y:S01]  /*2c50*/  ISETP.GT.AND P2, PT, R17, 0x1, !P2 ;  /* 0x000000011100780c */ /* 0x000fe20005744270 */
[--C-:B------:R-:W-:Y:S01]  /*2c60*/  FFMA.FTZ R137, R154, UR45, -R21.reuse ;  /* 0x0000002d9a897c23 */ /* 0x100fe20008010815 */
[----:B------:R-:W-:Y:S01]  /*2c70*/  FSEL R15, R142, -INF , !P3 ;  /* 0xff8000008e0f7808 */ /* 0x000fe20005800000 */
[--C-:B------:R-:W-:Y:S01]  /*2c80*/  FFMA.FTZ R141, R156, UR45, -R21.reuse ;  /* 0x0000002d9c8d7c23 */ /* 0x100fe20008010815 */
[----:B------:R-:W1:Y:S01]  /*2c90*/  LDS R142, [R144+0x30200] ;  /* 0x03020000908e7984 */ /* 0x000e620000000800 */
[--C-:B------:R-:W-:Y:S01]  /*2ca0*/  FFMA.FTZ R140, R148, UR45, -R21.reuse ;  /* 0x0000002d948c7c23 */ /* 0x100fe20008010815 */
[----:B------:R-:W-:Y:S01]  /*2cb0*/  ISETP.LT.OR P2, PT, R19, 0x2, P2 ;  /* 0x000000021300780c */ /* 0x000fe20001741670 */
[----:B------:R-:W-:Y:S01]  /*2cc0*/  FFMA.FTZ R21, R16, UR45, -R21 ;  /* 0x0000002d10157c23 */ /* 0x000fe20008010815 */
[----:B------:R-:W-:Y:S01]  /*2cd0*/  ISETP.GE.AND P6, PT, R13, 0x12, PT ;  /* 0x000000120d00780c */ /* 0x000fe20003fc6270 */
[----:B------:R2:W3:Y:S01]  /*2ce0*/  LDS R16, [R144+0x30220] ;  /* 0x0302200090107984 */ /* 0x0004e20000000800 */
[----:B------:R-:W-:Y:S01]  /*2cf0*/  FSEL R139, R139, -INF , !P2 ;  /* 0xff8000008b8b7808 */ /* 0x000fe20005000000 */
[--C-:B-----5:R-:W-:Y:S01]  /*2d00*/  FFMA.FTZ R15, R15, UR45, -R20.reuse ;  /* 0x0000002d0f0f7c23 */ /* 0x120fe20008010814 */
[C---:B------:R-:W-:Y:S01]  /*2d10*/  ISETP.GT.AND P2, PT, R17.reuse, 0x11, !P6 ;  /* 0x000000111100780c */ /* 0x040fe20007744270 */
[----:B------:R-:W4:Y:S01]  /*2d20*/  MUFU.EX2 R18, R18 ;  /* 0x0000001200127308 */ /* 0x000f220000000800 */
[----:B------:R-:W-:Y:S01]  /*2d30*/  ISETP.GT.AND P4, PT, R17, 0x9, !P4 ;  /* 0x000000091100780c */ /* 0x000fe20006784270 */
[--C-:B------:R-:W-:Y:S01]  /*2d40*/  FFMA.FTZ R139, R139, UR45, -R20.reuse ;  /* 0x0000002d8b8b7c23 */ /* 0x100fe20008010814 */
[C---:B------:R-:W-:Y:S01]  /*2d50*/  ISETP.GE.AND P3, PT, R13.reuse, 0x19, PT ;  /* 0x000000190d00780c */ /* 0x040fe20003f66270 */
[----:B------:R-:W-:Y:S01]  /*2d60*/  USHF.R.U32.HI UR6, URZ, 0x4, UR42 ;  /* 0x000000043f067899 */ /* 0x000fe2000801162a */
[----:B------:R-:W-:Y:S01]  /*2d70*/  ISETP.GE.AND P6, PT, R13, 0x1a, PT ;  /* 0x0000001a0d00780c */ /* 0x000fe20003fc6270 */
[----:B------:R-:W-:Y:S01]  /*2d80*/  UMOV UR11, 0x80000020 ;  /* 0x80000020000b7882 */ /* 0x000fe20000000000 */
[C---:B------:R-:W-:Y:S01]  /*2d90*/  ISETP.GT.AND P5, PT, R17.reuse, 0x10, !P5 ;  /* 0x000000101100780c */ /* 0x040fe20006fa4270 */
[----:B------:R-:W5:Y:S01]  /*2da0*/  MUFU.EX2 R23, R23 ;  /* 0x0000001700177308 */ /* 0x000f620000000800 */
[C---:B------:R-:W-:Y:S01]  /*2db0*/  ISETP.GT.AND P3, PT, R17.reuse, 0x18, !P3 ;  /* 0x000000181100780c */ /* 0x040fe20005f64270 */
[----:B------:R-:W-:Y:S01]  /*2dc0*/  ULOP3.LUT UR6, UR6, 0x3fff, URZ, 0xc0, !UPT ;  /* 0x00003fff06067892 */ /* 0x000fe2000f8ec03f */
[C---:B------:R-:W-:Y:S01]  /*2dd0*/  ISETP.GT.AND P1, PT, R17.reuse, RZ, !P1 ;  /* 0x000000ff1100720c */ /* 0x040fe20004f24270 */
[----:B------:R-:W-:Y:S01]  /*2de0*/  UMOV UR9, 0x40000040 ;  /* 0x4000004000097882 */ /* 0x000fe20000000000 */
[----:B------:R-:W-:Y:S01]  /*2df0*/  ISETP.GT.AND P6, PT, R17, 0x19, !P6 ;  /* 0x000000191100780c */ /* 0x000fe200077c4270 */
[----:B------:R-:W-:Y:S01]  /*2e00*/  ULOP3.LUT UR12, UR6, 0x1000000, URZ, 0xfc, !UPT ;  /* 0x01000000060c7892 */ /* 0x000fe2000f8efc3f */
[C---:B------:R-:W-:Y:S01]  /*2e10*/  ISETP.LT.OR P4, PT, R19.reuse, 0xa, P4 ;  /* 0x0000000a1300780c */ /* 0x040fe20002781670 */
[----:B------:R2:W-:Y:S01]  /*2e20*/  MUFU.EX2 R17, R139 ;  /* 0x0000008b00117308 */ /* 0x0005e20000000800 */
[C---:B------:R-:W-:Y:S01]  /*2e30*/  ISETP.LT.OR P5, PT, R19.reuse, 0x11, P5 ;  /* 0x000000111300780c */ /* 0x040fe20002fa1670 */
[----:B------:R-:W-:Y:S01]  /*2e40*/  UMOV UR13, 0x80000020 ;  /* 0x80000020000d7882 */ /* 0x000fe20000000000 */
[----:B------:R-:W-:Y:S01]  /*2e50*/  ISETP.LT.OR P2, PT, R19, 0x12, P2 ;  /* 0x000000121300780c */ /* 0x000fe20001741670 */
[----:B------:R-:W-:Y:S01]  /*2e60*/  UMOV UR15, 0x40000040 ;  /* 0x40000040000f7882 */ /* 0x000fe20000000000 */
[----:B------:R-:W-:Y:S01]  /*2e70*/  FSEL R143, R143, -INF , !P4 ;  /* 0xff8000008f8f7808 */ /* 0x000fe20006000000 */
[----:B------:R-:W-:Y:S01]  /*2e80*/  UMOV UR10, UR12 ;  /* 0x0000000c000a7c82 */ /* 0x000fe20008000000 */
[C---:B------:R-:W-:Y:S01]  /*2e90*/  ISETP.LT.OR P3, PT, R19.reuse, 0x19, P3 ;  /* 0x000000191300780c */ /* 0x040fe20001f61670 */
[----:B------:R-:W5:Y:S01]  /*2ea0*/  MUFU.EX2 R15, R15 ;  /* 0x0000000f000f7308 */ /* 0x000f620000000800 */
[----:B------:R-:W-:Y:S01]  /*2eb0*/  ISETP.LT.OR P1, PT, R19, 0x1, P1 ;  /* 0x000000011300780c */ /* 0x000fe20000f21670 */
[----:B------:R-:W-:Y:S01]  /*2ec0*/  FFMA.FTZ R143, R143, UR45, -R20 ;  /* 0x0000002d8f8f7c23 */ /* 0x000fe20008010814 */
[----:B------:R-:W-:-:S02]  /*2ed0*/  ISETP.LT.OR P6, PT, R19, 0x1a, P6 ;  /* 0x0000001a1300780c */ /* 0x000fc400037c1670 */
[----:B------:R-:W-:Y:S02]  /*2ee0*/  FSEL R19, R146, -INF , !P5 ;  /* 0xff80000092137808 */ /* 0x000fe40006800000 */
[----:B--2---:R-:W-:Y:S01]  /*2ef0*/  FSEL R139, R150, -INF , !P3 ;  /* 0xff800000968b7808 */ /* 0x004fe20005800000 */
[----:B------:R2:W-:Y:S01]  /*2f00*/  MUFU.EX2 R144, R143 ;  /* 0x0000008f00907308 */ /* 0x0005e20000000800 */
[----:B------:R-:W-:Y:S01]  /*2f10*/  FSEL R151, R151, -INF , !P6 ;  /* 0xff80000097977808 */ /* 0x000fe20007000000 */
[--C-:B------:R-:W-:Y:S01]  /*2f20*/  FFMA.FTZ R148, R19, UR45, -R20.reuse ;  /* 0x0000002d13947c23 */ /* 0x100fe20008010814 */
[----:B------:R-:W-:Y:S01]  /*2f30*/  FSEL R19, R138, -INF , !P1 ;  /* 0xff8000008a137808 */ /* 0x000fe20004800000 */
[--C-:B------:R-:W-:Y:S01]  /*2f40*/  FFMA.FTZ R146, R139, UR45, -R20.reuse ;  /* 0x0000002d8b927c23 */ /* 0x100fe20008010814 */
[----:B------:R-:W-:Y:S01]  /*2f50*/  FSEL R147, R147, -INF , !P2 ;  /* 0xff80000093937808 */ /* 0x000fe20005000000 */
[----:B------:R-:W-:Y:S01]  /*2f60*/  FFMA.FTZ R139, R151, UR45, -R20 ;  /* 0x0000002d978b7c23 */ /* 0x000fe20008010814 */
[----:B-1----:R-:W-:Y:S01]  /*2f70*/  FADD.FTZ R145, R124, -R142 ;  /* 0x8000008e7c917221 */ /* 0x002fe20000010000 */
[----:B------:R-:W-:Y:S01]  /*2f80*/  FFMA.FTZ R19, R19, UR45, -R20 ;  /* 0x0000002d13137c23 */ /* 0x000fe20008010814 */
[--C-:B--2---:R-:W-:Y:S01]  /*2f90*/  FADD.FTZ R143, R120, -R142.reuse ;  /* 0x8000008e788f7221 */ /* 0x104fe20000010000 */
[--C-:B------:R-:W-:Y:S01]  /*2fa0*/  FADD.FTZ R120, R125, -R142.reuse ;  /* 0x8000008e7d787221 */ /* 0x100fe20000010000 */
[----:B------:R-:W-:Y:S01]  /*2fb0*/  FADD.FTZ R125, R128, -R142 ;  /* 0x8000008e807d7221 */ /* 0x000fe20000010000 */
[----:B------:R-:W-:Y:S01]  /*2fc0*/  FFMA.FTZ R147, R147, UR45, -R20 ;  /* 0x0000002d93937c23 */ /* 0x000fe20008010814 */
[--C-:B------:R-:W-:Y:S01]  /*2fd0*/  FADD.FTZ R128, R129, -R142.reuse ;  /* 0x8000008e81807221 */ /* 0x100fe20000010000 */
[--C-:B------:R-:W-:Y:S01]  /*2fe0*/  FADD.FTZ R20, R121, -R142.reuse ;  /* 0x8000008e79147221 */ /* 0x100fe20000010000 */
[--C-:B------:R-:W-:Y:S01]  /*2ff0*/  FADD.FTZ R129, R132, -R142.reuse ;  /* 0x8000008e84817221 */ /* 0x100fe20000010000 */
[----:B------:R-:W1:Y:S01]  /*3000*/  MUFU.EX2 R22, R22 ;  /* 0x0000001600167308 */ /* 0x000e620000000800 */
[----:B------:R-:W-:Y:S01]  /*3010*/  FADD.FTZ R142, R133, -R142 ;  /* 0x8000008e858e7221 */ /* 0x000fe20000010000 */
[--C-:B---3--:R-:W-:Y:S01]  /*3020*/  FADD.FTZ R132, R123, -R16.reuse ;  /* 0x800000107b847221 */ /* 0x108fe20000010000 */
[--C-:B------:R-:W-:Y:S01]  /*3030*/  FADD.FTZ R126, R126, -R16.reuse ;  /* 0x800000107e7e7221 */ /* 0x100fe20000010000 */
[--C-:B------:R-:W-:Y:S01]  /*3040*/  FADD.FTZ R123, R130, -R16.reuse ;  /* 0x80000010827b7221 */ /* 0x100fe20000010000 */
[--C-:B------:R-:W-:Y:S01]  /*3050*/  FADD.FTZ R130, R131, -R16.reuse ;  /* 0x8000001083827221 */ /* 0x100fe20000010000 */
[--C-:B------:R-:W-:Y:S01]  /*3060*/  FADD.FTZ R122, R122, -R16.reuse ;  /* 0x800000107a7a7221 */ /* 0x100fe20000010000 */
[--C-:B------:R-:W-:Y:S01]  /*3070*/  FADD.FTZ R127, R127, -R16.reuse ;  /* 0x800000107f7f7221 */ /* 0x100fe20000010000 */
[----:B------:R-:W2:Y:S01]  /*3080*/  MUFU.EX2 R137, R137 ;  /* 0x0000008900897308 */ /* 0x000ea20000000800 */
[--C-:B------:R-:W-:Y:S01]  /*3090*/  FADD.FTZ R131, R134, -R16.reuse ;  /* 0x8000001086837221 */ /* 0x100fe20000010000 */
[----:B------:R-:W-:Y:S01]  /*30a0*/  FADD.FTZ R135, R135, -R16 ;  /* 0x8000001087877221 */ /* 0x000fe20000010000 */
[----:B----4-:R-:W-:Y:S01]  /*30b0*/  FMUL.FTZ R143, R18, R143 ;  /* 0x0000008f128f7220 */ /* 0x010fe20000410000 */
[----:B-----5:R-:W-:Y:S01]  /*30c0*/  F2FP.F16.F32.PACK_AB R16, R23, R18 ;  /* 0x000000121710723e */ /* 0x020fe200000000ff */
[----:B------:R-:W-:Y:S01]  /*30d0*/  FMUL.FTZ R126, R15, R126 ;  /* 0x0000007e0f7e7220 */ /* 0x000fe20000410000 */
[----:B------:R-:W-:Y:S01]  /*30e0*/  FMUL.FTZ R134, R23, R20 ;  /* 0x0000001417867220 */ /* 0x000fe20000410000 */
[----:B------:R-:W-:Y:S01]  /*30f0*/  R2UR UR7, R8 ;  /* 0x00000000080772ca */ /* 0x000fe200000e0000 */
[----:B------:R-:W3:Y:S01]  /*3100*/  MUFU.EX2 R140, R140 ;  /* 0x0000008c008c7308 */ /* 0x000ee20000000800 */
[----:B-1----:R-:W-:Y:S01]  /*3110*/  FMUL.FTZ R145, R22, R145 ;  /* 0x0000009116917220 */ /* 0x002fe20000410000 */
[----:B------:R-:W-:-:S06]  /*3120*/  FMUL.FTZ R127, R144, R127 ;  /* 0x0000007f907f7220 */ /* 0x000fcc0000410000 */
[----:B------:R-:W1:Y:S01]  /*3130*/  MUFU.EX2 R21, R21 ;  /* 0x0000001500157308 */ /* 0x000e620000000800 */
[C---:B--2---:R-:W-:Y:S01]  /*3140*/  F2FP.F16.F32.PACK_AB R18, R137.reuse, R22 ;  /* 0x000000168912723e */ /* 0x044fe200000000ff */
[----:B------:R-:W-:Y:S02]  /*3150*/  FMUL.FTZ R120, R137, R120 ;  /* 0x0000007889787220 */ /* 0x000fe40000410000 */
[----:B------:R-:W-:Y:S02]  /*3160*/  ULEA UR4, UR7, UR37, 0xd ;  /* 0x0000002507047291 */ /* 0x000fe4000f8e683f */
[----:B------:R-:W-:Y:S02]  /*3170*/  UIMAD UR7, UR7, 0x3000, UR37 ;  /* 0x00003000070778a4 */ /* 0x000fe4000f8e0225 */
[----:B------:R2:W4:Y:S01]  /*3180*/  MUFU.EX2 R133, R19 ;  /* 0x0000001300857308 */ /* 0x0005220000000800 */
[----:B---3--:R-:W-:Y:S01]  /*3190*/  FMUL.FTZ R129, R140, R129 ;  /* 0x000000818c817220 */ /* 0x008fe20000410000 */
[----:B------:R-:W-:-:S02]  /*31a0*/  UIADD3 UR5, UR4, 0x2a000, URZ ;  /* 0x0002a00004057890 */ /* 0x000fc4000fffe03f */
[----:B------:R-:W-:Y:S02]  /*31b0*/  USHF.R.U32.HI UR7, URZ, 0x4, UR7 ;  /* 0x000000043f077899 */ /* 0x000fe40008011607 */
[----:B------:R-:W-:Y:S02]  /*31c0*/  USHF.R.U32.HI UR5, URZ, 0x4, UR5 ;  /* 0x000000043f057899 */ /* 0x000fe40008011605 */
[----:B------:R-:W3:Y:S01]  /*31d0*/  MUFU.EX2 R136, R136 ;  /* 0x0000008800887308 */ /* 0x000ee20000000800 */
[----:B--2---:R-:W-:Y:S01]  /*31e0*/  F2FP.F16.F32.PACK_AB R19, R144, R15 ;  /* 0x0000000f9013723e */ /* 0x004fe200000000ff */
[----:B------:R-:W-:Y:S01]  /*31f0*/  FMUL.FTZ R15, R17, R132 ;  /* 0x00000084110f7220 */ /* 0x000fe20000410000 */
[C---:B-1----:R-:W-:Y:S01]  /*3200*/  FMUL.FTZ R142, R21.reuse, R142 ;  /* 0x0000008e158e7220 */ /* 0x042fe20000410000 */
[----:B------:R-:W-:Y:S01]  /*3210*/  F2FP.F16.F32.PACK_AB R22, R21, R140 ;  /* 0x0000008c1516723e */ /* 0x000fe200000000ff */
[----:B------:R-:W-:Y:S01]  /*3220*/  ULOP3.LUT UR6, UR5, 0x3fff, URZ, 0xc0, !UPT ;  /* 0x00003fff05067892 */ /* 0x000fe2000f8ec03f */
[----:B------:R-:W-:Y:S01]  /*3230*/  R2UR UR5, R152 ;  /* 0x00000000980572ca */ /* 0x000fe200000e0000 */
[----:B------:R-:W-:Y:S01]  /*3240*/  ULOP3.LUT UR14, UR7, 0x3fff, URZ, 0xc0, !UPT ;  /* 0x00003fff070e7892 */ /* 0x000fe2000f8ec03f */
[----:B------:R-:W1:Y:S01]  /*3250*/  MUFU.EX2 R141, R141 ;  /* 0x0000008d008d7308 */ /* 0x000e620000000800 */
[----:B----4-:R-:W-:Y:S01]  /*3260*/  F2FP.F16.F32.PACK_AB R17, R17, R133 ;  /* 0x000000851111723e */ /* 0x010fe200000000ff */
[----:B------:R-:W-:Y:S01]  /*3270*/  BAR.SYNC.DEFER_BLOCKING 0x9, 0x180 ;  /* 0x0246000000007b1d */ /* 0x000fe20000010000 */
[----:B------:R-:W-:-:S05]  /*3280*/  FMUL.FTZ R122, R133, R122 ;  /* 0x0000007a857a7220 */ /* 0x000fca0000410000 */
[----:B------:R-:W2:Y:S01]  /*3290*/  MUFU.EX2 R138, R148 ;  /* 0x00000094008a7308 */ /* 0x000ea20000000800 */
[----:B---3--:R-:W-:Y:S01]  /*32a0*/  FMUL.FTZ R125, R136, R125 ;  /* 0x0000007d887d7220 */ /* 0x008fe20000410000 */
[----:B------:R-:W-:Y:S01]  /*32b0*/  UMOV UR8, UR6 ;  /* 0x0000000600087c82 */ /* 0x000fe20008000000 */
[----:B------:R-:W-:-:S04]  /*32c0*/  USHF.R.U32.HI UR5, URZ, 0x4, UR5 ;  /* 0x000000043f057899 */ /* 0x000fc80008011605 */
[----:B------:R-:W-:Y:S01]  /*32d0*/  ULOP3.LUT UR5, UR5, 0x3fff, URZ, 0xc0, !UPT ;  /* 0x00003fff05057892 */ /* 0x000fe2000f8ec03f */
[----:B------:R-:W3:Y:S01]  /*32e0*/  MUFU.EX2 R121, R147 ;  /* 0x0000009300797308 */ /* 0x000ee20000000800 */
[C---:B-1----:R-:W-:Y:S01]  /*32f0*/  F2FP.F16.F32.PACK_AB R20, R141.reuse, R136 ;  /* 0x000000888d14723e */ /* 0x042fe200000000ff */
[----:B------:R-:W-:-:S06]  /*3300*/  FMUL.FTZ R128, R141, R128 ;  /* 0x000000808d807220 */ /* 0x000fcc0000410000 */
[----:B------:R-:W1:Y:S01]  /*3310*/  MUFU.EX2 R124, R146 ;  /* 0x00000092007c7308 */ /* 0x000e620000000800 */
[----:B--2---:R-:W-:Y:S01]  /*3320*/  FMUL.FTZ R123, R138, R123 ;  /* 0x0000007b8a7b7220 */ /* 0x004fe20000410000 */
[----:B------:R2:W-:Y:S06]  /*3330*/  STSM.16.M88.4 [R9+0x30400], R16 ;  /* 0x0304001009007844 */ /* 0x0005ec0000000200 */
[----:B------:R-:W4:Y:S01]  /*3340*/  MUFU.EX2 R139, R139 ;  /* 0x0000008b008b7308 */ /* 0x000f220000000800 */
[C---:B---3--:R-:W-:Y:S01]  /*3350*/  F2FP.F16.F32.PACK_AB R21, R121.reuse, R138 ;  /* 0x0000008a7915723e */ /* 0x048fe200000000ff */
[----:B------:R-:W-:Y:S01]  /*3360*/  FMUL.FTZ R130, R121, R130 ;  /* 0x0000008279827220 */ /* 0x000fe20000410000 */
[----:B-1----:R-:W-:Y:S01]  /*3370*/  FMUL.FTZ R131, R124, R131 ;  /* 0x000000837c837220 */ /* 0x002fe20000410000 */
[----:B--2---:R-:W-:-:S02]  /*3380*/  F2FP.F16.F32.PACK_AB R16, R134, R143 ;  /* 0x0000008f8610723e */ /* 0x004fc400000000ff */
[----:B------:R-:W-:Y:S02]  /*3390*/  F2FP.F16.F32.PACK_AB R18, R120, R145 ;  /* 0x000000917812723e */ /* 0x000fe400000000ff */
[----:B------:R-:W-:Y:S02]  /*33a0*/  F2FP.F16.F32.PACK_AB R17, R15, R122 ;  /* 0x0000007a0f11723e */ /* 0x000fe400000000ff */
[----:B------:R-:W-:Y:S02]  /*33b0*/  F2FP.F16.F32.PACK_AB R19, R127, R126 ;  /* 0x0000007e7f13723e */ /* 0x000fe400000000ff */
[C---:B----4-:R-:W-:Y:S01]  /*33c0*/  F2FP.F16.F32.PACK_AB R23, R139.reuse, R124 ;  /* 0x0000007c8b17723e */ /* 0x050fe200000000ff */
[----:B------:R-:W-:-:S04]  /*33d0*/  FMUL.FTZ R124, R139, R135 ;  /* 0x000000878b7c7220 */ /* 0x000fc80000410000 */
[----:B------:R1:W-:Y:S01]  /*33e0*/  STSM.16.M88.4 [R10], R20 ;  /* 0x000000140a007844 */ /* 0x0003e20000000200 */
[----:B------:R-:W-:Y:S01]  /*33f0*/  @!PT LDS RZ, [RZ] ;  /* 0x00000000fffff984 */ /* 0x000fe20000000800 */
[----:B------:R-:W-:Y:S01]  /*3400*/  @!PT LDS RZ, [RZ] ;  /* 0x00000000fffff984 */ /* 0x000fe20000000800 */
[----:B------:R-:W-:Y:S01]  /*3410*/  @!PT LDS RZ, [RZ] ;  /* 0x00000000fffff984 */ /* 0x000fe20000000800 */
[----:B------:R-:W-:Y:S01]  /*3420*/  @!PT LDS RZ, [RZ] ;  /* 0x00000000fffff984 */ /* 0x000fe20000000800 */
[----:B------:R2:W-:Y:S06]  /*3430*/  MEMBAR.ALL.CTA ;  /* 0x0000000000007992 */ /* 0x0005ec0000008000 */
[----:B--2---:R-:W2:Y:S01]  /*3440*/  FENCE.VIEW.ASYNC.S ;  /* 0x00000000000073c6 */ /* 0x004ea20000000000 */
[----:B-1----:R-:W-:Y:S02]  /*3450*/  F2FP.F16.F32.PACK_AB R20, R128, R125 ;  /* 0x0000007d8014723e */ /* 0x002fe400000000ff */
[----:B------:R-:W-:-:S02]  /*3460*/  F2FP.F16.F32.PACK_AB R22, R142, R129 ;  /* 0x000000818e16723e */ /* 0x000fc400000000ff */
[----:B------:R-:W-:Y:S02]  /*3470*/  F2FP.F16.F32.PACK_AB R21, R130, R123 ;  /* 0x0000007b8215723e */ /* 0x000fe400000000ff */
[----:B------:R-:W-:Y:S01]  /*3480*/  F2FP.F16.F32.PACK_AB R23, R124, R131 ;  /* 0x000000837c17723e */ /* 0x000fe200000000ff */
        /* <DEDUP_REMOVED lines=75> */
.L_x_1517:
        /* <DEDUP_REMOVED lines=59> */
.L_x_1518:
        /* <DEDUP_REMOVED lines=63> */
.L_x_1493:
[----:B------:R-:W-:Y:S05]  /*40e0*/  @P0 BRA `(.L_x_1491) ;  /* 0x0000003c008c0947 */ /* 0x000fea0003800000 */
[----:B------:R-:W1:Y:S01]  /*40f0*/  S2R R4, SR_TID.X ;  /* 0x0000000000047919 */ /* 0x000e620000002100 */
[----:B------:R-:W2:Y:S01]  /*4100*/  S2UR UR5, SR_CTAID.Y ;  /* 0x00000000000579c3 */ /* 0x000ea20000002600 */
[----:B------:R-:W-:Y:S01]  /*4110*/  ULDC UR4, c[0x0][0x850] ;  /* 0x0002140000047ab9 */ /* 0x000fe20000000800 */
[----:B------:R-:W-:Y:S01]  /*4120*/  ULDC.64 UR12, c[0x0][0x818] ;  /* 0x00020600000c7ab9 */ /* 0x000fe20000000a00 */
[----:B------:R-:W-:Y:S01]  /*4130*/  UISETP.NE.AND UP0, UPT, UR4, 0x1, UPT ;  /* 0x000000010400788c */ /* 0x000fe2000bf05270 */
[----:B------:R-:W-:Y:S01]  /*4140*/  BSSY B0, `(.L_x_1520) ;  /* 0x0000052000007945 */ /* 0x000fe20003800000 */
[----:B------:R-:W-:Y:S01]  /*4150*/  ULDC.64 UR14, c[0x0][0x820] ;  /* 0x00020800000e7ab9 */ /* 0x000fe20000000a00 */
[----:B------:R-:W-:Y:S01]  /*4160*/  UMOV UR4, 0x400 ;  /* 0x0000040000047882 */ /* 0x000fe20000000000 */
[----:B------:R-:W-:Y:S01]  /*4170*/  ULDC.64 UR16, c[0x0][0x848] ;  /* 0x0002120000107ab9 */ /* 0x000fe20000000a00 */
[----:B------:R-:W3:Y:S06]  /*4180*/  S2UR UR9, SR_CgaCtaId ;  /* 0x00000000000979c3 */ /* 0x000eec0000008800 */
[----:B------:R-:W-:-:S02]  /*4190*/  @UP0 ULDC UR6, c[0x0][0x854] ;  /* 0x0002150000060ab9 */ /* 0x000fc40000000800 */
[----:B------:R-:W4:Y:S01]  /*41a0*/  S2UR UR8, SR_CTAID.X ;  /* 0x00000000000879c3 */ /* 0x000f220000002500 */
[----:B--2---:R-:W-:-:S07]  /*41b0*/  UIMAD.WIDE.U32 UR6, UR5, UR6, URZ ;  /* 0x00000006050672a5 */ /* 0x004fce000f8e003f */
[----:B------:R-:W2:Y:S01]  /*41c0*/  S2UR UR18, SR_CTAID.Z ;  /* 0x00000000001279c3 */ /* 0x000ea20000002700 */
[----:B-1----:R-:W-:Y:S01]  /*41d0*/  VIADD R3, R4, 0xffffff80 ;  /* 0xffffff8004037836 */ /* 0x002fe20000000000 */
[----:B---3--:R-:W-:-:S03]  /*41e0*/  ULEA UR4, UR9, UR4, 0x18 ;  /* 0x0000000409047291 */ /* 0x008fc6000f8ec03f */
[----:B------:R-:W-:Y:S01]  /*41f0*/  @UP0 ULDC UR9, c[0x0][0x858] ;  /* 0x0002160000090ab9 */ /* 0x000fe20000000800 */
[----:B------:R-:W-:Y:S01]  /*4200*/  SHF.R.S32.HI R0, RZ, 0x1f, R3 ;  /* 0x0000001fff007819 */ /* 0x000fe20000011403 */
[----:B------:R-:W-:Y:S01]  /*4210*/  @UP0 USHF.R.U32.HI UR5, URZ, UR9, UR7 ;  /* 0x000000093f050299 */ /* 0x000fe20008011607 */
[----:B------:R-:W-:Y:S01]  /*4220*/  BAR.SYNC.DEFER_BLOCKING 0x1, 0x180 ;  /* 0x0046000000007b1d */ /* 0x000fe20000010000 */
[----:B------:R-:W-:Y:S01]  /*4230*/  ISETP.NE.AND P0, PT, R3, RZ, PT ;  /* 0x000000ff0300720c */ /* 0x000fe20003f05270 */
[----:B----4-:R-:W-:Y:S01]  /*4240*/  UIMAD UR8, UR8, 0x4800, URZ ;  /* 0x00004800080878a4 */ /* 0x010fe2000f8e023f */
[----:B------:R-:W-:Y:S01]  /*4250*/  LEA.HI R2, R0, R3, RZ, 0x7 ;  /* 0x0000000300027211 */ /* 0x000fe200078f38ff */
[----:B------:R-:W-:Y:S02]  /*4260*/  USHF.R.S32.HI UR10, URZ, 0x1f, UR5 ;  /* 0x0000001f3f0a7899 */ /* 0x000fe40008011405 */
[----:B------:R-:W-:Y:S01]  /*4270*/  USHF.R.S32.HI UR9, URZ, 0x1f, UR8 ;  /* 0x0000001f3f097899 */ /* 0x000fe20008011408 */
[----:B------:R-:W-:Y:S01]  /*4280*/  LOP3.LUT R0, R2, 0x3fffff80, RZ, 0xc0, !PT ;  /* 0x3fffff8002007812 */ /* 0x000fe200078ec0ff */
[----:B------:R-:W-:Y:S01]  /*4290*/  UIMAD UR11, UR10, UR12, URZ ;  /* 0x0000000c0a0b72a4 */ /* 0x000fe2000f8e023f */
[----:B------:R-:W-:Y:S01]  /*42a0*/  SHF.R.S32.HI R5, RZ, 0x7, R2 ;  /* 0x00000007ff057819 */ /* 0x000fe20000011402 */
[----:B------:R-:W-:-:S02]  /*42b0*/  UIMAD.WIDE.U32 UR6, UR5, UR12, UR8 ;  /* 0x0000000c050672a5 */ /* 0x000fc4000f8e0008 */
[----:B------:R-:W-:Y:S01]  /*42c0*/  IMAD.IADD R0, R3, 0x1, -R0 ;  /* 0x0000000103007824 */ /* 0x000fe200078e0a00 */
[----:B------:R-:W-:-:S03]  /*42d0*/  UIMAD UR11, UR5, UR13, UR11 ;  /* 0x0000000d050b72a4 */ /* 0x000fc6000f8e020b */
[----:B------:R-:W-:Y:S01]  /*42e0*/  IMAD R0, R5, 0x600, R0 ;  /* 0x0000060005007824 */ /* 0x000fe200078e0200 */
[----:B------:R-:W-:Y:S01]  /*42f0*/  ULDC.64 UR12, c[0x0][0x840] ;  /* 0x00021000000c7ab9 */ /* 0x000fe20000000a00 */
[----:B------:R-:W-:Y:S02]  /*4300*/  UIADD3 UR7, UR7, UR11, URZ ;  /* 0x0000000b07077290 */ /* 0x000fe4000fffe03f */
[----:B------:R-:W-:Y:S01]  /*4310*/  IMAD.SHL.U32 R0, R0, 0x4, RZ ;  /* 0x0000000400007824 */ /* 0x000fe200078e00ff */
[----:B------:R-:W-:Y:S02]  /*4320*/  UIMAD UR10, UR10, UR12, URZ ;  /* 0x0000000c0a0a72a4 */ /* 0x000fe4000f8e023f */
[----:B------:R-:W-:Y:S02]  /*4330*/  UIMAD.WIDE.U32 UR8, UR5, UR12, UR8 ;  /* 0x0000000c050872a5 */ /* 0x000fe4000f8e0008 */
[----:B------:R-:W-:Y:S01]  /*4340*/  LEA R0, R0, UR4, 0x2 ;  /* 0x0000000400007c11 */ /* 0x000fe2000f8e10ff */
[----:B------:R-:W-:-:S02]  /*4350*/  UIMAD UR12, UR5, UR13, UR10 ;  /* 0x0000000d050c72a4 */ /* 0x000fc4000f8e020a */
[----:B--2---:R-:W-:Y:S02]  /*4360*/  USHF.R.S32.HI UR5, URZ, 0x1f, UR18 ;  /* 0x0000001f3f057899 */ /* 0x004fe40008011412 */
[----:B------:R1:W-:Y:S01]  /*4370*/  STS.128 [R0], R24 ;  /* 0x0000001800007388 */ /* 0x0003e20000000c00 */
[----:B------:R-:W-:Y:S02]  /*4380*/  UIADD3 UR9, UR9, UR12, URZ ;  /* 0x0000000c09097290 */ /* 0x000fe4000fffe03f */
[----:B------:R-:W-:Y:S01]  /*4390*/  UIMAD UR10, UR5, UR14, URZ ;  /* 0x0000000e050a72a4 */ /* 0x000fe2000f8e023f */
[----:B------:R1:W-:Y:S01]  /*43a0*/  STS.128 [R0+0x800], R28 ;  /* 0x0008001c00007388 */ /* 0x0003e20000000c00 */
[----:B------:R-:W-:Y:S02]  /*43b0*/  UIMAD UR5, UR5, UR16, URZ ;  /* 0x00000010050572a4 */ /* 0x000fe4000f8e023f */
[----:B------:R-:W-:Y:S01]  /*43c0*/  UIMAD UR10, UR18, UR15, UR10 ;  /* 0x0000000f120a72a4 */ /* 0x000fe2000f8e020a */
[----:B------:R1:W-:Y:S01]  /*43d0*/  STS.128 [R0+0x1000], R32 ;  /* 0x0010002000007388 */ /* 0x0003e20000000c00 */
[----:B------:R-:W-:-:S02]  /*43e0*/  UIMAD.WIDE.U32 UR6, UR18, UR14, UR6 ;  /* 0x0000000e120672a5 */ /* 0x000fc4000f8e0006 */
[----:B------:R-:W-:Y:S01]  /*43f0*/  UIMAD UR5, UR18, UR17, UR5 ;  /* 0x00000011120572a4 */ /* 0x000fe2000f8e0205 */
[----:B------:R1:W-:Y:S01]  /*4400*/  STS.128 [R0+0x1800], R36 ;  /* 0x0018002400007388 */ /* 0x0003e20000000c00 */
[----:B------:R-:W-:Y:S01]  /*4410*/  UIMAD.WIDE.U32 UR8, UR18, UR16, UR8 ;  /* 0x00000010120872a5 */ /* 0x000fe2000f8e0008 */
[----:B------:R-:W-:Y:S02]  /*4420*/  ULDC.64 UR12, c[0x0][0x800] ;  /* 0x00020000000c7ab9 */ /* 0x000fe40000000a00 */
[----:B------:R1:W-:Y:S01]  /*4430*/  STS.128 [R0+0x2000], R40 ;  /* 0x0020002800007388 */ /* 0x0003e20000000c00 */
[----:B------:R-:W-:Y:S01]  /*4440*/  ULDC.64 UR14, c[0x0][0x828] ;  /* 0x00020a00000e7ab9 */ /* 0x000fe20000000a00 */
[----:B------:R-:W-:Y:S02]  /*4450*/  UIADD3 UR7, UR7, UR10, URZ ;  /* 0x0000000a07077290 */ /* 0x000fe4000fffe03f */
[----:B------:R1:W-:Y:S01]  /*4460*/  STS.128 [R0+0x2800], R44 ;  /* 0x0028002c00007388 */ /* 0x0003e20000000c00 */
[----:B------:R-:W-:-:S02]  /*4470*/  ULEA UR12, UP0, UR6, UR12, 0x2 ;  /* 0x0000000c060c7291 */ /* 0x000fc4000f80103f */
[----:B------:R-:W-:Y:S01]  /*4480*/  UIADD3 UR5, UR9, UR5, URZ ;  /* 0x0000000509057290 */ /* 0x000fe2000fffe03f */
[----:B------:R1:W-:Y:S01]  /*4490*/  STS.128 [R0+0x3000], R48 ;  /* 0x0030003000007388 */ /* 0x0003e20000000c00 */
[----:B------:R-:W-:Y:S02]  /*44a0*/  ULEA UR14, UP1, UR8, UR14, 0x2 ;  /* 0x0000000e080e7291 */ /* 0x000fe4000f82103f */
[----:B------:R-:W-:Y:S01]  /*44b0*/  ULEA.HI.X UR13, UR6, UR13, UR7, 0x2, UP0 ;  /* 0x0000000d060d7291 */ /* 0x000fe200080f1407 */
[----:B------:R1:W-:Y:S01]  /*44c0*/  STS.128 [R0+0x3800], R52 ;  /* 0x0038003400007388 */ /* 0x0003e20000000c00 */
[----:B------:R-:W-:-:S03]  /*44d0*/  ULEA.HI.X UR7, UR8, UR15, UR5, 0x2, UP1 ;  /* 0x0000000f08077291 */ /* 0x000fc600088f1405 */
        /* <DEDUP_REMOVED lines=10> */
[----:B--2---:R-:W-:Y:S06]  /*4580*/  BAR.SYNC.DEFER_BLOCKING 0x1, 0x180 ;  /* 0x0046000000007b1d */ /* 0x004fec0000010000 */
[----:B------:R-:W-:Y:S05]  /*4590*/  @P0 BRA `(.L_x_1521) ;  /* 0x0000000000300947 */ /* 0x000fea0003800000 */
[----:B------:R-:W-:Y:S01]  /*45a0*/  PLOP3.LUT P0, PT, PT, PT, PT, 0x80, 0x0 ;  /* 0x000000000000781c */ /* 0x000fe20003f0f070 */
[----:B------:R-:W-:Y:S01]  /*45b0*/  UMOV UR5, 0x1200 ;  /* 0x0000120000057882 */ /* 0x000fe20000000000 */
[----:B------:R-:W-:Y:S01]  /*45c0*/  UMOV UR8, 0x0 ;  /* 0x0000000000087882 */ /* 0x000fe20000000000 */
[----:B------:R-:W-:Y:S01]  /*45d0*/  UMOV UR9, 0x14f00000 ;  /* 0x14f0000000097882 */ /* 0x000fe20000000000 */
[----:B------:R-:W-:-:S09]  /*45e0*/  UMOV UR6, UR14 ;  /* 0x0000000e00067c82 */ /* 0x000fd20008000000 */
.L_x_1522:
[----:B------:R-:W-:Y:S01]  /*45f0*/  @P0 ELECT P1, URZ, PT ;  /* 0x00000000003f082f */ /* 0x000fe20003820000 */
[----:B------:R2:W-:-:S12]  /*4600*/  UBLKRED.G.S.ADD.F32.RN [UR6], [UR4], UR5, desc[UR8] ;  /* 0x00000806040073bb */ /* 0x0005d800080a1405 */
[----:B------:R-:W-:Y:S02]  /*4610*/  @P1 PLOP3.LUT P0, PT, P1, PT, PT, 0x8, 0x0 ;  /* 0x000000000000181c */ /* 0x000fe40000f0e170 */
[----:B------:R-:W-:-:S11]  /*4620*/  PLOP3.LUT P1, PT, PT, PT, PT, 0x8, 0x0 ;  /* 0x000000000000781c */ /* 0x000fd60003f2e170 */
[----:B--2---:R-:W-:Y:S05]  /*4630*/  @P0 BRA.U.ANY `(.L_x_1522) ;  /* 0xfffffffd00ec0947 */ /* 0x004fea000393ffff */
[----:B------:R0:W-:Y:S01]  /*4640*/  UTMACMDFLUSH ;  /* 0x00000000000079b7 */ /* 0x0001e20000000000 */
[----:B------:R-:W-:-:S04]  /*4650*/  DEPBAR.LE SB0, 0x0 ;  /* 0x000080000000791a */ /* 0x000fc80000000000 */
.L_x_1521:
[----:B------:R-:W-:Y:S05]  /*4660*/  BSYNC B0 ;  /* 0x0000000000007941 */ /* 0x000fea0003800000 */
.L_x_1520:
        /* <DEDUP_REMOVED lines=26> */
[----:B------:R-:W-:Y:S01]  /*4810*/  UMOV UR6, UR12 ;  /* 0x0000000c00067c82 */ /* 0x000fe20008000000 */
[----:B------:R-:W-:-:S08]  /*4820*/  UMOV UR7, UR13 ;  /* 0x0000000d00077c82 */ /* 0x000fd00008000000 */
.L_x_1523:
[----:B------:R-:W-:Y:S01]  /*4830*/  @P0 ELECT P1, URZ, PT ;  /* 0x00000000003f082f */ /* 0x000fe20003820000 */
[----:B------:R2:W-:-:S12]  /*4840*/  UBLKRED.G.S.ADD.F32.RN [UR6], [UR4], UR5, desc[UR8] ;  /* 0x00000806040073bb */ /* 0x0005d800080a1405 */
[----:B------:R-:W-:Y:S02]  /*4850*/  @P1 PLOP3.LUT P0, PT, P1, PT, PT, 0x8, 0x0 ;  /* 0x000000000000181c */ /* 0x000fe40000f0e170 */
[----:B------:R-:W-:-:S11]  /*4860*/  PLOP3.LUT P1, PT, PT, PT, PT, 0x8, 0x0 ;  /* 0x000000000000781c */ /* 0x000fd60003f2e170 */
[----:B--2---:R-:W-:Y:S05]  /*4870*/  @P0 BRA.U.ANY `(.L_x_1523) ;  /* 0xfffffffd00ec0947 */ /* 0x004fea000393ffff */
[----:B------:R0:W-:Y:S01]  /*4880*/  UTMACMDFLUSH ;  /* 0x00000000000079b7 */ /* 0x0001e20000000000 */
[----:B------:R-:W-:-:S04]  /*4890*/  DEPBAR.LE SB0, 0x0 ;  /* 0x000080000000791a */ /* 0x000fc80000000000 */
[----:B------:R-:W-:Y:S05]  /*48a0*/  BRA `(.L_x_1491) ;  /* 0x00000034009c7947 */ /* 0x000fea0003800000 */
.L_x_1489:
        /* <DEDUP_REMOVED lines=40> */
.L_x_1525:
[----:B------:R-:W-:Y:S02]  /*4b30*/  UISETP.GT.AND UP0, UPT, UR8, UR5, UPT ;  /* 0x000000050800728c */ /* 0x000fe4000bf04270 */
[----:B------:R-:W-:Y:S02]  /*4b40*/  USHF.R.S32.HI UR14, URZ, 0x1f, UR12 ;  /* 0x0000001f3f0e7899 */ /* 0x000fe4000801140c */
[----:B------:R-:W-:Y:S02]  /*4b50*/  USHF.R.S32.HI UR4, URZ, 0x1f, UR13 ;  /* 0x0000001f3f047899 */ /* 0x000fe4000801140d */
[----:B------:R-:W-:-:S13]  /*4b60*/  PLOP3.LUT P0, PT, PT, PT, UP0, 0x80, 0x0 ;  /* 0x000000000000781c */ /* 0x000fda0003f0f008 */
[----:B------:R-:W-:Y:S05]  /*4b70*/  @!P0 BRA `(.L_x_1491) ;  /* 0x0000003000e88947 */ /* 0x000fea0003800000 */
[----:B------:R-:W-:Y:S01]  /*4b80*/  ULDC.64 UR10, c[0x0][0x2d8] ;  /* 0x0000b600000a7ab9 */ /* 0x000fe20000000a00 */
[----:B------:R-:W-:Y:S01]  /*4b90*/  ELECT P0, URZ, PT ;  /* 0x00000000003f782f */ /* 0x000fe20003800000 */
[----:B------:R-:W-:Y:S02]  /*4ba0*/  UIMAD UR9, UR4, UR10, URZ ;  /* 0x0000000a040972a4 */ /* 0x000fe4000f8e023f */
[----:B------:R-:W-:Y:S02]  /*4bb0*/  UIADD3 UR4, -UR5, UR8, URZ ;  /* 0x0000000805047290 */ /* 0x000fe4000fffe13f */
[----:B------:R-:W-:Y:S02]  /*4bc0*/  UIMAD.WIDE.U32 UR6, UR13, UR10, URZ ;  /* 0x0000000a0d0672a5 */ /* 0x000fe4000f8e003f */
[----:B------:R-:W-:Y:S02]  /*4bd0*/  ULOP3.LUT UR4, UR4, 0x1, URZ, 0xc0, !UPT ;  /* 0x0000000104047892 */ /* 0x000fe4000f8ec03f */
[----:B------:R-:W-:-:S02]  /*4be0*/  UIMAD UR9, UR13, UR11, UR9 ;  /* 0x0000000b0d0972a4 */ /* 0x000fc4000f8e0209 */
[----:B------:R-:W-:Y:S01]  /*4bf0*/  UISETP.NE.U32.AND UP0, UPT, UR4, 0x1, UPT ;  /* 0x000000010400788c */ /* 0x000fe2000bf05070 */
[----:B------:R-:W-:Y:S01]  /*4c00*/  ULDC.64 UR10, c[0x0][0x2e0] ;  /* 0x0000b800000a7ab9 */ /* 0x000fe20000000a00 */
[----:B------:R-:W-:Y:S02]  /*4c10*/  UIADD3 UR7, UR7, UR9, URZ ;  /* 0x0000000907077290 */ /* 0x000fe4000fffe03f */
[----:B------:R-:W-:Y:S02]  /*4c20*/  UIMAD UR9, UR14, UR10, URZ ;  /* 0x0000000a0e0972a4 */ /* 0x000fe4000f8e023f */
[----:B------:R-:W-:Y:S01]  /*4c30*/  PLOP3.LUT P1, PT, PT, PT, UP0, 0x80, 0x0 ;  /* 0x000000000000781c */ /* 0x000fe20003f2f008 */
[----:B------:R-:W-:Y:S02]  /*4c40*/  UIMAD.WIDE.U32 UR6, UR12, UR10, UR6 ;  /* 0x0000000a0c0672a5 */ /* 0x000fe4000f8e0006 */
[----:B------:R-:W-:-:S04]  /*4c50*/  UIMAD UR9, UR12, UR11, UR9 ;  /* 0x0000000b0c0972a4 */ /* 0x000fc8000f8e0209 */
[----:B------:R-:W-:-:S06]  /*4c60*/  UIADD3 UR9, UR7, UR9, URZ ;  /* 0x0000000907097290 */ /* 0x000fcc000fffe03f */
[----:B------:R-:W-:Y:S06]  /*4c70*/  @P1 BRA `(.L_x_1526) ;  /* 0x00000004001c1947 */ /* 0x000fec0003800000 */
        /* <DEDUP_REMOVED lines=18> */
.L_x_1528:
[----:B------:R-:W-:Y:S05]  /*4da0*/  BSYNC B0 ;  /* 0x0000000000007941 */ /* 0x000fea0003800000 */
.L_x_1527:
        /* <DEDUP_REMOVED lines=18> */
.L_x_1530:
[----:B------:R-:W-:Y:S05]  /*4ed0*/  BSYNC B0 ;  /* 0x0000000000007941 */ /* 0x000fea0003800000 */
.L_x_1529:
        /* <DEDUP_REMOVED lines=19> */
.L_x_1532:
[----:B------:R-:W-:Y:S05]  /*5010*/  BSYNC B0 ;  /* 0x0000000000007941 */ /* 0x000fea0003800000 */
.L_x_1531:
[----:B------:R-:W-:Y:S06]  /*5020*/  BAR.ARV 0xa, 0xa0 ;  /* 0x0282800000007b1d */ /* 0x000fec0000002000 */
[----:B------:R-:W-:Y:S04]  /*5030*/  BSSY B0, `(.L_x_1533) ;  /* 0x0000003000007945 */ /* 0x000fe80003800000 */
[----:B------:R-:W-:Y:S05]  /*5040*/  @!P0 BRA `(.L_x_1534) ;  /* 0x0000000000048947 */ /* 0x000fea0003800000 */
[----:B------:R-:W-:-:S04]  /*5050*/  DEPBAR.LE SB0, 0x1 ;  /* 0x000080400000791a */ /* 0x000fc80000000000 */
.L_x_1534:
[----:B------:R-:W-:Y:S05]  /*5060*/  BSYNC B0 ;  /* 0x0000000000007941 */ /* 0x000fea0003800000 */
.L_x_1533:
[----:B------:R-:W-:Y:S06]  /*5070*/  BAR.ARV 0xb, 0xa0 ;  /* 0x02c2800000007b1d */ /* 0x000fec0000002000 */
[----:B------:R-:W-:Y:S04]  /*5080*/  BSSY B0, `(.L_x_1535) ;  /* 0x0000003000007945 */ /* 0x000fe80003800000 */
[----:B------:R-:W-:Y:S05]  /*5090*/  @!P0 BRA `(.L_x_1536) ;  /* 0x0000000000048947 */ /* 0x000fea0003800000 */
[----:B------:R-:W-:-:S04]  /*50a0*/  DEPBAR.LE SB0, 0x0 ;  /* 0x000080000000791a */ /* 0x000fc80000000000 */
.L_x_1536:
[----:B------:R-:W-:Y:S05]  /*50b0*/  BSYNC B0 ;  /* 0x0000000000007941 */ /* 0x000fea0003800000 */
.L_x_1535:
[----:B------:R-:W-:Y:S06]  /*50c0*/  BAR.ARV 0xc, 0xa0 ;  /* 0x0302800000007b1d */ /* 0x000fec0000002000 */
[----:B------:R-:W-:Y:S01]  /*50d0*/  UIADD3 UR12, UR5, 0x1, URZ ;  /* 0x00000001050c7890 */ /* 0x000fe2000fffe03f */
[----:B------:R-:W-:Y:S11]  /*50e0*/  BRA `(.L_x_1537) ;  /* 0x0000000000047947 */ /* 0x000ff60003800000 */
.L_x_1526:
[----:B------:R-:W-:-:S05]  /*50f0*/  UMOV UR12, UR5 ;  /* 0x00000005000c7c82 */ /* 0x000fca0008000000 */
.L_x_1537:
        /* <DEDUP_REMOVED lines=21> */
.L_x_1558:
        /* <DEDUP_REMOVED lines=22> */
.L_x_1539:
[----:B------:R-:W-:Y:S05]  /*53b0*/  BSYNC B0 ;  /* 0x0000000000007941 */ /* 0x000fea0003800000 */
.L_x_1538:
        /* <DEDUP_REMOVED lines=12> */
.L_x_1541:
[----:B------:R-:W-:Y:S05]  /*5480*/  BSYNC B0 ;  /* 0x0000000000007941 */ /* 0x000fea0003800000 */
.L_x_1540:
        /* <DEDUP_REMOVED lines=13> */
.L_x_1543:
[----:B------:R-:W-:Y:S05]  /*5560*/  BSYNC B0 ;  /* 0x0000000000007941 */ /* 0x000fea0003800000 */
.L_x_1542:
[----:B------:R-:W-:Y:S06]  /*5570*/  BAR.ARV 0xa, 0xa0 ;  /* 0x0282800000007b1d */ /* 0x000fec0000002000 */
[----:B------:R-:W-:Y:S04]  /*5580*/  BSSY B0, `(.L_x_1544) ;  /* 0x0000003000007945 */ /* 0x000fe80003800000 */
[----:B------:R-:W-:Y:S05]  /*5590*/  @!P0 BRA `(.L_x_1545) ;  /* 0x0000000000048947 */ /* 0x000fea0003800000 */
[----:B------:R-:W-:-:S04]  /*55a0*/  DEPBAR.LE SB0, 0x1 ;  /* 0x000080400000791a */ /* 0x000fc80000000000 */
.L_x_1545:
[----:B------:R-:W-:Y:S05]  /*55b0*/  BSYNC B0 ;  /* 0x0000000000007941 */ /* 0x000fea0003800000 */
.L_x_1544:
[----:B------:R-:W-:Y:S06]  /*55c0*/  BAR.ARV 0xb, 0xa0 ;  /* 0x02c2800000007b1d */ /* 0x000fec0000002000 */
[----:B------:R-:W-:Y:S04]  /*55d0*/  BSSY B0, `(.L_x_1546) ;  /* 0x0000003000007945 */ /* 0x000fe80003800000 */
[----:B------:R-:W-:Y:S05]  /*55e0*/  @!P0 BRA `(.L_x_1547) ;  /* 0x0000000000048947 */ /* 0x000fea0003800000 */
[----:B------:R-:W-:-:S04]  /*55f0*/  DEPBAR.LE SB0, 0x0 ;  /* 0x000080000000791a */ /* 0x000fc80000000000 */
.L_x_1547:
[----:B------:R-:W-:Y:S05]  /*5600*/  BSYNC B0 ;  /* 0x0000000000007941 */ /* 0x000fea0003800000 */
.L_x_1546:
        /* <DEDUP_REMOVED lines=13> */
.L_x_1549:
[----:B------:R-:W-:Y:S05]  /*56e0*/  BSYNC B0 ;  /* 0x0000000000007941 */ /* 0x000fea0003800000 */
.L_x_1548:
        /* <DEDUP_REMOVED lines=12> */
.L_x_1551:
[----:B------:R-:W-:Y:S05]  /*57b0*/  BSYNC B0 ;  /* 0x0000000000007941 */ /* 0x000fea0003800000 */
.L_x_1550:
        /* <DEDUP_REMOVED lines=13> */
.L_x_1553:
[----:B------:R-:W-:Y:S05]  /*5890*/  BSYNC B0 ;  /* 0x0000000000007941 */ /* 0x000fea0003800000 */
.L_x_1552:
[----:B------:R-:W-:Y:S06]  /*58a0*/  BAR.ARV 0xa, 0xa0 ;  /* 0x0282800000007b1d */ /* 0x000fec0000002000 */
[----:B------:R-:W-:Y:S04]  /*58b0*/  BSSY B0, `(.L_x_1554) ;  /* 0x0000003000007945 */ /* 0x000fe80003800000 */
[----:B------:R-:W-:Y:S05]  /*58c0*/  @!P0 BRA `(.L_x_1555) ;  /* 0x0000000000048947 */ /* 0x000fea0003800000 */
[----:B------:R-:W-:-:S04]  /*58d0*/  DEPBAR.LE SB0, 0x1 ;  /* 0x000080400000791a */ /* 0x000fc80000000000 */
.L_x_1555:
[----:B------:R-:W-:Y:S05]  /*58e0*/  BSYNC B0 ;  /* 0x0000000000007941 */ /* 0x000fea0003800000 */
.L_x_1554:
[----:B------:R-:W-:Y:S01]  /*58f0*/  UIADD3 UR12, UR12, 0x2, URZ ;  /* 0x000000020c0c7890 */ /* 0x000fe2000fffe03f */
[----:B------:R-:W-:Y:S06]  /*5900*/  BAR.ARV 0xb, 0xa0 ;  /* 0x02c2800000007b1d */ /* 0x000fec0000002000 */
[----:B------:R-:W-:Y:S01]  /*5910*/  UISETP.GE.AND UP0, UPT, UR12, UR8, UPT ;  /* 0x000000080c00728c */ /* 0x000fe2000bf06270 */
[----:B------:R-:W-:Y:S04]  /*5920*/  BSSY B0, `(.L_x_1556) ;  /* 0x0000003000007945 */ /* 0x000fe80003800000 */
[----:B------:R-:W-:Y:S06]  /*5930*/  @!P0 BRA `(.L_x_1557) ;  /* 0x0000000000048947 */ /* 0x000fec0003800000 */
[----:B------:R-:W-:-:S04]  /*5940*/  DEPBAR.LE SB0, 0x0 ;  /* 0x000080000000791a */ /* 0x000fc80000000000 */
.L_x_1557:
[----:B------:R-:W-:Y:S05]  /*5950*/  BSYNC B0 ;  /* 0x0000000000007941 */ /* 0x000fea0003800000 */
.L_x_1556:
[----:B------:R-:W-:Y:S06]  /*5960*/  BAR.ARV 0xc, 0xa0 ;  /* 0x0302800000007b1d */ /* 0x000fec0000002000 */
[----:B------:R-:W-:Y:S01]  /*5970*/  PLOP3.LUT P1, PT, PT, PT, UP0, 0x80, 0x0 ;  /* 0x000000000000781c */ /* 0x000fe20003f2f008 */
[----:B------:R-:W-:Y:S02]  /*5980*/  UIADD3 UR24, UR24, 0x6000, URZ ;  /* 0x0000600018187890 */ /* 0x000fe4000fffe03f */
[----:B------:R-:W-:-:S10]  /*5990*/  UIADD3 UR4, UR4, 0x6000, URZ ;  /* 0x0000600004047890 */ /* 0x000fd4000fffe03f */
[----:B------:R-:W-:Y:S05]  /*59a0*/  @!P1 BRA `(.L_x_1558) ;  /* 0xfffffff800289947 */ /* 0x000fea000383ffff */
[----:B------:R-:W-:Y:S05]  /*59b0*/  BRA `(.L_x_1491) ;  /* 0x0000002400587947 */ /* 0x000fea0003800000 */
.L_x_1524:
        /* <DEDUP_REMOVED lines=34> */
.L_x_1560:
        /* <DEDUP_REMOVED lines=50> */
.L_x_1589:
        /* <DEDUP_REMOVED lines=9> */
.L_x_1563:
        /* <DEDUP_REMOVED lines=115> */
.L_x_1574:
[----:B-1----:R-:W-:-:S05]  /*66c0*/  IMAD.MOV.U32 R6, RZ, RZ, 0x1 ;  /* 0x00000001ff067424 */ /* 0x002fca00078e00ff */
[----:B------:R-:W-:-:S04]  /*66d0*/  SHF.L.U32 R6, R6, 0x1f, RZ ;  /* 0x0000001f06067819 */ /* 0x000fc800000006ff */
[----:B------:R-:W1:Y:S02]  /*66e0*/  SYNCS.PHASECHK.TRANS64.TRYWAIT P1, [R0+URZ+0x36438], R6 ;  /* 0x03643806000075a7 */ /* 0x000e64000802017f */
[----:B-123--:R-:W-:Y:S05]  /*66f0*/  @!P1 BRA `(.L_x_1566) ;  /* 0x00000018007c9947 */ /* 0x00efea0003800000 */
.L_x_1590:
[----:B------:R-:W-:Y:S05]  /*6700*/  @P0 BRA `(.L_x_1567) ;  /* 0x0000000000140947 */ /* 0x000fea0003800000 */
[----:B------:R-:W-:Y:S01]  /*6710*/  ISETP.NE.AND P1, PT, R20, RZ, PT ;  /* 0x000000ff1400720c */ /* 0x000fe20003f25270 */
[----:B------:R-:W-:-:S04]  /*6720*/  IMAD.MOV.U32 R3, RZ, RZ, 0x6100 ;  /* 0x00006100ff037424 */ /* 0x000fc800078e00ff */
[----:B------:R2:W-:Y:S08]  /*6730*/  SYNCS.ARRIVE.TRANS64 RZ, [R0+URZ+0x36430], R3 ;  /* 0x0364300300ff79a7 */ /* 0x0005f0000800003f */
[----:B------:R-:W-:Y:S05]  /*6740*/  @!P1 BRA `(.L_x_1567) ;  /* 0x0000000000049947 */ /* 0x000fea0003800000 */
[----:B------:R-:W-:Y:S01]  /*6750*/  BPT.TRAP 0x1 ;  /* 0x000000040000795c */ /* 0x000fe20000300000 */
.L_x_1567:
        /* <DEDUP_REMOVED lines=48> */
.L_x_1591:
[----:B------:R-:W-:Y:S05]  /*6a60*/  @P0 BRA `(.L_x_1569) ;  /* 0x0000000000140947 */ /* 0x000fea0003800000 */
[----:B------:R-:W-:Y:S01]  /*6a70*/  ISETP.NE.AND P1, PT, R20, RZ, PT ;  /* 0x000000ff1400720c */ /* 0x000fe20003f25270 */
[----:B--2---:R-:W-:-:S04]  /*6a80*/  IMAD.MOV.U32 R3, RZ, RZ, 0x6100 ;  /* 0x00006100ff037424 */ /* 0x004fc800078e00ff */
[----:B------:R3:W-:Y:S08]  /*6a90*/  SYNCS.ARRIVE.TRANS64 RZ, [R0+URZ+0x36418], R3 ;  /* 0x0364180300ff79a7 */ /* 0x0007f0000800003f */
[----:B------:R-:W-:Y:S05]  /*6aa0*/  @!P1 BRA `(.L_x_1569) ;  /* 0x0000000000049947 */ /* 0x000fea0003800000 */
[----:B------:R-:W-:Y:S01]  /*6ab0*/  BPT.TRAP 0x1 ;  /* 0x000000040000795c */ /* 0x000fe20000300000 */
.L_x_1569:
        /* <DEDUP_REMOVED lines=44> */
.L_x_1592:
[----:B------:R-:W-:Y:S05]  /*6d80*/  @P0 BRA `(.L_x_1571) ;  /* 0x0000000000140947 */ /* 0x000fea0003800000 */
[----:B------:R-:W-:Y:S01]  /*6d90*/  ISETP.NE.AND P1, PT, R20, RZ, PT ;  /* 0x000000ff1400720c */ /* 0x000fe20003f25270 */
[----:B--2---:R-:W-:-:S04]  /*6da0*/  IMAD.MOV.U32 R29, RZ, RZ, 0x6100 ;  /* 0x00006100ff1d7424 */ /* 0x004fc800078e00ff */
[----:B------:R3:W-:Y:S08]  /*6db0*/  SYNCS.ARRIVE.TRANS64 RZ, [R0+URZ+0x36430], R29 ;  /* 0x0364301d00ff79a7 */ /* 0x0007f0000800003f */
[----:B------:R-:W-:Y:S05]  /*6dc0*/  @!P1 BRA `(.L_x_1571) ;  /* 0x0000000000049947 */ /* 0x000fea0003800000 */
[----:B------:R-:W-:Y:S01]  /*6dd0*/  BPT.TRAP 0x1 ;  /* 0x000000040000795c */ /* 0x000fe20000300000 */
.L_x_1571:
        /* <DEDUP_REMOVED lines=37> */
.L_x_1594:
[----:B------:R-:W-:Y:S05]  /*7030*/  @P0 BRA `(.L_x_1573) ;  /* 0x0000000000140947 */ /* 0x000fea0003800000 */
[----:B------:R-:W-:Y:S01]  /*7040*/  ISETP.NE.AND P1, PT, R20, RZ, PT ;  /* 0x000000ff1400720c */ /* 0x000fe20003f25270 */
[----:B----4-:R-:W-:-:S04]  /*7050*/  IMAD.MOV.U32 R5, RZ, RZ, 0x6100 ;  /* 0x00006100ff057424 */ /* 0x010fc800078e00ff */
[----:B------:R5:W-:Y:S08]  /*7060*/  SYNCS.ARRIVE.TRANS64 RZ, [R0+URZ+0x36410], R5 ;  /* 0x0364100500ff79a7 */ /* 0x000bf0000800003f */
[----:B------:R-:W-:Y:S05]  /*7070*/  @!P1 BRA `(.L_x_1573) ;  /* 0x0000000000049947 */ /* 0x000fea0003800000 */
[----:B------:R-:W-:Y:S01]  /*7080*/  BPT.TRAP 0x1 ;  /* 0x000000040000795c */ /* 0x000fe20000300000 */
.L_x_1573:
        /* <DEDUP_REMOVED lines=44> */
.L_x_1565:
[----:B------:R-:W-:Y:S01]  /*7350*/  ISETP.NE.AND P1, PT, R19, RZ, PT ;  /* 0x000000ff1300720c */ /* 0x000fe20003f25270 */
[----:B------:R-:W-:Y:S02]  /*7360*/  IMAD.MOV.U32 R5, RZ, RZ, 0x1 ;  /* 0x00000001ff057424 */ /* 0x000fe400078e00ff */
[----:B------:R-:W-:-:S10]  /*7370*/  IMAD.MOV.U32 R4, RZ, RZ, R15 ;  /* 0x000000ffff047224 */ /* 0x000fd400078e000f */
[----:B------:R-:W-:Y:S05]  /*7380*/  @!P1 BRA `(.L_x_1564) ;  /* 0x0000000400889947 */ /* 0x000fea0003800000 */
[----:B------:R-:W4:Y:S02]  /*7390*/  SYNCS.PHASECHK.TRANS64.TRYWAIT P1, [R0+URZ+0x36438], R6 ;  /* 0x03643806000075a7 */ /* 0x000f24000802017f */
[----:B----4-:R-:W-:Y:S05]  /*73a0*/  @!P1 BRA `(.L_x_1575) ;  /* 0x0000000c00a49947 */ /* 0x010fea0003800000 */
.L_x_1595:
[----:B------:R-:W-:Y:S05]  /*73b0*/  @P0 BRA `(.L_x_1576) ;  /* 0x0000000000140947 */ /* 0x000fea0003800000 */
[----:B------:R-:W-:Y:S01]  /*73c0*/  ISETP.NE.AND P1, PT, R20, RZ, PT ;  /* 0x000000ff1400720c */ /* 0x000fe20003f25270 */
[----:B------:R-:W-:-:S04]  /*73d0*/  IMAD.MOV.U32 R5, RZ, RZ, 0x6100 ;  /* 0x00006100ff057424 */ /* 0x000fc800078e00ff */
[----:B------:R5:W-:Y:S08]  /*73e0*/  SYNCS.ARRIVE.TRANS64 RZ, [R0+URZ+0x36430], R5 ;  /* 0x0364300500ff79a7 */ /* 0x000bf0000800003f */
[----:B------:R-:W-:Y:S05]  /*73f0*/  @!P1 BRA `(.L_x_1576) ;  /* 0x0000000000049947 */ /* 0x000fea0003800000 */
[----:B------:R-:W-:Y:S01]  /*7400*/  BPT.TRAP 0x1 ;  /* 0x000000040000795c */ /* 0x000fe20000300000 */
.L_x_1576:
        /* <DEDUP_REMOVED lines=41> */
.L_x_1596:
[----:B-1----:R-:W-:Y:S01]  /*76a0*/  IMAD.MOV.U32 R5, RZ, RZ, RZ ;  /* 0x000000ffff057224 */ /* 0x002fe200078e00ff */
[----:B------:R-:W-:Y:S06]  /*76b0*/  @P0 BRA `(.L_x_1578) ;  /* 0x0000000000140947 */ /* 0x000fec0003800000 */
[----:B------:R-:W-:Y:S01]  /*76c0*/  ISETP.NE.AND P1, PT, R20, RZ, PT ;  /* 0x000000ff1400720c */ /* 0x000fe20003f25270 */
[----:B------:R-:W-:-:S04]  /*76d0*/  IMAD.MOV.U32 R17, RZ, RZ, 0x6100 ;  /* 0x00006100ff117424 */ /* 0x000fc800078e00ff */
[----:B------:R1:W-:Y:S08]  /*76e0*/  SYNCS.ARRIVE.TRANS64 RZ, [R0+URZ+0x36418], R17 ;  /* 0x0364181100ff79a7 */ /* 0x0003f0000800003f */
[----:B------:R-:W-:Y:S05]  /*76f0*/  @!P1 BRA `(.L_x_1578) ;  /* 0x0000000000049947 */ /* 0x000fea0003800000 */
[----:B------:R-:W-:Y:S01]  /*7700*/  BPT.TRAP 0x1 ;  /* 0x000000040000795c */ /* 0x000fe20000300000 */
.L_x_1578:
        /* <DEDUP_REMOVED lines=42> */
.L_x_1564:
[----:B------:R-:W-:-:S04]  /*79b0*/  SHF.L.U32 R3, R5, 0x1f, RZ ;  /* 0x0000001f05037819 */ /* 0x000fc800000006ff */
[----:B------:R-:W4:Y:S02]  /*79c0*/  SYNCS.PHASECHK.TRANS64.TRYWAIT P1, [R0+URZ+0x36438], R3 ;  /* 0x03643803000075a7 */ /* 0x000f24000802017f */
[----:B----4-:R-:W-:Y:S05]  /*79d0*/  @!P1 BRA `(.L_x_1579) ;  /* 0x0000000800409947 */ /* 0x010fea0003800000 */
.L_x_1597:
[----:B------:R-:W-:Y:S05]  /*79e0*/  @P0 BRA `(.L_x_1580) ;  /* 0x0000000000180947 */ /* 0x000fea0003800000 */
[----:B------:R-:W5:Y:S01]  /*79f0*/  S2R R2, SR_TID.X ;  /* 0x0000000000027919 */ /* 0x000f620000002100 */
[----:B----4-:R-:W-:-:S04]  /*7a00*/  IMAD.MOV.U32 R3, RZ, RZ, 0x6100 ;  /* 0x00006100ff037424 */ /* 0x010fc800078e00ff */
[----:B------:R4:W-:Y:S01]  /*7a10*/  SYNCS.ARRIVE.TRANS64 RZ, [R0+URZ+0x36430], R3 ;  /* 0x0364300300ff79a7 */ /* 0x0009e2000800003f */
[----:B-----5:R-:W-:-:S13]  /*7a20*/  LOP3.LUT P0, RZ, R2, 0x1f, RZ, 0xc0, !PT ;  /* 0x0000001f02ff7812 */ /* 0x020fda000780c0ff */
[----:B----4-:R-:W-:Y:S05]  /*7a30*/  @!P0 BRA `(.L_x_1580) ;  /* 0x0000000000048947 */ /* 0x010fea0003800000 */
[----:B------:R-:W-:Y:S01]  /*7a40*/  BPT.TRAP 0x1 ;  /* 0x000000040000795c */ /* 0x000fe20000300000 */
.L_x_1580:
        /* <DEDUP_REMOVED lines=43> */
.L_x_1561:
[----:B------:R-:W-:Y:S05]  /*7d00*/  BSYNC B0 ;  /* 0x0000000000007941 */ /* 0x000fea0003800000 */
.L_x_1559:
[----:B------:R-:W-:-:S03]  /*7d10*/  UMOV UR7, 0xffffffff ;  /* 0xffffffff00077882 */ /* 0x000fc60000000000 */
[----:B------:R-:W-:Y:S05]  /*7d20*/  BRA.DIV UR7, `(.L_x_1581) ;  /* 0x0000000607807947 */ /* 0x000fea000b800000 */
[----:B------:R-:W-:-:S13]  /*7d30*/  ELECT P6, URZ, PT ;  /* 0x00000000003f782f */ /* 0x000fda00038c0000 */
.L_x_1600:
[----:B------:R-:W-:Y:S05]  /*7d40*/  @!P6 BRA `(.L_x_1491) ;  /* 0x000000000074e947 */ /* 0x000fea0003800000 */
[----:B------:R-:W-:-:S06]  /*7d50*/  ULOP3.LUT UR7, UR38, 0x2, URZ, 0xfc, !UPT ;  /* 0x0000000226077892 */ /* 0x000fcc000f8efc3f */
[----:B------:R-:W-:-:S05]  /*7d60*/  IMAD.U32 R0, RZ, RZ, UR7 ;  /* 0x00000007ff007e24 */ /* 0x000fca000f8e00ff */
[----:B------:R-:W-:-:S13]  /*7d70*/  ISETP.NE.AND P2, PT, R0, 0x3, PT ;  /* 0x000000030000780c */ /* 0x000fda0003f45270 */
[----:B------:R-:W-:Y:S05]  /*7d80*/  @!P2 BRA `(.L_x_1582) ;  /* 0x000000000004a947 */ /* 0x000fea0003800000 */
[----:B------:R-:W-:Y:S01]  /*7d90*/  BPT.TRAP 0x1 ;  /* 0x000000040000795c */ /* 0x000fe20000300000 */
.L_x_1582:
        /* <DEDUP_REMOVED lines=15> */
.L_x_1601:
[----:B------:R-:W2:Y:S02]  /*7e90*/  SYNCS.PHASECHK.TRANS64.TRYWAIT P0, [R3+URZ], R0 ;  /* 0x00000000030075a7 */ /* 0x000ea4000800017f */
[----:B--2---:R-:W-:Y:S05]  /*7ea0*/  @!P0 BRA `(.L_x_1584) ;  /* 0x0000000400548947 */ /* 0x004fea0003800000 */
.L_x_1602:
[----:B------:R-:W-:Y:S05]  /*7eb0*/  @!P2 BRA `(.L_x_1585) ;  /* 0x000000000004a947 */ /* 0x000fea0003800000 */
[----:B------:R-:W-:Y:S01]  /*7ec0*/  BPT.TRAP 0x1 ;  /* 0x000000040000795c */ /* 0x000fe20000300000 */
.L_x_1585:
[----:B------:R-:W-:-:S07]  /*7ed0*/  SHF.L.U32 R5, R5, 0x1f, RZ ;  /* 0x0000001f05057819 */ /* 0x000fce00000006ff */
.L_x_1586:
[----:B---3--:R3:W4:Y:S02]  /*7ee0*/  SYNCS.PHASECHK.TRANS64.TRYWAIT P0, [R4+URZ+0x36438], R5 ;  /* 0x03643805040075a7 */ /* 0x008724000800017f */
[----:B----4-:R-:W-:Y:S05]  /*7ef0*/  @!P0 NANOSLEEP.SYNCS 0x989680 ;  /* 0x009896800000895d */ /* 0x010fea0003900000 */
[----:B------:R-:W4:Y:S02]  /*7f00*/  @!P0 SYNCS.PHASECHK.TRANS64 P0, [R4+URZ+0x36438], R5 ;  /* 0x03643805040085a7 */ /* 0x000f24000800007f */
[----:B----4-:R-:W-:Y:S05]  /*7f10*/  @!P0 BRA `(.L_x_1586) ;  /* 0xfffffffc00f08947 */ /* 0x010fea000383ffff */
.L_x_1491:
[----:B------:R-:W-:Y:S05]  /*7f20*/  BSYNC B6 ;  /* 0x0000000000067941 */ /* 0x000fea0003800000 */
.L_x_1488:
[----:B------:R-:W-:Y:S05]  /*7f30*/  EXIT ;  /* 0x000000000000794d */ /* 0x000fea0003800000 */
.L_x_1498:
[----:B------:R-:W-:Y:S02]  /*7f40*/  IMAD.MOV.U32 R12, RZ, RZ, RZ ;  /* 0x000000ffff0c7224 */ /* 0x000fe400078e00ff */
[----:B------:R-:W-:Y:S02]  /*7f50*/  IMAD.MOV.U32 R11, RZ, RZ, 0x1f ;  /* 0x0000001fff0b7424 */ /* 0x000fe400078e00ff */
[----:B------:R-:W-:-:S07]  /*7f60*/  IMAD.MOV.U32 R15, RZ, RZ, -0x1 ;  /* 0xffffffffff0f7424 */ /* 0x000fce00078e00ff */
[----:B------:R-:W-:Y:S05]  /*7f70*/  WARPSYNC.COLLECTIVE R15, `(.L_x_1587) ;  /* 0x000000000f087348 */ /* 0x000fea0003c00000 */
[----:B------:R1:W2:Y:S02]  /*7f80*/  SHFL.IDX P6, R14, R13, R12, R11 ;  /* 0x0000000c0d0e7389 */ /* 0x0002a400000c000b */
[----:B-12---:R-:W-:Y:S01]  /*7f90*/  ENDCOLLECTIVE ;  /* 0x000000000000791b */ /* 0x006fe20003800000 */
.L_x_1587:
[----:B------:R-:W-:Y:S05]  /*7fa0*/  BRA `(.L_x_1588) ;  /* 0xffffff9000387947 */ /* 0x000fea000383ffff */
.L_x_1500:
[----:B--2---:R2:W3:Y:S02]  /*7fb0*/  SYNCS.PHASECHK.TRANS64.TRYWAIT P0, [R153+URZ+0x36400], R10 ;  /* 0x0364000a990075a7 */ /* 0x0044e4000800017f */
[----:B---3--:R-:W-:Y:S05]  /*7fc0*/  @!P0 NANOSLEEP.SYNCS 0x989680 ;  /* 0x009896800000895d */ /* 0x008fea0003900000 */
[----:B------:R-:W3:Y:S02]  /*7fd0*/  @!P0 SYNCS.PHASECHK.TRANS64 P0, [R153+URZ+0x36400], R10 ;  /* 0x0364000a990085a7 */ /* 0x000ee4000800007f */
[----:B---3--:R-:W-:Y:S05]  /*7fe0*/  @!P0 BRA `(.L_x_1500) ;  /* 0xfffffffc00f08947 */ /* 0x008fea000383ffff */
[----:B------:R-:W-:Y:S05]  /*7ff0*/  BRA `(.L_x_1499) ;  /* 0xffffff9000707947 */ /* 0x000fea000383ffff */
.L_x_1504:
[----:B--2---:R2:W3:Y:S02]  /*8000*/  SYNCS.PHASECHK.TRANS64.TRYWAIT P1, [R3+URZ+0x36410], R16 ;  /* 0x03641010030075a7 */ /* 0x0044e4000802017f */
[----:B---3--:R-:W-:Y:S05]  /*8010*/  @!P1 NANOSLEEP.SYNCS 0x989680 ;  /* 0x009896800000995d */ /* 0x008fea0003900000 */
[----:B------:R-:W3:Y:S02]  /*8020*/  @!P1 SYNCS.PHASECHK.TRANS64 P1, [R3+URZ+0x36410], R16 ;  /* 0x03641010030095a7 */ /* 0x000ee4000802007f */
[----:B---3--:R-:W-:Y:S05]  /*8030*/  @!P1 BRA `(.L_x_1504) ;  /* 0xfffffffc00f09947 */ /* 0x008fea000383ffff */
[----:B------:R-:W-:Y:S05]  /*8040*/  BRA `(.L_x_1503) ;  /* 0xffffff98003c7947 */ /* 0x000fea000383ffff */
.L_x_1508:
[----:B--2---:R2:W1:Y:S02]  /*8050*/  SYNCS.PHASECHK.TRANS64.TRYWAIT P1, [R153+URZ+0x36430], R16 ;  /* 0x03643010990075a7 */ /* 0x004464000802017f */
[----:B-1----:R-:W-:Y:S05]  /*8060*/  @!P1 NANOSLEEP.SYNCS 0x989680 ;  /* 0x009896800000995d */ /* 0x002fea0003900000 */
[----:B------:R-:W1:Y:S02]  /*8070*/  @!P1 SYNCS.PHASECHK.TRANS64 P1, [R153+URZ+0x36430], R16 ;  /* 0x03643010990095a7 */ /* 0x000e64000802007f */
[----:B-1----:R-:W-:Y:S05]  /*8080*/  @!P1 BRA `(.L_x_1508) ;  /* 0xfffffffc00f09947 */ /* 0x002fea000383ffff */
[----:B------:R-:W-:Y:S05]  /*8090*/  BRA `(.L_x_1507) ;  /* 0xffffff9c00e07947 */ /* 0x000fea000383ffff */
.L_x_1562:
[----:B-1----:R1:W2:Y:S02]  /*80a0*/  SYNCS.PHASECHK.TRANS64.TRYWAIT P1, [R0+URZ+0x36420], R6 ;  /* 0x03642006000075a7 */ /* 0x0022a4000802017f */
[----:B--2---:R-:W-:Y:S05]  /*80b0*/  @!P1 NANOSLEEP.SYNCS 0x989680 ;  /* 0x009896800000995d */ /* 0x004fea0003900000 */
[----:B------:R-:W2:Y:S02]  /*80c0*/  @!P1 SYNCS.PHASECHK.TRANS64 P1, [R0+URZ+0x36420], R6 ;  /* 0x03642006000095a7 */ /* 0x000ea4000802007f */
[----:B--2---:R-:W-:Y:S05]  /*80d0*/  @!P1 BRA `(.L_x_1562) ;  /* 0xfffffffc00f09947 */ /* 0x004fea000383ffff */
[----:B------:R-:W-:Y:S05]  /*80e0*/  BRA `(.L_x_1589) ;  /* 0xffffffdc00847947 */ /* 0x000fea000383ffff */
.L_x_1566:
[----:B-1----:R1:W2:Y:S02]  /*80f0*/  SYNCS.PHASECHK.TRANS64.TRYWAIT P1, [R0+URZ+0x36438], R6 ;  /* 0x03643806000075a7 */ /* 0x0022a4000802017f */
[----:B--2---:R-:W-:Y:S05]  /*8100*/  @!P1 NANOSLEEP.SYNCS 0x989680 ;  /* 0x009896800000995d */ /* 0x004fea0003900000 */
[----:B------:R-:W2:Y:S02]  /*8110*/  @!P1 SYNCS.PHASECHK.TRANS64 P1, [R0+URZ+0x36438], R6 ;  /* 0x03643806000095a7 */ /* 0x000ea4000802007f */
[----:B--2---:R-:W-:Y:S05]  /*8120*/  @!P1 BRA `(.L_x_1566) ;  /* 0xfffffffc00f09947 */ /* 0x004fea000383ffff */
[----:B------:R-:W-:Y:S05]  /*8130*/  BRA `(.L_x_1590) ;  /* 0xffffffe400707947 */ /* 0x000fea000383ffff */
.L_x_1568:
[----:B--2---:R2:W3:Y:S02]  /*8140*/  SYNCS.PHASECHK.TRANS64.TRYWAIT P1, [R0+URZ+0x36428], R3 ;  /* 0x03642803000075a7 */ /* 0x0044e4000802017f */
[----:B---3--:R-:W-:Y:S05]  /*8150*/  @!P1 NANOSLEEP.SYNCS 0x989680 ;  /* 0x009896800000995d */ /* 0x008fea0003900000 */
[----:B------:R-:W3:Y:S02]  /*8160*/  @!P1 SYNCS.PHASECHK.TRANS64 P1, [R0+URZ+0x36428], R3 ;  /* 0x03642803000095a7 */ /* 0x000ee4000802007f */
[----:B---3--:R-:W-:Y:S05]  /*8170*/  @!P1 BRA `(.L_x_1568) ;  /* 0xfffffffc00f09947 */ /* 0x008fea000383ffff */
[----:B------:R-:W-:Y:S05]  /*8180*/  BRA `(.L_x_1591) ;  /* 0xffffffe800347947 */ /* 0x000fea000383ffff */
.L_x_1570:
[----:B--2---:R2:W3:Y:S02]  /*8190*/  SYNCS.PHASECHK.TRANS64.TRYWAIT P1, [R0+URZ+0x36438], R29 ;  /* 0x0364381d000075a7 */ /* 0x0044e4000802017f */
[----:B---3--:R-:W-:Y:S05]  /*81a0*/  @!P1 NANOSLEEP.SYNCS 0x989680 ;  /* 0x009896800000995d */ /* 0x008fea0003900000 */
[----:B------:R-:W3:Y:S02]  /*81b0*/  @!P1 SYNCS.PHASECHK.TRANS64 P1, [R0+URZ+0x36438], R29 ;  /* 0x0364381d000095a7 */ /* 0x000ee4000802007f */
[----:B---3--:R-:W-:Y:S05]  /*81c0*/  @!P1 BRA `(.L_x_1570) ;  /* 0xfffffffc00f09947 */ /* 0x008fea000383ffff */
[----:B------:R-:W-:Y:S05]  /*81d0*/  BRA `(.L_x_1592) ;  /* 0xffffffe800e87947 */ /* 0x000fea000383ffff */
.L_x_1572:
[----:B------:R-:W-:-:S07]  /*81e0*/  SHF.L.U32 R5, R7, 0x1f, RZ ;  /* 0x0000001f07057819 */ /* 0x000fce00000006ff */
.L_x_1593:
[----:B----4-:R4:W5:Y:S02]  /*81f0*/  SYNCS.PHASECHK.TRANS64.TRYWAIT P1, [R0+URZ+0x36420], R5 ;  /* 0x03642005000075a7 */ /* 0x010964000802017f */
[----:B-----5:R-:W-:Y:S05]  /*8200*/  @!P1 NANOSLEEP.SYNCS 0x989680 ;  /* 0x009896800000995d */ /* 0x020fea0003900000 */
[----:B------:R-:W5:Y:S02]  /*8210*/  @!P1 SYNCS.PHASECHK.TRANS64 P1, [R0+URZ+0x36420], R5 ;  /* 0x03642005000095a7 */ /* 0x000f64000802007f */
[----:B-----5:R-:W-:Y:S05]  /*8220*/  @!P1 BRA `(.L_x_1593) ;  /* 0xfffffffc00f09947 */ /* 0x020fea000383ffff */
[----:B------:R-:W-:Y:S05]  /*8230*/  BRA `(.L_x_1594) ;  /* 0xffffffec007c7947 */ /* 0x000fea000383ffff */
.L_x_1575:
[----:B----4-:R4:W5:Y:S02]  /*8240*/  SYNCS.PHASECHK.TRANS64.TRYWAIT P1, [R0+URZ+0x36438], R6 ;  /* 0x03643806000075a7 */ /* 0x010964000802017f */
[----:B-----5:R-:W-:Y:S05]  /*8250*/  @!P1 NANOSLEEP.SYNCS 0x989680 ;  /* 0x009896800000995d */ /* 0x020fea0003900000 */
[----:B------:R-:W5:Y:S02]  /*8260*/  @!P1 SYNCS.PHASECHK.TRANS64 P1, [R0+URZ+0x36438], R6 ;  /* 0x03643806000095a7 */ /* 0x000f64000802007f */
[----:B-----5:R-:W-:Y:S05]  /*8270*/  @!P1 BRA `(.L_x_1575) ;  /* 0xfffffffc00f09947 */ /* 0x020fea000383ffff */
[----:B------:R-:W-:Y:S05]  /*8280*/  BRA `(.L_x_1595) ;  /* 0xfffffff000487947 */ /* 0x000fea000383ffff */
.L_x_1577:
[----:B-1----:R1:W4:Y:S02]  /*8290*/  SYNCS.PHASECHK.TRANS64.TRYWAIT P1, [R0+URZ+0x36428], R5 ;  /* 0x03642805000075a7 */ /* 0x002324000802017f */
[----:B----4-:R-:W-:Y:S05]  /*82a0*/  @!P1 NANOSLEEP.SYNCS 0x989680 ;  /* 0x009896800000995d */ /* 0x010fea0003900000 */
[----:B------:R-:W4:Y:S02]  /*82b0*/  @!P1 SYNCS.PHASECHK.TRANS64 P1, [R0+URZ+0x36428], R5 ;  /* 0x03642805000095a7 */ /* 0x000f24000802007f */
[----:B----4-:R-:W-:Y:S05]  /*82c0*/  @!P1 BRA `(.L_x_1577) ;  /* 0xfffffffc00f09947 */ /* 0x010fea000383ffff */
[----:B------:R-:W-:Y:S05]  /*82d0*/  BRA `(.L_x_1596) ;  /* 0xfffffff000f07947 */ /* 0x000fea000383ffff */
.L_x_1579:
[----:B----4-:R4:W5:Y:S02]  /*82e0*/  SYNCS.PHASECHK.TRANS64.TRYWAIT P1, [R0+URZ+0x36438], R3 ;  /* 0x03643803000075a7 */ /* 0x010964000802017f */
[----:B-----5:R-:W-:Y:S05]  /*82f0*/  @!P1 NANOSLEEP.SYNCS 0x989680 ;  /* 0x009896800000995d */ /* 0x020fea0003900000 */
[----:B------:R-:W5:Y:S02]  /*8300*/  @!P1 SYNCS.PHASECHK.TRANS64 P1, [R0+URZ+0x36438], R3 ;  /* 0x03643803000095a7 */ /* 0x000f64000802007f */
[----:B-----5:R-:W-:Y:S05]  /*8310*/  @!P1 BRA `(.L_x_1579) ;  /* 0xfffffffc00f09947 */ /* 0x020fea000383ffff */
[----:B------:R-:W-:Y:S05]  /*8320*/  BRA `(.L_x_1597) ;  /* 0xfffffff400ac7947 */ /* 0x000fea000383ffff */
.L_x_1581:
[----:B------:R-:W-:Y:S01]  /*8330*/  BSSY B0, `(.L_x_1598) ;  /* 0x0000006000007945 */ /* 0x000fe20003800000 */
[----:B------:R-:W-:-:S07]  /*8340*/  IMAD.MOV.U32 R15, RZ, RZ, -0x1 ;  /* 0xffffffffff0f7424 */ /* 0x000fce00078e00ff */
[----:B------:R-:W-:Y:S05]  /*8350*/  WARPSYNC.COLLECTIVE R15, `(.L_x_1599) ;  /* 0x000000000f0c7348 */ /* 0x000fea0003c00000 */
[----:B------:R-:W-:Y:S02]  /*8360*/  ELECT P6, UR62, PT ;  /* 0x00000000003e782f */ /* 0x000fe400038c0000 */
[----:B------:R-:W-:Y:S01]  /*8370*/  MOV R14, UR62 ;  /* 0x0000003e000e7c02 */ /* 0x000fe20008000f00 */
[----:B------:R-:W-:Y:S10]  /*8380*/  ENDCOLLECTIVE ;  /* 0x000000000000791b */ /* 0x000ff40003800000 */
.L_x_1599:
[----:B------:R-:W-:Y:S05]  /*8390*/  BSYNC B0 ;  /* 0x0000000000007941 */ /* 0x000fea0003800000 */
.L_x_1598:
[----:B------:R-:W-:Y:S05]  /*83a0*/  BRA `(.L_x_1600) ;  /* 0xfffffff800647947 */ /* 0x000fea000383ffff */
.L_x_1583:
[----:B-1----:R1:W2:Y:S02]  /*83b0*/  SYNCS.PHASECHK.TRANS64.TRYWAIT P0, [R9+URZ], R2 ;  /* 0x00000002090075a7 */ /* 0x0022a4000800017f */
[----:B--2---:R-:W-:Y:S05]  /*83c0*/  @!P0 NANOSLEEP.SYNCS 0x989680 ;  /* 0x009896800000895d */ /* 0x004fea0003900000 */
[----:B------:R-:W2:Y:S02]  /*83d0*/  @!P0 SYNCS.PHASECHK.TRANS64 P0, [R9+URZ], R2 ;  /* 0x00000002090085a7 */ /* 0x000ea4000800007f */
[----:B--2---:R-:W-:Y:S05]  /*83e0*/  @!P0 BRA `(.L_x_1583) ;  /* 0xfffffffc00f08947 */ /* 0x004fea000383ffff */
[----:B------:R-:W-:Y:S05]  /*83f0*/  BRA `(.L_x_1601) ;  /* 0xfffffff800a47947 */ /* 0x000fea000383ffff */
.L_x_1584:
[----:B--2---:R2:W3:Y:S02]  /*8400*/  SYNCS.PHASECHK.TRANS64.TRYWAIT P0, [R3+URZ], R0 ;  /* 0x00000000030075a7 */ /* 0x0044e4000800017f */
[----:B---3--:R-:W-:Y:S05]  /*8410*/  @!P0 NANOSLEEP.SYNCS 0x989680 ;  /* 0x009896800000895d */ /* 0x008fea0003900000 */
[----:B------:R-:W3:Y:S02]  /*8420*/  @!P0 SYNCS.PHASECHK.TRANS64 P0, [R3+URZ], R0 ;  /* 0x00000000030085a7 */ /* 0x000ee4000800007f */
[----:B---3--:R-:W-:Y:S05]  /*8430*/  @!P0 BRA `(.L_x_1584) ;  /* 0xfffffffc00f08947 */ /* 0x008fea000383ffff */
[----:B------:R-:W-:Y:S05]  /*8440*/  BRA `(.L_x_1602) ;  /* 0xfffffff800987947 */ /* 0x000fea000383ffff */
.L_x_1603:
        /* <DEDUP_REMOVED lines=11> */
.L_x_3865:


//--------------------- .text._ZN7cutlass13device_kernelIN5flash11enable_sm90INS1_16FlashAttnBwdSm90INS1_25CollectiveMainloopBwdSm90ILi2ELi1ELi1EN4cute5tupleIJNS5_1CILi1EEES8_S8_EEENS6_IJNS7_ILi64EEENS7_ILi96EEENS7_ILi192EEEEEENS_6half_tEfNS_4arch4Sm90ELb0ELb1ELb0ELb0ELb1ELb0ELb1ELb0ELi3ELi1ELi1ELi1ELb0EEENS1_24CollectiveEpilogueBwdGQAISD_fSG_Li384ELb0ELb1EEENS1_19SingleTileSchedulerILb0ELb0ELb0ELi96EEEEEEEEEvNT_6ParamsE --------------------------
	.section	.text._ZN7cutlass13device_kernelIN5flash11enable_sm90INS1_16FlashAttnBwdSm90INS1_25CollectiveMainloopBwdSm90ILi2ELi1ELi1EN4cute5tupleIJNS5_1CILi1EEES8_S8_EEENS6_IJNS7_ILi64EEENS7_ILi96EEENS7_ILi192EEEEEENS_6half_tEfNS_4arch4Sm90ELb0ELb1ELb0ELb0ELb1ELb0ELb1ELb0ELi3ELi1ELi1ELi1ELb0EEENS1_24CollectiveEpilogueBwdGQAISD_fSG_Li384ELb0ELb1EEENS1_19SingleTileSchedulerILb0ELb0ELb0ELi96EEEEEEEEEvNT_6ParamsE,"ax",@progbits
	.align	128
.text._ZN7cutlass13device_kernelIN5flash11enable_sm90INS1_16FlashAttnBwdSm90INS1_25CollectiveMainloopBwdSm90ILi2ELi1ELi1EN4cute5tupleIJNS5_1CILi1EEES8_S8_EEENS6_IJNS7_ILi64EEENS7_ILi96EEENS7_ILi192EEEEEENS_6half_tEfNS_4arch4Sm90ELb0ELb1ELb0ELb0ELb1ELb0ELb1ELb0ELi3ELi1ELi1ELi1ELb0EEENS1_24CollectiveEpilogueBwdGQAISD_fSG_Li384ELb0ELb1EEENS1_19SingleTileSchedulerILb0ELb0ELb0ELi96EEEEEEEEEvNT_6ParamsE:
        .type           _ZN7cutlass13device_kernelIN5flash11enable_sm90INS1_16FlashAttnBwdSm90INS1_25CollectiveMainloopBwdSm90ILi2ELi1ELi1EN4cute5tupleIJNS5_1CILi1EEES8_S8_EEENS6_IJNS7_ILi64EEENS7_ILi96EEENS7_ILi192EEEEEENS_6half_tEfNS_4arch4Sm90ELb0ELb1ELb0ELb0ELb1ELb0ELb1ELb0ELi3ELi1ELi1ELi1ELb0EEENS1_24CollectiveEpilogueBwdGQAISD_fSG_Li384ELb0ELb1EEENS1_19SingleTileSchedulerILb0ELb0ELb0ELi96EEEEEEEEEvNT_6ParamsE,@function
        .size           _ZN7cutlass13device_kernelIN5flash11enable_sm90INS1_16FlashAttnBwdSm90INS1_25CollectiveMainloopBwdSm90ILi2ELi1ELi1EN4cute5tupleIJNS5_1CILi1EEES8_S8_EEENS6_IJNS7_ILi64EEENS7_ILi96EEENS7_ILi192EEEEEENS_6half_tEfNS_4arch4Sm90ELb0ELb1ELb0ELb0ELb1ELb0ELb1ELb0ELi3ELi1ELi1ELi1ELb0EEENS1_24CollectiveEpilogueBwdGQAISD_fSG_Li384ELb0ELb1EEENS1_19SingleTileSchedulerILb0ELb0ELb0ELi96EEEEEEEEEvNT_6ParamsE,(.L_x_3866 - _ZN7cutlass13device_kernelIN5flash11enable_sm90INS1_16FlashAttnBwdSm90INS1_25CollectiveMainloopBwdSm90ILi2ELi1ELi1EN4cute5tupleIJNS5_1CILi1EEES8_S8_EEENS6_IJNS7_ILi64EEENS7_ILi96EEENS7_ILi192EEEEEENS_6half_tEfNS_4arch4Sm90ELb0ELb1ELb0ELb0ELb1ELb0ELb1ELb0ELi3ELi1ELi1ELi1ELb0EEENS1_24CollectiveEpilogueBwdGQAISD_fSG_Li384ELb0ELb1EEENS1_19SingleTileSchedulerILb0ELb0ELb0ELi96EEEEEEEEEvNT_6ParamsE)
        .other          _ZN7cutlass13device_kernelIN5flash11enable_sm90INS1_16FlashAttnBwdSm90INS1_25CollectiveMainloopBwdSm90ILi2ELi1ELi1EN4cute5tupleIJNS5_1CILi1EEES8_S8_EEENS6_IJNS7_ILi64EEENS7_ILi96EEENS7_ILi192EEEEEENS_6half_tEfNS_4arch4Sm90ELb0ELb1ELb0ELb0ELb1ELb0ELb1ELb0ELi3ELi1ELi1ELi1ELb0EEENS1_24CollectiveEpilogueBwdGQAISD_fSG_Li384ELb0ELb1EEENS1_19SingleTileSchedulerILb0ELb0ELb0ELi96EEEEEEEEEvNT_6ParamsE,@"STO_CUDA_ENTRY STV_DEFAULT"
_ZN7cutlass13device_kernelIN5flash11enable_sm90INS1_16FlashAttnBwdSm90INS1_25CollectiveMainloopBwdSm90ILi2ELi1ELi1EN4cute5tupleIJNS5_1CILi1EEES8_S8_EEENS6_IJNS7_ILi64EEENS7_ILi96EEENS7_ILi192EEEEEENS_6half_tEfNS_4arch4Sm90ELb0ELb1ELb0ELb0ELb1ELb0ELb1ELb0ELi3ELi1ELi1ELi1ELb0EEENS1_24CollectiveEpilogueBwdGQAISD_fSG_Li384ELb0ELb1EEENS1_19SingleTileSchedulerILb0ELb0ELb0ELi96EEEEEEEEEvNT_6ParamsE:
        /* <DEDUP_REMOVED lines=23> */
.L_x_1605:
[----:B------:R-:W-:Y:S05]  /*0170*/  BSYNC B0 ;  /* 0x0000000000007941 */ /* 0x000fea0003800000 */
.L_x_1604:
        /* <DEDUP_REMOVED lines=37> */
.L_x_1606:
        /* <DEDUP_REMOVED lines=20> */
.L_x_1607:
[----:B------:R-:W-:Y:S01]  /*0510*/  PLOP3.LUT P0, PT, PT, PT, UP0, 0x80, 0x0 ;  /* 0x000000000000781c */ /* 0x000fe20003f0f008 */
[----:B------:R-:W-:Y:S01]  /*0520*/  NOP ;  /* 0x0000000000007918 */ /* 0x000fe20000000000 */
[----:B------:R-:W-:Y:S01]  /*0530*/  ULDC.64 UR46, c[0x0][0x208] ;  /* 0x00008200002e7ab9 */ /* 0x000fe20000000a00 */
[----:B------:R-:W-:Y:S01]  /*0540*/  BSSY B6, `(.L_x_1608) ;  /* 0x00008da000067945 */ /* 0x000fe20003800000 */
[----:B-12-4-:R-:W-:Y:S09]  /*0550*/  BAR.SYNC.DEFER_BLOCKING 0x0 ;  /* 0x0000000000007b1d */ /* 0x016ff20000010000 */
[----:B------:R-:W-:Y:S05]  /*0560*/  @!P0 BRA `(.L_x_1609) ;  /* 0x0000004800048947 */ /* 0x000fea0003800000 */
.L_x_1610:
        /* <DEDUP_REMOVED lines=13> */
[----:B-1----:R-:W-:Y:S05]  /*0640*/  @!P0 BRA `(.L_x_1611) ;  /* 0x0000008c00248947 */ /* 0x002fea0003800000 */
        /* <DEDUP_REMOVED lines=71> */
.L_x_1612:
        /* <DEDUP_REMOVED lines=36> */
.L_x_1615:
        /* <DEDUP_REMOVED lines=15> */
.L_x_1614:
        /* <DEDUP_REMOVED lines=20> */
.L_x_1617:
        /* <DEDUP_REMOVED lines=15> */
.L_x_1616:
        /* <DEDUP_REMOVED lines=8> */
.L_x_1749:
        /* <DEDUP_REMOVED lines=19> */
.L_x_1619:
        /* <DEDUP_REMOVED lines=109> */
.L_x_1639:
[----:B------:R-:W-:-:S13]  /*18a0*/  ISETP.NE.AND P0, PT, R14, 0x3, PT ;  /* 0x000000030e00780c */ /* 0x000fda0003f05270 */
[----:B------:R-:W-:Y:S05]  /*18b0*/  @!P0 BRA `(.L_x_1621) ;  /* 0x0000000000048947 */ /* 0x000fea0003800000 */
[----:B------:R-:W-:Y:S01]  /*18c0*/  BPT.TRAP 0x1 ;  /* 0x000000040000795c */ /* 0x000fe20000300000 */
.L_x_1621:
[----:B------:R-:W-:Y:S02]  /*18d0*/  LEA R3, R2, UR37, 0x3 ;  /* 0x0000002502037c11 */ /* 0x000fe4000f8e18ff */
[----:B------:R-:W-:-:S04]  /*18e0*/  SHF.L.U32 R16, R7, 0x1f, RZ ;  /* 0x0000001f07107819 */ /* 0x000fc800000006ff */
[----:B------:R1:W2:Y:S01]  /*18f0*/  SYNCS.PHASECHK.TRANS64.TRYWAIT P1, [R3+URZ+0x36410], R16 ;  /* 0x03641010030075a7 */ /* 0x0002a2000802017f */
[----:B------:R-:W-:Y:S05]  /*1900*/  @!P0 BRA `(.L_x_1622) ;  /* 0x0000000000048947 */ /* 0x000fea0003800000 */
[----:B------:R-:W-:Y:S01]  /*1910*/  BPT.TRAP 0x1 ;  /* 0x000000040000795c */ /* 0x000fe20000300000 */
.L_x_1622:
[----:B--2---:R-:W-:Y:S05]  /*1920*/  @P1 BRA `(.L_x_1623) ;  /* 0x0000000000081947 */ /* 0x004fea0003800000 */
[----:B------:R-:W2:Y:S02]  /*1930*/  SYNCS.PHASECHK.TRANS64.TRYWAIT P1, [R3+URZ+0x36410], R16 ;  /* 0x03641010030075a7 */ /* 0x000ea4000802017f */
[----:B--2---:R-:W-:Y:S05]  /*1940*/  @!P1 BRA `(.L_x_1624) ;  /* 0x00000078009c9947 */ /* 0x004fea0003800000 */
.L_x_1623:
        /* <DEDUP_REMOVED lines=101> */
.L_x_1625:
[----:B-12---:R-:W-:-:S04]  /*1fa0*/  SHF.L.U32 R16, R4, 0x1f, RZ ;  /* 0x0000001f04107819 */ /* 0x006fc800000006ff */
[----:B------:R1:W2:Y:S01]  /*1fb0*/  SYNCS.PHASECHK.TRANS64.TRYWAIT P1, [UR37+0x36430], R16 ;  /* 0x03643010ff0075a7 */ /* 0x0002a20008020165 */
[----:B------:R-:W-:Y:S05]  /*1fc0*/  @!P0 BRA `(.L_x_1626) ;  /* 0x0000000000048947 */ /* 0x000fea0003800000 */
[----:B------:R-:W-:Y:S01]  /*1fd0*/  BPT.TRAP 0x1 ;  /* 0x000000040000795c */ /* 0x000fe20000300000 */
.L_x_1626:
[----:B--2---:R-:W-:Y:S05]  /*1fe0*/  @P1 BRA `(.L_x_1627) ;  /* 0x0000000000081947 */ /* 0x004fea0003800000 */
[----:B------:R-:W2:Y:S02]  /*1ff0*/  SYNCS.PHASECHK.TRANS64.TRYWAIT P1, [UR37+0x36430], R16 ;  /* 0x03643010ff0075a7 */ /* 0x000ea40008020165 */
[----:B--2---:R-:W-:Y:S05]  /*2000*/  @!P1 BRA `(.L_x_1628) ;  /* 0x0000007400009947 */ /* 0x004fea0003800000 */
.L_x_1627:
        /* <DEDUP_REMOVED lines=114> */
.L_x_1631:
[----:B------:R-:W-:-:S06]  /*2730*/  UISETP.NE.AND UP0, UPT, UR44, 0x1, UPT ;  /* 0x000000012c00788c */ /* 0x000fcc000bf05270 */
[----:B------:R-:W-:-:S05]  /*2740*/  PLOP3.LUT P1, PT, PT, PT, UP0, 0x80, 0x0 ;  /* 0x000000000000781c */ /* 0x000fca0003f2f008 */
[----:B------:R-:W-:-:S08]  /*2750*/  @UP0 ULDC UR5, c[0x0][0x754] ;  /* 0x0001d50000050ab9 */ /* 0x000fd00000000800 */
[----:B------:R-:W-:Y:S01]  /*2760*/  @P1 IMAD.HI.U32 R15, R22, UR5, RZ ;  /* 0x00000005160f1c27 */ /* 0x000fe2000f8e00ff */
[----:B------:R-:W-:-:S04]  /*2770*/  @UP0 ULDC UR5, c[0x0][0x758] ;  /* 0x0001d60000050ab9 */ /* 0x000fc80000000800 */
[----:B------:R-:W-:-:S07]  /*2780*/  @P1 SHF.R.U32.HI R22, RZ, UR5, R15 ;  /* 0x00000005ff161c19 */ /* 0x000fce000801160f */
.L_x_1632:
[----:B------:R-:W-:Y:S05]  /*2790*/  BSYNC B0 ;  /* 0x0000000000007941 */ /* 0x000fea0003800000 */
.L_x_1630:
[----:B------:R-:W-:Y:S01]  /*27a0*/  IMAD R22, R22, UR44, R11 ;  /* 0x0000002c16167c24 */ /* 0x000fe2000f8e020b */
[----:B------:R-:W-:-:S04]  /*27b0*/  IADD3 R15, R18, UR4, R5 ;  /* 0x00000004120f7c10 */ /* 0x000fc8000fffe005 */
[----:B------:R-:W-:Y:S02]  /*27c0*/  VIADDMNMX R16, R22, UR44, R16, PT ;  /* 0x0000002c16107c46 */ /* 0x000fe4000b800110 */
[----:B------:R-:W-:-:S07]  /*27d0*/  VIMNMX R15, R15, R22, !PT ;  /* 0x000000160f0f7248 */ /* 0x000fce0007fe0100 */
.L_x_1629:
        /* <DEDUP_REMOVED lines=52> */
.L_x_1635:
[----:B------:R-:W-:-:S06]  /*2b20*/  UISETP.NE.AND UP0, UPT, UR44, 0x1, UPT ;  /* 0x000000012c00788c */ /* 0x000fcc000bf05270 */
[----:B------:R-:W-:-:S05]  /*2b30*/  PLOP3.LUT P6, PT, PT, PT, UP0, 0x80, 0x0 ;  /* 0x000000000000781c */ /* 0x000fca0003fcf008 */
[----:B------:R-:W-:-:S08]  /*2b40*/  @UP0 ULDC UR4, c[0x0][0x754] ;  /* 0x0001d50000040ab9 */ /* 0x000fd00000000800 */
[----:B------:R-:W-:Y:S01]  /*2b50*/  @P6 IMAD.HI.U32 R15, R18, UR4, RZ ;  /* 0x00000004120f6c27 */ /* 0x000fe2000f8e00ff */
[----:B------:R-:W-:Y:S01]  /*2b60*/  PLOP3.LUT P6, PT, PT, PT, UP0, 0x80, 0x0 ;  /* 0x000000000000781c */ /* 0x000fe20003fcf008 */
[----:B------:R-:W-:-:S12]  /*2b70*/  @UP0 ULDC UR4, c[0x0][0x758] ;  /* 0x0001d60000040ab9 */ /* 0x000fd80000000800 */
[----:B------:R-:W-:-:S07]  /*2b80*/  @P6 SHF.R.U32.HI R18, RZ, UR4, R15 ;  /* 0x00000004ff126c19 */ /* 0x000fce000801160f */
.L_x_1636:
[----:B------:R-:W-:Y:S05]  /*2b90*/  BSYNC B0 ;  /* 0x0000000000007941 */ /* 0x000fea0003800000 */
.L_x_1634:
[----:B------:R-:W-:-:S05]  /*2ba0*/  IMAD R18, R18, UR44, R11 ;  /* 0x0000002c12127c24 */ /* 0x000fca000f8e020b */
[----:B------:R-:W-:Y:S02]  /*2bb0*/  VIMNMX R17, R17, R18, !PT ;  /* 0x0000001211117248 */ /* 0x000fe40007fe0100 */
[----:B------:R-:W-:-:S07]  /*2bc0*/  VIADDMNMX R19, R18, UR44, R19, PT ;  /* 0x0000002c12137c46 */ /* 0x000fce000b800113 */
.L_x_1633:
        /* <DEDUP_REMOVED lines=18> */
[--C-:B------:R-:W-:Y:S01]  /*2cf0*/  FFMA.FTZ R15, R15, UR45, -R20.reuse ;  /* 0x0000002d0f0f7c23 */ /* 0x100fe20008010814 */
        /* <DEDUP_REMOVED lines=195> */
.L_x_1637:
        /* <DEDUP_REMOVED lines=59> */
.L_x_1638:
        /* <DEDUP_REMOVED lines=63> */
.L_x_1613:
[----:B------:R-:W-:Y:S05]  /*40d0*/  @P0 BRA `(.L_x_1611) ;  /* 0x0000005000800947 */ /* 0x000fea0003800000 */
[----:B------:R-:W1:Y:S01]  /*40e0*/  S2R R4, SR_TID.X ;  /* 0x0000000000047919 */ /* 0x000e620000002100 */
[----:B------:R-:W2:Y:S01]  /*40f0*/  S2UR UR8, SR_CTAID.Y ;  /* 0x00000000000879c3 */ /* 0x000ea20000002600 */
[----:B------:R-:W-:Y:S01]  /*4100*/  ULDC UR9, c[0x0][0x850] ;  /* 0x0002140000097ab9 */ /* 0x000fe20000000800 */
[----:B------:R-:W-:Y:S01]  /*4110*/  ULDC.64 UR12, c[0x0][0x818] ;  /* 0x00020600000c7ab9 */ /* 0x000fe20000000a00 */
[----:B------:R-:W-:Y:S01]  /*4120*/  UISETP.NE.AND UP0, UPT, UR9, 0x1, UPT ;  /* 0x000000010900788c */ /* 0x000fe2000bf05270 */
[----:B------:R-:W-:Y:S01]  /*4130*/  BSSY B0, `(.L_x_1640) ;  /* 0x0000058000007945 */ /* 0x000fe20003800000 */
[----:B------:R-:W-:Y:S01]  /*4140*/  ULDC UR18, c[0x0][0x80c] ;  /* 0x0002030000127ab9 */ /* 0x000fe20000000800 */
[----:B------:R-:W-:Y:S01]  /*4150*/  UMOV UR20, 0x400 ;  /* 0x0000040000147882 */ /* 0x000fe20000000000 */
[----:B------:R-:W-:Y:S01]  /*4160*/  ULDC.64 UR16, c[0x0][0x840] ;  /* 0x0002100000107ab9 */ /* 0x000fe20000000a00 */
[----:B------:R-:W3:Y:S01]  /*4170*/  S2UR UR15, SR_CTAID.X ;  /* 0x00000000000f79c3 */ /* 0x000ee20000002500 */
[----:B------:R-:W-:-:S05]  /*4180*/  ULDC.64 UR24, c[0x0][0x848] ;  /* 0x0002120000187ab9 */ /* 0x000fca0000000a00 */
[----:B------:R-:W-:Y:S01]  /*4190*/  @UP0 ULDC UR4, c[0x0][0x854] ;  /* 0x0002150000040ab9 */ /* 0x000fe20000000800 */
[----:B------:R-:W-:Y:S01]  /*41a0*/  @UP0 ULDC UR7, c[0x0][0x858] ;  /* 0x0002160000070ab9 */ /* 0x000fe20000000800 */
[----:B------:R-:W4:Y:S01]  /*41b0*/  S2UR UR14, SR_CTAID.Z ;  /* 0x00000000000e79c3 */ /* 0x000f220000002700 */
[----:B--2---:R-:W-:-:S07]  /*41c0*/  UIMAD.WIDE.U32 UR4, UR8, UR4, URZ ;  /* 0x00000004080472a5 */ /* 0x004fce000f8e003f */
[----:B------:R-:W2:Y:S01]  /*41d0*/  S2UR UR21, SR_CgaCtaId ;  /* 0x00000000001579c3 */ /* 0x000ea20000008800 */
[----:B------:R-:W-:Y:S01]  /*41e0*/  UMOV UR11, UR8 ;  /* 0x00000008000b7c82 */ /* 0x000fe20008000000 */
[----:B------:R-:W-:Y:S01]  /*41f0*/  @UP0 USHF.R.U32.HI UR11, URZ, UR7, UR5 ;  /* 0x000000073f0b0299 */ /* 0x000fe20008011605 */
[----:B-1----:R-:W-:-:S03]  /*4200*/  VIADD R3, R4, 0xffffff80 ;  /* 0xffffff8004037836 */ /* 0x002fc60000000000 */
[----:B------:R-:W-:Y:S02]  /*4210*/  USHF.R.S32.HI UR19, URZ, 0x1f, UR11 ;  /* 0x0000001f3f137899 */ /* 0x000fe4000801140b */
[----:B------:R-:W-:Y:S01]  /*4220*/  BAR.SYNC.DEFER_BLOCKING 0x1, 0x180 ;  /* 0x0046000000007b1d */ /* 0x000fe20000010000 */
[----:B---3--:R-:W-:Y:S01]  /*4230*/  UIMAD UR6, UR15, 0x4800, URZ ;  /* 0x000048000f0678a4 */ /* 0x008fe2000f8e023f */
[----:B------:R-:W-:Y:S01]  /*4240*/  ISETP.NE.AND P1, PT, R4, 0x80, PT ;  /* 0x000000800400780c */ /* 0x000fe20003f25270 */
[----:B------:R-:W-:Y:S01]  /*4250*/  UIMAD UR10, UR19, UR12, URZ ;  /* 0x0000000c130a72a4 */ /* 0x000fe2000f8e023f */
[----:B------:R-:W-:Y:S01]  /*4260*/  SHF.R.S32.HI R0, RZ, 0x1f, R3 ;  /* 0x0000001fff007819 */ /* 0x000fe20000011403 */
[----:B------:R-:W-:Y:S01]  /*4270*/  USHF.R.S32.HI UR7, URZ, 0x1f, UR6 ;  /* 0x0000001f3f077899 */ /* 0x000fe20008011406 */
[----:B------:R-:W-:Y:S01]  /*4280*/  ISETP.NE.AND P0, PT, R3, RZ, PT ;  /* 0x000000ff0300720c */ /* 0x000fe20003f05270 */
[----:B------:R-:W-:Y:S01]  /*4290*/  UIMAD UR22, UR11, UR13, UR10 ;  /* 0x0000000d0b1672a4 */ /* 0x000fe2000f8e020a */
[----:B------:R-:W-:Y:S01]  /*42a0*/  LEA.HI R2, R0, R3, RZ, 0x7 ;  /* 0x0000000300027211 */ /* 0x000fe200078f38ff */
[----:B------:R-:W-:Y:S01]  /*42b0*/  UIMAD.WIDE.U32 UR4, UR11, UR12, UR6 ;  /* 0x0000000c0b0472a5 */ /* 0x000fe2000f8e0006 */
[----:B------:R-:W-:-:S02]  /*42c0*/  ULDC UR10, c[0x0][0x870] ;  /* 0x00021c00000a7ab9 */ /* 0x000fc40000000800 */
[----:B------:R-:W-:Y:S01]  /*42d0*/  LOP3.LUT R0, R2, 0x3fffff80, RZ, 0xc0, !PT ;  /* 0x3fffff8002007812 */ /* 0x000fe200078ec0ff */
[----:B------:R-:W-:Y:S01]  /*42e0*/  UIMAD UR10, UR15, UR10, URZ ;  /* 0x0000000a0f0a72a4 */ /* 0x000fe2000f8e023f */
[----:B------:R-:W-:Y:S01]  /*42f0*/  SHF.R.S32.HI R5, RZ, 0x7, R2 ;  /* 0x00000007ff057819 */ /* 0x000fe20000011402 */
[----:B----4-:R-:W-:Y:S02]  /*4300*/  UIMAD UR15, UR14, UR18, URZ ;  /* 0x000000120e0f72a4 */ /* 0x010fe4000f8e023f */
[----:B------:R-:W-:Y:S01]  /*4310*/  IMAD.IADD R0, R3, 0x1, -R0 ;  /* 0x0000000103007824 */ /* 0x000fe200078e0a00 */
[----:B------:R-:W-:Y:S02]  /*4320*/  UIMAD UR18, UR10, UR18, URZ ;  /* 0x000000120a1272a4 */ /* 0x000fe4000f8e023f */
[----:B--2---:R-:W-:Y:S01]  /*4330*/  ULEA UR10, UR21, UR20, 0x18 ;  /* 0x00000014150a7291 */ /* 0x004fe2000f8ec03f */
[----:B------:R-:W-:Y:S01]  /*4340*/  IMAD R0, R5, 0x600, R0 ;  /* 0x0000060005007824 */ /* 0x000fe200078e0200 */
[----:B------:R-:W-:-:S02]  /*4350*/  USHF.R.S32.HI UR21, URZ, 0x1f, UR18 ;  /* 0x0000001f3f157899 */ /* 0x000fc40008011412 */
[----:B------:R-:W-:Y:S01]  /*4360*/  USHF.R.S32.HI UR20, URZ, 0x1f, UR15 ;  /* 0x0000001f3f147899 */ /* 0x000fe2000801140f */
[----:B------:R-:W-:Y:S01]  /*4370*/  IMAD.SHL.U32 R0, R0, 0x4, RZ ;  /* 0x0000000400007824 */ /* 0x000fe200078e00ff */
[----:B------:R-:W-:Y:S02]  /*4380*/  UIADD3 UR18, UP0, UP1, UR18, UR15, UR11 ;  /* 0x0000000f12127290 */ /* 0x000fe4000f91e00b */
[----:B------:R-:W-:Y:S02]  /*4390*/  UIMAD.WIDE.U32 UR6, UR11, UR16, UR6 ;  /* 0x000000100b0672a5 */ /* 0x000fe4000f8e0006 */
[----:B------:R-:W-:Y:S01]  /*43a0*/  UIMAD UR23, UR19, UR16, URZ ;  /* 0x00000010131772a4 */ /* 0x000fe2000f8e023f */
[----:B------:R-:W-:Y:S01]  /*43b0*/  LEA R0, R0, UR10, 0x2 ;  /* 0x0000000a00007c11 */ /* 0x000fe2000f8e10ff */
[----:B------:R-:W-:Y:S02]  /*43c0*/  UIADD3.X UR16, UR21, UR20, UR19, UP0, UP1 ;  /* 0x0000001415107290 */ /* 0x000fe400087e2413 */
[----:B------:R-:W-:Y:S01]  /*43d0*/  USHF.L.U32 UR15, UR18, 0x2, URZ ;  /* 0x00000002120f7899 */ /* 0x000fe2000800063f */
[----:B------:R-:W-:Y:S01]  /*43e0*/  ULDC.64 UR12, c[0x0][0x868] ;  /* 0x00021a00000c7ab9 */ /* 0x000fe20000000a00 */
[----:B------:R-:W-:Y:S01]  /*43f0*/  USHF.L.U64.HI UR16, UR18, 0x2, UR16 ;  /* 0x0000000212107899 */ /* 0x000fe20008010210 */
[----:B------:R1:W-:Y:S01]  /*4400*/  STS.128 [R0], R24 ;  /* 0x0000001800007388 */ /* 0x0003e20000000c00 */
[----:B------:R-:W-:-:S02]  /*4410*/  UIADD3 UR18, UP0, UR15, UR12, URZ ;  /* 0x0000000c0f127290 */ /* 0x000fc4000ff1e03f */
[----:B------:R-:W-:Y:S01]  /*4420*/  USHF.R.S32.HI UR12, URZ, 0x1f, UR14 ;  /* 0x0000001f3f0c7899 */ /* 0x000fe2000801140e */
[----:B------:R1:W-:Y:S01]  /*4430*/  STS.128 [R0+0x800], R28 ;  /* 0x0008001c00007388 */ /* 0x0003e20000000c00 */
[----:B------:R-:W-:Y:S01]  /*4440*/  UIMAD UR17, UR11, UR17, UR23 ;  /* 0x000000110b1172a4 */ /* 0x000fe2000f8e0217 */
[----:B------:R-:W-:Y:S02]  /*4450*/  ULDC.64 UR20, c[0x0][0x820] ;  /* 0x0002080000147ab9 */ /* 0x000fe40000000a00 */
[----:B------:R1:W-:Y:S01]  /*4460*/  STS.128 [R0+0x1000], R32 ;  /* 0x0010002000007388 */ /* 0x0003e20000000c00 */
[----:B------:R-:W-:Y:S01]  /*4470*/  UIADD3.X UR19, UR16, UR13, URZ, UP0, !UPT ;  /* 0x0000000d10137290 */ /* 0x000fe200087fe43f */
[----:B------:R-:W-:Y:S01]  /*4480*/  IMAD.U32 R2, RZ, RZ, UR18 ;  /* 0x00000012ff027e24 */ /* 0x000fe2000f8e00ff */
[----:B------:R-:W-:Y:S01]  /*4490*/  UIMAD UR13, UR12, UR20, URZ ;  /* 0x000000140c0d72a4 */ /* 0x000fe2000f8e023f */
[----:B------:R1:W-:Y:S01]  /*44a0*/  STS.128 [R0+0x1800], R36 ;  /* 0x0018002400007388 */ /* 0x0003e20000000c00 */
[----:B------:R-:W-:-:S02]  /*44b0*/  UIADD3 UR5, UR5, UR22, URZ ;  /* 0x0000001605057290 */ /* 0x000fc4000fffe03f */
[----:B------:R-:W-:Y:S01]  /*44c0*/  UIMAD UR12, UR12, UR24, URZ ;  /* 0x000000180c0c72a4 */ /* 0x000fe2000f8e023f */
[----:B------:R1:W-:Y:S01]  /*44d0*/  STS.128 [R0+0x2000], R40 ;  /* 0x0020002800007388 */ /* 0x0003e20000000c00 */
[----:B------:R-:W-:Y:S01]  /*44e0*/  UIADD3 UR7, UR7, UR17, URZ ;  /* 0x0000001107077290 */ /* 0x000fe2000fffe03f */
[----:B------:R-:W-:Y:S01]  /*44f0*/  IMAD.U32 R3, RZ, RZ, UR19 ;  /* 0x00000013ff037e24 */ /* 0x000fe2000f8e00ff */
[----:B------:R-:W-:Y:S01]  /*4500*/  UIMAD UR13, UR14, UR21, UR13 ;  /* 0x000000150e0d72a4 */ /* 0x000fe2000f8e020d */
[----:B------:R1:W-:Y:S01]  /*4510*/  STS.128 [R0+0x2800], R44 ;  /* 0x0028002c00007388 */ /* 0x0003e20000000c00 */
[----:B------:R-:W-:Y:S02]  /*4520*/  UIMAD.WIDE.U32 UR4, UR14, UR20, UR4 ;  /* 0x000000140e0472a5 */ /* 0x000fe4000f8e0004 */
[----:B------:R-:W-:Y:S01]  /*4530*/  UIMAD UR12, UR14, UR25, UR12 ;  /* 0x000000190e0c72a4 */ /* 0x000fe2000f8e020c */
[----:B------:R1:W-:Y:S01]  /*4540*/  STS.128 [R0+0x3000], R48 ;  /* 0x0030003000007388 */ /* 0x0003e20000000c00 */
[----:B------:R-:W-:Y:S01]  /*4550*/  UIMAD.WIDE.U32 UR6, UR14, UR24, UR6 ;  /* 0x000000180e0672a5 */ /* 0x000fe2000f8e0006 */
[----:B------:R-:W-:-:S02]  /*4560*/  ULDC.64 UR20, c[0x0][0x800] ;  /* 0x0002000000147ab9 */ /* 0x000fc40000000a00 */
[----:B------:R1:W-:Y:S01]  /*4570*/  STS.128 [R0+0x3800], R52 ;  /* 0x0038003400007388 */ /* 0x0003e20000000c00 */
[----:B------:R-:W-:Y:S01]  /*4580*/  ULDC.64 UR22, c[0x0][0x828] ;  /* 0x00020a0000167ab9 */ /* 0x000fe20000000a00 */
[----:B------:R-:W-:Y:S02]  /*4590*/  UIADD3 UR14, -UR11, URZ, URZ ;  /* 0x0000003f0b0e7290 */ /* 0x000fe4000fffe13f */
[----:B------:R1:W-:Y:S01]  /*45a0*/  STS.128 [R0+0x4000], R56 ;  /* 0x0040003800007388 */ /* 0x0003e20000000c00 */
[----:B------:R-:W-:Y:S02]  /*45b0*/  UIADD3 UR11, UR5, UR13, URZ ;  /* 0x0000000d050b7290 */ /* 0x000fe4000fffe03f */
[----:B------:R-:W-:Y:S01]  /*45c0*/  ULEA UR20, UP0, UR4, UR20, 0x2 ;  /* 0x0000001404147291 */ /* 0x000fe2000f80103f */
[----:B------:R1:W-:Y:S01]  /*45d0*/  STS.128 [R0+0x4800], R60 ;  /* 0x0048003c00007388 */ /* 0x0003e20000000c00 */
[----:B------:R-:W-:Y:S02]  /*45e0*/  UIADD3 UR5, UR7, UR12, URZ ;  /* 0x0000000c07057290 */ /* 0x000fe4000fffe03f */
[----:B------:R-:W-:Y:S01]  /*45f0*/  ULEA UR22, UP1, UR6, UR22, 0x2 ;  /* 0x0000001606167291 */ /* 0x000fe2000f82103f */
[----:B------:R1:W-:Y:S01]  /*4600*/  STS.128 [R0+0x5000], R64 ;  /* 0x0050004000007388 */ /* 0x0003e20000000c00 */
[----:B------:R-:W-:-:S02]  /*4610*/  ULEA.HI.X UR21, UR4, UR21, UR11, 0x2, UP0 ;  /* 0x0000001504157291 */ /* 0x000fc400080f140b */
[----:B------:R-:W-:Y:S01]  /*4620*/  ULEA.HI.X UR5, UR6, UR23, UR5, 0x2, UP1 ;  /* 0x0000001706057291 */ /* 0x000fe200088f1405 */
[----:B------:R1:W-:Y:S01]  /*4630*/  STS.128 [R0+0x5800], R68 ;  /* 0x0058004400007388 */ /* 0x0003e20000000c00 */
[----:B------:R-:W-:Y:S01]  /*4640*/  UIMAD UR14, UR9, UR14, UR8 ;  /* 0x0000000e090e72a4 */ /* 0x000fe2000f8e0208 */
[----:B------:R-:W-:Y:S11]  /*4650*/  @P0 BRA `(.L_x_1641) ;  /* 0x0000000000140947 */ /* 0x000ff60003800000 */
.L_x_1642:
[----:B------:R-:W2:Y:S04]  /*4660*/  LDG.E.STRONG.GPU R4, desc[UR46][R2.64] ;  /* 0x0000002e02047981 */ /* 0x000ea8000c1ef900 */
[----:B--2---:R-:W-:Y:S01]  /*4670*/  CCTL.IVALL ;  /* 0x00000000ff00798f */ /* 0x004fe20002000000 */
[----:B------:R-:W-:Y:S05]  /*4680*/  YIELD ;  /* 0x0000000000007946 */ /* 0x000fea0003800000 */
[----:B------:R-:W-:-:S13]  /*4690*/  ISETP.NE.AND P0, PT, R4, UR14, PT ;  /* 0x0000000e04007c0c */ /* 0x000fda000bf05270 */
[----:B------:R-:W-:Y:S05]  /*46a0*/  @P0 BRA `(.L_x_1642) ;  /* 0xfffffffc00ec0947 */ /* 0x000fea000383ffff */
.L_x_1641:
[----:B------:R-:W-:Y:S05]  /*46b0*/  BSYNC B0 ;  /* 0x0000000000007941 */ /* 0x000fea0003800000 */
.L_x_1640:
[----:B------:R-:W-:-:S03]  /*46c0*/  UMOV UR4, 0xffffffff ;  /* 0xffffffff00047882 */ /* 0x000fc60000000000 */
[----:B------:R-:W-:Y:S05]  /*46d0*/  BRA.DIV UR4, `(.L_x_1643) ;  /* 0x0000004e04607947 */ /* 0x000fea000b800000 */
[----:B------:R-:W-:Y:S01]  /*46e0*/  NOP ;  /* 0x0000000000007918 */ /* 0x000fe20000000000 */
.L_x_1752:
        /* <DEDUP_REMOVED lines=10> */
[----:B------:R-:W-:Y:S01]  /*4790*/  PLOP3.LUT P0, PT, PT, PT, PT, 0x80, 0x0 ;  /* 0x000000000000781c */ /* 0x000fe20003f0f070 */
[----:B------:R-:W-:Y:S01]  /*47a0*/  UMOV UR6, 0x1200 ;  /* 0x0000120000067882 */ /* 0x000fe20000000000 */
[----:B------:R-:W-:Y:S01]  /*47b0*/  UMOV UR8, 0x0 ;  /* 0x0000000000087882 */ /* 0x000fe20000000000 */
[----:B------:R-:W-:Y:S01]  /*47c0*/  UMOV UR9, 0x14f00000 ;  /* 0x14f0000000097882 */ /* 0x000fe20000000000 */
[----:B------:R-:W-:-:S09]  /*47d0*/  UMOV UR4, UR22 ;  /* 0x0000001600047c82 */ /* 0x000fd20008000000 */
.L_x_1646:
[----:B------:R-:W-:Y:S01]  /*47e0*/  @P0 ELECT P2, URZ, PT ;  /* 0x00000000003f082f */ /* 0x000fe20003840000 */
[----:B------:R2:W-:-:S12]  /*47f0*/  UBLKRED.G.S.ADD.F32.RN [UR4], [UR10], UR6, desc[UR8] ;  /* 0x000008040a0073bb */ /* 0x0005d800080a1406 */
[----:B------:R-:W-:Y:S02]  /*4800*/  @P2 PLOP3.LUT P0, PT, P2, PT, PT, 0x8, 0x0 ;  /* 0x000000000000281c */ /* 0x000fe4000170e170 */
[----:B------:R-:W-:-:S11]  /*4810*/  PLOP3.LUT P2, PT, PT, PT, PT, 0x8, 0x0 ;  /* 0x000000000000781c */ /* 0x000fd60003f4e170 */
[----:B--2---:R-:W-:Y:S05]  /*4820*/  @P0 BRA.U.ANY `(.L_x_1646) ;  /* 0xfffffffd00ec0947 */ /* 0x004fea000393ffff */
[----:B------:R0:W-:Y:S01]  /*4830*/  UTMACMDFLUSH ;  /* 0x00000000000079b7 */ /* 0x0001e20000000000 */
[----:B------:R-:W-:-:S04]  /*4840*/  DEPBAR.LE SB0, 0x0 ;  /* 0x000080000000791a */ /* 0x000fc80000000000 */
.L_x_1645:
[----:B------:R-:W-:Y:S05]  /*4850*/  BSYNC B0 ;  /* 0x0000000000007941 */ /* 0x000fea0003800000 */
.L_x_1644:
        /* <DEDUP_REMOVED lines=12> */
[----:B------:R-:W-:-:S05]  /*4920*/  IMAD.MOV.U32 R5, RZ, RZ, 0x1 ;  /* 0x00000001ff057424 */ /* 0x000fca00078e00ff */
[----:B------:R2:W-:Y:S02]  /*4930*/  REDG.E.ADD.S32.STRONG.GPU desc[UR46][R2.64], R5 ;  /* 0x000000050200798e */ /* 0x0005e4000c10e3ae */
.L_x_1648:
[----:B------:R-:W-:Y:S05]  /*4940*/  BSYNC B0 ;  /* 0x0000000000007941 */ /* 0x000fea0003800000 */
.L_x_1647:
[----:B------:R-:W-:Y:S06]  /*4950*/  BAR.SYNC.DEFER_BLOCKING 0x1, 0x180 ;  /* 0x0046000000007b1d */ /* 0x000fec0000010000 */
[----:B------:R-:W-:Y:S01]  /*4960*/  ULDC.64 UR4, c[0x0][0x860] ;  /* 0x0002180000047ab9 */ /* 0x000fe20000000a00 */
[----:B------:R-:W-:Y:S01]  /*4970*/  BSSY B0, `(.L_x_1649) ;  /* 0x0000017000007945 */ /* 0x000fe20003800000 */
[----:B------:R-:W-:-:S04]  /*4980*/  UIADD3 UR15, UP0, UR15, UR4, URZ ;  /* 0x000000040f0f7290 */ /* 0x000fc8000ff1e03f */
[----:B------:R-:W-:Y:S02]  /*4990*/  UIADD3.X UR16, UR16, UR5, URZ, UP0, !UPT ;  /* 0x0000000510107290 */ /* 0x000fe400087fe43f */
[----:B--2---:R-:W-:-:S04]  /*49a0*/  IMAD.U32 R2, RZ, RZ, UR15 ;  /* 0x0000000fff027e24 */ /* 0x004fc8000f8e00ff */
[----:B------:R-:W-:Y:S01]  /*49b0*/  IMAD.U32 R3, RZ, RZ, UR16 ;  /* 0x00000010ff037e24 */ /* 0x000fe2000f8e00ff */
        /* <DEDUP_REMOVED lines=13> */
.L_x_1651:
[----:B-12---:R-:W2:Y:S04]  /*4a90*/  LDG.E.STRONG.GPU R0, desc[UR46][R2.64] ;  /* 0x0000002e02007981 */ /* 0x006ea8000c1ef900 */
[----:B--2---:R-:W-:Y:S01]  /*4aa0*/  CCTL.IVALL ;  /* 0x00000000ff00798f */ /* 0x004fe20002000000 */
[----:B------:R-:W-:Y:S05]  /*4ab0*/  YIELD ;  /* 0x0000000000007946 */ /* 0x000fea0003800000 */
[----:B------:R-:W-:-:S13]  /*4ac0*/  ISETP.NE.AND P0, PT, R0, UR14, PT ;  /* 0x0000000e00007c0c */ /* 0x000fda000bf05270 */
[----:B------:R-:W-:Y:S05]  /*4ad0*/  @P0 BRA `(.L_x_1651) ;  /* 0xfffffffc00ec0947 */ /* 0x000fea000383ffff */
.L_x_1650:
[----:B------:R-:W-:Y:S05]  /*4ae0*/  BSYNC B0 ;  /* 0x0000000000007941 */ /* 0x000fea0003800000 */
.L_x_1649:
[----:B------:R-:W-:-:S03]  /*4af0*/  UMOV UR4, 0xffffffff ;  /* 0xffffffff00047882 */ /* 0x000fc60000000000 */
[----:B------:R-:W-:Y:S05]  /*4b00*/  BRA.DIV UR4, `(.L_x_1652) ;  /* 0x0000004a04707947 */ /* 0x000fea000b800000 */
[----:B------:R-:W-:Y:S01]  /*4b10*/  NOP ;  /* 0x0000000000007918 */ /* 0x000fe20000000000 */
.L_x_1755:
[----:B------:R-:W-:Y:S01]  /*4b20*/  @!PT LDS RZ, [RZ] ;  /* 0x00000000fffff984 */ /* 0x000fe20000000800 */
[----:B------:R-:W-:Y:S01]  /*4b30*/  @!PT LDS RZ, [RZ] ;  /* 0x00000000fffff984 */ /* 0x000fe20000000800 */
[----:B------:R-:W-:Y:S01]  /*4b40*/  @!PT LDS RZ, [RZ] ;  /* 0x00000000fffff984 */ /* 0x000fe20000000800 */
[----:B------:R-:W-:Y:S01]  /*4b50*/  @!PT LDS RZ, [RZ] ;  /* 0x00000000fffff984 */ /* 0x000fe20000000800 */
[----:B------:R3:W-:Y:S06]  /*4b60*/  MEMBAR.ALL.CTA ;  /* 0x0000000000007992 */ /* 0x0007ec0000008000 */
[----:B---3--:R-:W3:Y:S01]  /*4b70*/  FENCE.VIEW.ASYNC.S ;  /* 0x00000000000073c6 */ /* 0x008ee20000000000 */
[----:B------:R-:W-:Y:S05]  /*4b80*/  WARPSYNC.ALL ;  /* 0x0000000000007948 */ /* 0x000fea0003800000 */
[----:B------:R-:W-:Y:S01]  /*4b90*/  BSSY B0, `(.L_x_1653) ;  /* 0x0000010000007945 */ /* 0x000fe20003800000 */
[----:B---3--:R-:W-:Y:S06]  /*4ba0*/  BAR.SYNC.DEFER_BLOCKING 0x1, 0x180 ;  /* 0x0046000000007b1d */ /* 0x008fec0000010000 */
[----:B------:R-:W-:Y:S05]  /*4bb0*/  @P1 BRA `(.L_x_1654) ;  /* 0x0000000000341947 */ /* 0x000fea0003800000 */
[----:B------:R-:W-:Y:S01]  /*4bc0*/  PLOP3.LUT P0, PT, PT, PT, PT, 0x80, 0x0 ;  /* 0x000000000000781c */ /* 0x000fe20003f0f070 */
[----:B------:R-:W-:Y:S01]  /*4bd0*/  UMOV UR6, 0x1200 ;  /* 0x0000120000067882 */ /* 0x000fe20000000000 */
[----:B------:R-:W-:Y:S01]  /*4be0*/  UMOV UR8, 0x0 ;  /* 0x0000000000087882 */ /* 0x000fe20000000000 */
[----:B------:R-:W-:Y:S01]  /*4bf0*/  UMOV UR9, 0x14f00000 ;  /* 0x14f0000000097882 */ /* 0x000fe20000000000 */
[----:B------:R-:W-:Y:S01]  /*4c00*/  UMOV UR4, UR20 ;  /* 0x0000001400047c82 */ /* 0x000fe20008000000 */
[----:B------:R-:W-:-:S08]  /*4c10*/  UMOV UR5, UR21 ;  /* 0x0000001500057c82 */ /* 0x000fd00008000000 */
.L_x_1655:
[----:B------:R-:W-:Y:S01]  /*4c20*/  @P0 ELECT P2, URZ, PT ;  /* 0x00000000003f082f */ /* 0x000fe20003840000 */
[----:B------:R3:W-:-:S12]  /*4c30*/  UBLKRED.G.S.ADD.F32.RN [UR4], [UR10], UR6, desc[UR8] ;  /* 0x000008040a0073bb */ /* 0x0007d800080a1406 */
[----:B------:R-:W-:Y:S02]  /*4c40*/  @P2 PLOP3.LUT P0, PT, P2, PT, PT, 0x8, 0x0 ;  /* 0x000000000000281c */ /* 0x000fe4000170e170 */
[----:B------:R-:W-:-:S11]  /*4c50*/  PLOP3.LUT P2, PT, PT, PT, PT, 0x8, 0x0 ;  /* 0x000000000000781c */ /* 0x000fd60003f4e170 */
[----:B---3--:R-:W-:Y:S05]  /*4c60*/  @P0 BRA.U.ANY `(.L_x_1655) ;  /* 0xfffffffd00ec0947 */ /* 0x008fea000393ffff */
[----:B------:R0:W-:Y:S01]  /*4c70*/  UTMACMDFLUSH ;  /* 0x00000000000079b7 */ /* 0x0001e20000000000 */
[----:B------:R-:W-:-:S04]  /*4c80*/  DEPBAR.LE SB0, 0x0 ;  /* 0x000080000000791a */ /* 0x000fc80000000000 */
.L_x_1654:
[----:B------:R-:W-:Y:S05]  /*4c90*/  BSYNC B0 ;  /* 0x0000000000007941 */ /* 0x000fea0003800000 */
.L_x_1653:
        /* <DEDUP_REMOVED lines=11> */
[----:B012345:R-:W-:Y:S04]  /*4d50*/  CCTL.IVALL ;  /* 0x00000000ff00798f */ /* 0x03ffe80002000000 */
[----:B------:R3:W-:Y:S01]  /*4d60*/  REDG.E.ADD.S32.STRONG.GPU desc[UR46][R2.64], R5 ;  /* 0x000000050200798e */ /* 0x0007e2000c10e3ae */
[----:B------:R-:W-:Y:S05]  /*4d70*/  BRA `(.L_x_1611) ;  /* 0x0000004400587947 */ /* 0x000fea0003800000 */
.L_x_1609:
        /* <DEDUP_REMOVED lines=33> */
.L_x_1657:
[----:B------:R-:W-:-:S05]  /*4f90*/  UMOV UR11, UR5 ;  /* 0x00000005000b7c82 */ /* 0x000fca0008000000 */
.L_x_1658:
        /* <DEDUP_REMOVED lines=11> */
[----:B------:R-:W-:Y:S02]  /*5050*/  UIADD3 UR7, UR7, UR8, URZ ;  /* 0x0000000807077290 */ /* 0x000fe4000fffe03f */
[----:B------:R-:W-:Y:S02]  /*5060*/  UISETP.LT.AND UP0, UPT, URZ, UR10, UPT ;  /* 0x0000000a3f00728c */ /* 0x000fe4000bf01270 */
[----:B------:R-:W-:-:S02]  /*5070*/  USHF.R.S32.HI UR9, URZ, 0x1f, UR16 ;  /* 0x0000001f3f097899 */ /* 0x000fc40008011410 */
[----:B------:R-:W-:Y:S01]  /*5080*/  USEL UR8, URZ, UR10, !UP0 ;  /* 0x0000000a3f087287 */ /* 0x000fe2000c000000 */
[----:B------:R-:W-:Y:S01]  /*5090*/  ULDC.64 UR12, c[0x0][0x2e0] ;  /* 0x0000b800000c7ab9 */ /* 0x000fe20000000a00 */
[----:B------:R-:W-:Y:S02]  /*50a0*/  ULDC UR15, c[0x0][0x288] ;  /* 0x0000a200000f7ab9 */ /* 0x000fe40000000800 */
[----:B------:R-:W-:Y:S02]  /*50b0*/  UISETP.GT.AND UP0, UPT, UR11, UR8, UPT ;  /* 0x000000080b00728c */ /* 0x000fe4000bf04270 */
[----:B------:R-:W-:Y:S02]  /*50c0*/  UIMAD UR9, UR9, UR12, URZ ;  /* 0x0000000c090972a4 */ /* 0x000fe4000f8e023f */
[----:B------:R-:W-:Y:S02]  /*50d0*/  UIMAD UR10, UR16, UR15, URZ ;  /* 0x0000000f100a72a4 */ /* 0x000fe4000f8e023f */
[----:B------:R-:W-:Y:S01]  /*50e0*/  PLOP3.LUT P1, PT, PT, PT, UP0, 0x80, 0x0 ;  /* 0x000000000000781c */ /* 0x000fe20003f2f008 */
[----:B------:R-:W-:-:S02]  /*50f0*/  UIMAD UR14, UR16, UR13, UR9 ;  /* 0x0000000d100e72a4 */ /* 0x000fc4000f8e0209 */
        /* <DEDUP_REMOVED lines=26> */
.L_x_1663:
[----:B------:R-:W2:Y:S04]  /*52a0*/  LDG.E.STRONG.GPU R0, desc[UR46][R2.64] ;  /* 0x0000002e02007981 */ /* 0x000ea8000c1ef900 */
[----:B--2---:R-:W-:Y:S01]  /*52b0*/  CCTL.IVALL ;  /* 0x00000000ff00798f */ /* 0x004fe20002000000 */
[----:B------:R-:W-:Y:S05]  /*52c0*/  YIELD ;  /* 0x0000000000007946 */ /* 0x000fea0003800000 */
[----:B------:R-:W-:-:S13]  /*52d0*/  ISETP.NE.AND P1, PT, R0, UR23, PT ;  /* 0x0000001700007c0c */ /* 0x000fda000bf25270 */
[----:B------:R-:W-:Y:S05]  /*52e0*/  @P1 BRA `(.L_x_1663) ;  /* 0xfffffffc00ec1947 */ /* 0x000fea000383ffff */
.L_x_1662:
[----:B------:R-:W-:Y:S05]  /*52f0*/  BSYNC B0 ;  /* 0x0000000000007941 */ /* 0x000fea0003800000 */
.L_x_1661:
[----:B------:R-:W-:-:S03]  /*5300*/  UMOV UR4, 0xffffffff ;  /* 0xffffffff00047882 */ /* 0x000fc60000000000 */
[----:B------:R-:W-:Y:S05]  /*5310*/  BRA.DIV UR4, `(.L_x_1664) ;  /* 0x0000004204887947 */ /* 0x000fea000b800000 */
[----:B------:R-:W-:Y:S01]  /*5320*/  NOP ;  /* 0x0000000000007918 */ /* 0x000fe20000000000 */
.L_x_1758:
        /* <DEDUP_REMOVED lines=22> */
.L_x_1666:
[----:B------:R-:W-:Y:S05]  /*5490*/  BSYNC B0 ;  /* 0x0000000000007941 */ /* 0x000fea0003800000 */
.L_x_1665:
        /* <DEDUP_REMOVED lines=19> */
.L_x_1668:
[----:B------:R-:W-:Y:S05]  /*55d0*/  BSYNC B0 ;  /* 0x0000000000007941 */ /* 0x000fea0003800000 */
.L_x_1667:
        /* <DEDUP_REMOVED lines=20> */
.L_x_1670:
[----:B------:R-:W-:Y:S05]  /*5720*/  BSYNC B0 ;  /* 0x0000000000007941 */ /* 0x000fea0003800000 */
.L_x_1669:
[----:B------:R-:W-:Y:S06]  /*5730*/  BAR.ARV 0xa, 0xa0 ;  /* 0x0282800000007b1d */ /* 0x000fec0000002000 */
[----:B------:R-:W-:Y:S04]  /*5740*/  BSSY B0, `(.L_x_1671) ;  /* 0x0000003000007945 */ /* 0x000fe80003800000 */
[----:B------:R-:W-:Y:S05]  /*5750*/  @!P0 BRA `(.L_x_1672) ;  /* 0x0000000000048947 */ /* 0x000fea0003800000 */
[----:B------:R-:W-:-:S04]  /*5760*/  DEPBAR.LE SB0, 0x1 ;  /* 0x000080400000791a */ /* 0x000fc80000000000 */
.L_x_1672:
[----:B------:R-:W-:Y:S05]  /*5770*/  BSYNC B0 ;  /* 0x0000000000007941 */ /* 0x000fea0003800000 */
.L_x_1671:
[----:B------:R-:W-:Y:S06]  /*5780*/  BAR.ARV 0xb, 0xa0 ;  /* 0x02c2800000007b1d */ /* 0x000fec0000002000 */
[----:B------:R-:W-:Y:S04]  /*5790*/  BSSY B0, `(.L_x_1673) ;  /* 0x0000003000007945 */ /* 0x000fe80003800000 */
[----:B------:R-:W-:Y:S05]  /*57a0*/  @!P0 BRA `(.L_x_1674) ;  /* 0x0000000000048947 */ /* 0x000fea0003800000 */
[----:B------:R-:W-:-:S04]  /*57b0*/  DEPBAR.LE SB0, 0x0 ;  /* 0x000080000000791a */ /* 0x000fc80000000000 */
.L_x_1674:
[----:B------:R-:W-:Y:S05]  /*57c0*/  BSYNC B0 ;  /* 0x0000000000007941 */ /* 0x000fea0003800000 */
.L_x_1673:
        /* <DEDUP_REMOVED lines=19> */
.L_x_1676:
[----:B------:R-:W-:Y:S05]  /*5900*/  BSYNC B0 ;  /* 0x0000000000007941 */ /* 0x000fea0003800000 */
.L_x_1675:
[----:B------:R-:W-:Y:S01]  /*5910*/  UIADD3 UR18, UR8, 0x1, URZ ;  /* 0x0000000108127890 */ /* 0x000fe2000fffe03f */
[----:B------:R-:W-:Y:S11]  /*5920*/  BRA `(.L_x_1677) ;  /* 0x0000000000047947 */ /* 0x000ff60003800000 */
.L_x_1660:
[----:B------:R-:W-:-:S05]  /*5930*/  UMOV UR18, UR8 ;  /* 0x0000000800127c82 */ /* 0x000fca0008000000 */
.L_x_1677:
        /* <DEDUP_REMOVED lines=12> */
.L_x_1710:
        /* <DEDUP_REMOVED lines=11> */
.L_x_1680:
[----:B------:R-:W2:Y:S04]  /*5ab0*/  LDG.E.STRONG.GPU R0, desc[UR46][R2.64] ;  /* 0x0000002e02007981 */ /* 0x000ea8000c1ef900 */
[----:B--2---:R-:W-:Y:S01]  /*5ac0*/  CCTL.IVALL ;  /* 0x00000000ff00798f */ /* 0x004fe20002000000 */
[----:B------:R-:W-:Y:S05]  /*5ad0*/  YIELD ;  /* 0x0000000000007946 */ /* 0x000fea0003800000 */
[----:B------:R-:W-:-:S13]  /*5ae0*/  ISETP.NE.AND P1, PT, R0, UR23, PT ;  /* 0x0000001700007c0c */ /* 0x000fda000bf25270 */
[----:B------:R-:W-:Y:S05]  /*5af0*/  @P1 BRA `(.L_x_1680) ;  /* 0xfffffffc00ec1947 */ /* 0x000fea000383ffff */
.L_x_1679:
[----:B------:R-:W-:Y:S05]  /*5b00*/  BSYNC B0 ;  /* 0x0000000000007941 */ /* 0x000fea0003800000 */
.L_x_1678:
[----:B------:R-:W-:-:S03]  /*5b10*/  UMOV UR16, 0xffffffff ;  /* 0xffffffff00107882 */ /* 0x000fc60000000000 */
[----:B------:R-:W-:Y:S05]  /*5b20*/  BRA.DIV UR16, `(.L_x_1681) ;  /* 0x0000003a10a07947 */ /* 0x000fea000b800000 */
[----:B------:R-:W-:Y:S01]  /*5b30*/  NOP ;  /* 0x0000000000007918 */ /* 0x000fe20000000000 */
.L_x_1761:
        /* <DEDUP_REMOVED lines=19> */
.L_x_1683:
[----:B------:R-:W-:Y:S05]  /*5c70*/  BSYNC B0 ;  /* 0x0000000000007941 */ /* 0x000fea0003800000 */
.L_x_1682:
        /* <DEDUP_REMOVED lines=14> */
.L_x_1685:
[----:B------:R-:W-:Y:S05]  /*5d60*/  BSYNC B0 ;  /* 0x0000000000007941 */ /* 0x000fea0003800000 */
.L_x_1684:
        /* <DEDUP_REMOVED lines=15> */
.L_x_1687:
[----:B------:R-:W-:Y:S05]  /*5e60*/  BSYNC B0 ;  /* 0x0000000000007941 */ /* 0x000fea0003800000 */
.L_x_1686:
[----:B------:R-:W-:Y:S06]  /*5e70*/  BAR.ARV 0xa, 0xa0 ;  /* 0x0282800000007b1d */ /* 0x000fec0000002000 */
[----:B------:R-:W-:Y:S04]  /*5e80*/  BSSY B0, `(.L_x_1688) ;  /* 0x0000003000007945 */ /* 0x000fe80003800000 */
[----:B------:R-:W-:Y:S05]  /*5e90*/  @!P0 BRA `(.L_x_1689) ;  /* 0x0000000000048947 */ /* 0x000fea0003800000 */
[----:B------:R-:W-:-:S04]  /*5ea0*/  DEPBAR.LE SB0, 0x1 ;  /* 0x000080400000791a */ /* 0x000fc80000000000 */
.L_x_1689:
[----:B------:R-:W-:Y:S05]  /*5eb0*/  BSYNC B0 ;  /* 0x0000000000007941 */ /* 0x000fea0003800000 */
.L_x_1688:
[----:B------:R-:W-:Y:S06]  /*5ec0*/  BAR.ARV 0xb, 0xa0 ;  /* 0x02c2800000007b1d */ /* 0x000fec0000002000 */
[----:B------:R-:W-:Y:S04]  /*5ed0*/  BSSY B0, `(.L_x_1690) ;  /* 0x0000003000007945 */ /* 0x000fe80003800000 */
[----:B------:R-:W-:Y:S05]  /*5ee0*/  @!P0 BRA `(.L_x_1691) ;  /* 0x0000000000048947 */ /* 0x000fea0003800000 */
[----:B------:R-:W-:-:S04]  /*5ef0*/  DEPBAR.LE SB0, 0x0 ;  /* 0x000080000000791a */ /* 0x000fc80000000000 */
.L_x_1691:
[----:B------:R-:W-:Y:S05]  /*5f00*/  BSYNC B0 ;  /* 0x0000000000007941 */ /* 0x000fea0003800000 */
.L_x_1690:
        /* <DEDUP_REMOVED lines=19> */
.L_x_1693:
[----:B------:R-:W-:Y:S05]  /*6040*/  BSYNC B0 ;  /* 0x0000000000007941 */ /* 0x000fea0003800000 */
.L_x_1692:
        /* <DEDUP_REMOVED lines=9> */
.L_x_1696:
[----:B------:R-:W2:Y:S04]  /*60e0*/  LDG.E.STRONG.GPU R0, desc[UR46][R2.64] ;  /* 0x0000002e02007981 */ /* 0x000ea8000c1ef900 */
[----:B--2---:R-:W-:Y:S01]  /*60f0*/  CCTL.IVALL ;  /* 0x00000000ff00798f */ /* 0x004fe20002000000 */
[----:B------:R-:W-:Y:S05]  /*6100*/  YIELD ;  /* 0x0000000000007946 */ /* 0x000fea0003800000 */
[----:B------:R-:W-:-:S13]  /*6110*/  ISETP.NE.AND P1, PT, R0, UR23, PT ;  /* 0x0000001700007c0c */ /* 0x000fda000bf25270 */
[----:B------:R-:W-:Y:S05]  /*6120*/  @P1 BRA `(.L_x_1696) ;  /* 0xfffffffc00ec1947 */ /* 0x000fea000383ffff */
.L_x_1695:
[----:B------:R-:W-:Y:S05]  /*6130*/  BSYNC B0 ;  /* 0x0000000000007941 */ /* 0x000fea0003800000 */
.L_x_1694:
[----:B------:R-:W-:-:S03]  /*6140*/  UMOV UR12, 0xffffffff ;  /* 0xffffffff000c7882 */ /* 0x000fc60000000000 */
[----:B------:R-:W-:Y:S05]  /*6150*/  BRA.DIV UR12, `(.L_x_1697) ;  /* 0x000000360c307947 */ /* 0x000fea000b800000 */
[----:B------:R-:W-:Y:S01]  /*6160*/  NOP ;  /* 0x0000000000007918 */ /* 0x000fe20000000000 */
.L_x_1764:
        /* <DEDUP_REMOVED lines=15> */
.L_x_1699:
[----:B------:R-:W-:Y:S05]  /*6260*/  BSYNC B0 ;  /* 0x0000000000007941 */ /* 0x000fea0003800000 */
.L_x_1698:
        /* <DEDUP_REMOVED lines=14> */
.L_x_1701:
[----:B------:R-:W-:Y:S05]  /*6350*/  BSYNC B0 ;  /* 0x0000000000007941 */ /* 0x000fea0003800000 */
.L_x_1700:
        /* <DEDUP_REMOVED lines=15> */
.L_x_1703:
[----:B------:R-:W-:Y:S05]  /*6450*/  BSYNC B0 ;  /* 0x0000000000007941 */ /* 0x000fea0003800000 */
.L_x_1702:
[----:B------:R-:W-:Y:S06]  /*6460*/  BAR.ARV 0xa, 0xa0 ;  /* 0x0282800000007b1d */ /* 0x000fec0000002000 */
[----:B------:R-:W-:Y:S04]  /*6470*/  BSSY B0, `(.L_x_1704) ;  /* 0x0000003000007945 */ /* 0x000fe80003800000 */
[----:B------:R-:W-:Y:S05]  /*6480*/  @!P0 BRA `(.L_x_1705) ;  /* 0x0000000000048947 */ /* 0x000fea0003800000 */
[----:B------:R-:W-:-:S04]  /*6490*/  DEPBAR.LE SB0, 0x1 ;  /* 0x000080400000791a */ /* 0x000fc80000000000 */
.L_x_1705:
[----:B------:R-:W-:Y:S05]  /*64a0*/  BSYNC B0 ;  /* 0x0000000000007941 */ /* 0x000fea0003800000 */
.L_x_1704:
[----:B------:R-:W-:Y:S06]  /*64b0*/  BAR.ARV 0xb, 0xa0 ;  /* 0x02c2800000007b1d */ /* 0x000fec0000002000 */
[----:B------:R-:W-:Y:S04]  /*64c0*/  BSSY B0, `(.L_x_1706) ;  /* 0x0000003000007945 */ /* 0x000fe80003800000 */
[----:B------:R-:W-:Y:S05]  /*64d0*/  @!P0 BRA `(.L_x_1707) ;  /* 0x0000000000048947 */ /* 0x000fea0003800000 */
[----:B------:R-:W-:-:S04]  /*64e0*/  DEPBAR.LE SB0, 0x0 ;  /* 0x000080000000791a */ /* 0x000fc80000000000 */
.L_x_1707:
[----:B------:R-:W-:Y:S05]  /*64f0*/  BSYNC B0 ;  /* 0x0000000000007941 */ /* 0x000fea0003800000 */
.L_x_1706:
        /* <DEDUP_REMOVED lines=19> */
.L_x_1709:
[----:B------:R-:W-:Y:S05]  /*6630*/  BSYNC B0 ;  /* 0x0000000000007941 */ /* 0x000fea0003800000 */
.L_x_1708:
[----:B------:R-:W-:Y:S02]  /*6640*/  UIADD3 UR8, UR8, 0x2, URZ ;  /* 0x0000000208087890 */ /* 0x000fe4000fffe03f */
[----:B------:R-:W-:Y:S02]  /*6650*/  UIADD3 UR4, UR4, 0x6000, URZ ;  /* 0x0000600004047890 */ /* 0x000fe4000fffe03f */
[----:B------:R-:W-:-:S06]  /*6660*/  UISETP.GE.AND UP0, UPT, UR8, UR11, UPT ;  /* 0x0000000b0800728c */ /* 0x000fcc000bf06270 */
[----:B------:R-:W-:-:S13]  /*6670*/  PLOP3.LUT P1, PT, PT, PT, UP0, 0x80, 0x0 ;  /* 0x000000000000781c */ /* 0x000fda0003f2f008 */
[----:B------:R-:W-:Y:S05]  /*6680*/  @!P1 BRA `(.L_x_1710) ;  /* 0xfffffff000dc9947 */ /* 0x000fea000383ffff */
.L_x_1659:
        /* <DEDUP_REMOVED lines=41> */
.L_x_1713:
[----:B------:R-:W-:Y:S05]  /*6920*/  BSYNC B0 ;  /* 0x0000000000007941 */ /* 0x000fea0003800000 */
.L_x_1712:
[----:B------:R-:W-:Y:S05]  /*6930*/  BRA `(.L_x_1714) ;  /* 0x0000000000047947 */ /* 0x000fea0003800000 */
.L_x_1711:
[----:B------:R-:W-:-:S05]  /*6940*/  UMOV UR4, UR8 ;  /* 0x0000000800047c82 */ /* 0x000fca0008000000 */
.L_x_1714:
        /* <DEDUP_REMOVED lines=11> */
.L_x_1719:
        /* <DEDUP_REMOVED lines=24> */
.L_x_1716:
[----:B------:R-:W-:Y:S05]  /*6b80*/  BSYNC B0 ;  /* 0x0000000000007941 */ /* 0x000fea0003800000 */
.L_x_1715:
        /* <DEDUP_REMOVED lines=24> */
.L_x_1718:
[----:B------:R-:W-:Y:S05]  /*6d10*/  BSYNC B0 ;  /* 0x0000000000007941 */ /* 0x000fea0003800000 */
.L_x_1717:
[----:B------:R-:W-:Y:S02]  /*6d20*/  UIADD3 UR11, UR11, 0x2, URZ ;  /* 0x000000020b0b7890 */ /* 0x000fe4000fffe03f */
[----:B------:R-:W-:Y:S02]  /*6d30*/  ULEA UR6, UR18, UR6, 0x1 ;  /* 0x0000000612067291 */ /* 0x000fe4000f8e083f */
[----:B------:R-:W-:Y:S02]  /*6d40*/  ULEA UR7, UR18, UR7, 0x1 ;  /* 0x0000000712077291 */ /* 0x000fe4000f8e083f */
[----:B------:R-:W-:-:S13]  /*6d50*/  ISETP.NE.AND P0, PT, RZ, UR11, PT ;  /* 0x0000000bff007c0c */ /* 0x000fda000bf05270 */
[----:B------:R-:W-:Y:S05]  /*6d60*/  @!P0 BRA `(.L_x_1611) ;  /* 0x00000024005c8947 */ /* 0x000fea0003800000 */
[----:B------:R-:W-:Y:S05]  /*6d70*/  BRA `(.L_x_1719) ;  /* 0xfffffffc00207947 */ /* 0x000fea000383ffff */
.L_x_1656:
        /* <DEDUP_REMOVED lines=34> */
.L_x_1721:
        /* <DEDUP_REMOVED lines=50> */
.L_x_1765:
        /* <DEDUP_REMOVED lines=9> */
.L_x_1724:
        /* <DEDUP_REMOVED lines=115> */
.L_x_1735:
[----:B-1----:R-:W-:-:S05]  /*7a80*/  IMAD.MOV.U32 R6, RZ, RZ, 0x1 ;  /* 0x00000001ff067424 */ /* 0x002fca00078e00ff */
[----:B------:R-:W-:-:S04]  /*7a90*/  SHF.L.U32 R6, R6, 0x1f, RZ ;  /* 0x0000001f06067819 */ /* 0x000fc800000006ff */
[----:B------:R-:W1:Y:S02]  /*7aa0*/  SYNCS.PHASECHK.TRANS64.TRYWAIT P1, [R0+URZ+0x36438], R6 ;  /* 0x03643806000075a7 */ /* 0x000e64000802017f */
[----:B-123--:R-:W-:Y:S05]  /*7ab0*/  @!P1 BRA `(.L_x_1727) ;  /* 0x0000001c00089947 */ /* 0x00efea0003800000 */
.L_x_1766:
[----:B------:R-:W-:Y:S05]  /*7ac0*/  @P0 BRA `(.L_x_1728) ;  /* 0x0000000000140947 */ /* 0x000fea0003800000 */
[----:B------:R-:W-:Y:S01]  /*7ad0*/  ISETP.NE.AND P1, PT, R20, RZ, PT ;  /* 0x000000ff1400720c */ /* 0x000fe20003f25270 */
[----:B------:R-:W-:-:S04]  /*7ae0*/  IMAD.MOV.U32 R3, RZ, RZ, 0x6100 ;  /* 0x00006100ff037424 */ /* 0x000fc800078e00ff */
[----:B------:R2:W-:Y:S08]  /*7af0*/  SYNCS.ARRIVE.TRANS64 RZ, [R0+URZ+0x36430], R3 ;  /* 0x0364300300ff79a7 */ /* 0x0005f0000800003f */
[----:B------:R-:W-:Y:S05]  /*7b00*/  @!P1 BRA `(.L_x_1728) ;  /* 0x0000000000049947 */ /* 0x000fea0003800000 */
[----:B------:R-:W-:Y:S01]  /*7b10*/  BPT.TRAP 0x1 ;  /* 0x000000040000795c */ /* 0x000fe20000300000 */
.L_x_1728:
        /* <DEDUP_REMOVED lines=48> */
.L_x_1767:
[----:B------:R-:W-:Y:S05]  /*7e20*/  @P0 BRA `(.L_x_1730) ;  /* 0x0000000000140947 */ /* 0x000fea0003800000 */
[----:B------:R-:W-:Y:S01]  /*7e30*/  ISETP.NE.AND P1, PT, R20, RZ, PT ;  /* 0x000000ff1400720c */ /* 0x000fe20003f25270 */
[----:B--2---:R-:W-:-:S04]  /*7e40*/  IMAD.MOV.U32 R3, RZ, RZ, 0x6100 ;  /* 0x00006100ff037424 */ /* 0x004fc800078e00ff */
[----:B------:R3:W-:Y:S08]  /*7e50*/  SYNCS.ARRIVE.TRANS64 RZ, [R0+URZ+0x36418], R3 ;  /* 0x0364180300ff79a7 */ /* 0x0007f0000800003f */
[----:B------:R-:W-:Y:S05]  /*7e60*/  @!P1 BRA `(.L_x_1730) ;  /* 0x0000000000049947 */ /* 0x000fea0003800000 */
[----:B------:R-:W-:Y:S01]  /*7e70*/  BPT.TRAP 0x1 ;  /* 0x000000040000795c */ /* 0x000fe20000300000 */
.L_x_1730:
        /* <DEDUP_REMOVED lines=44> */
.L_x_1768:
[----:B------:R-:W-:Y:S05]  /*8140*/  @P0 BRA `(.L_x_1732) ;  /* 0x0000000000140947 */ /* 0x000fea0003800000 */
[----:B------:R-:W-:Y:S01]  /*8150*/  ISETP.NE.AND P1, PT, R20, RZ, PT ;  /* 0x000000ff1400720c */ /* 0x000fe20003f25270 */
[----:B--2---:R-:W-:-:S04]  /*8160*/  IMAD.MOV.U32 R29, RZ, RZ, 0x6100 ;  /* 0x00006100ff1d7424 */ /* 0x004fc800078e00ff */
[----:B------:R3:W-:Y:S08]  /*8170*/  SYNCS.ARRIVE.TRANS64 RZ, [R0+URZ+0x36430], R29 ;  /* 0x0364301d00ff79a7 */ /* 0x0007f0000800003f */
[----:B------:R-:W-:Y:S05]  /*8180*/  @!P1 BRA `(.L_x_1732) ;  /* 0x0000000000049947 */ /* 0x000fea0003800000 */
[----:B------:R-:W-:Y:S01]  /*8190*/  BPT.TRAP 0x1 ;  /* 0x000000040000795c */ /* 0x000fe20000300000 */
.L_x_1732:
        /* <DEDUP_REMOVED lines=37> */
.L_x_1770:
[----:B------:R-:W-:Y:S05]  /*83f0*/  @P0 BRA `(.L_x_1734) ;  /* 0x0000000000140947 */ /* 0x000fea0003800000 */
[----:B------:R-:W-:Y:S01]  /*8400*/  ISETP.NE.AND P1, PT, R20, RZ, PT ;  /* 0x000000ff1400720c */ /* 0x000fe20003f25270 */
[----:B----4-:R-:W-:-:S04]  /*8410*/  IMAD.MOV.U32 R5, RZ, RZ, 0x6100 ;  /* 0x00006100ff057424 */ /* 0x010fc800078e00ff */
[----:B------:R4:W-:Y:S08]  /*8420*/  SYNCS.ARRIVE.TRANS64 RZ, [R0+URZ+0x36410], R5 ;  /* 0x0364100500ff79a7 */ /* 0x0009f0000800003f */
[----:B------:R-:W-:Y:S05]  /*8430*/  @!P1 BRA `(.L_x_1734) ;  /* 0x0000000000049947 */ /* 0x000fea0003800000 */
[----:B------:R-:W-:Y:S01]  /*8440*/  BPT.TRAP 0x1 ;  /* 0x000000040000795c */ /* 0x000fe20000300000 */
.L_x_1734:
        /* <DEDUP_REMOVED lines=44> */
.L_x_1726:
[----:B------:R-:W-:Y:S01]  /*8710*/  ISETP.NE.AND P1, PT, R19, RZ, PT ;  /* 0x000000ff1300720c */ /* 0x000fe20003f25270 */
[----:B------:R-:W-:Y:S02]  /*8720*/  IMAD.MOV.U32 R5, RZ, RZ, 0x1 ;  /* 0x00000001ff057424 */ /* 0x000fe400078e00ff */
[----:B------:R-:W-:-:S10]  /*8730*/  IMAD.MOV.U32 R4, RZ, RZ, R15 ;  /* 0x000000ffff047224 */ /* 0x000fd400078e000f */
[----:B------:R-:W-:Y:S05]  /*8740*/  @!P1 BRA `(.L_x_1725) ;  /* 0x0000000400889947 */ /* 0x000fea0003800000 */
[----:B------:R-:W4:Y:S02]  /*8750*/  SYNCS.PHASECHK.TRANS64.TRYWAIT P1, [R0+URZ+0x36438], R6 ;  /* 0x03643806000075a7 */ /* 0x000f24000802017f */
[----:B----4-:R-:W-:Y:S05]  /*8760*/  @!P1 BRA `(.L_x_1736) ;  /* 0x0000001000309947 */ /* 0x010fea0003800000 */
.L_x_1771:
[----:B------:R-:W-:Y:S05]  /*8770*/  @P0 BRA `(.L_x_1737) ;  /* 0x0000000000140947 */ /* 0x000fea0003800000 */
[----:B------:R-:W-:Y:S01]  /*8780*/  ISETP.NE.AND P1, PT, R20, RZ, PT ;  /* 0x000000ff1400720c */ /* 0x000fe20003f25270 */
[----:B------:R-:W-:-:S04]  /*8790*/  IMAD.MOV.U32 R5, RZ, RZ, 0x6100 ;  /* 0x00006100ff057424 */ /* 0x000fc800078e00ff */
[----:B------:R1:W-:Y:S08]  /*87a0*/  SYNCS.ARRIVE.TRANS64 RZ, [R0+URZ+0x36430], R5 ;  /* 0x0364300500ff79a7 */ /* 0x0003f0000800003f */
[----:B------:R-:W-:Y:S05]  /*87b0*/  @!P1 BRA `(.L_x_1737) ;  /* 0x0000000000049947 */ /* 0x000fea0003800000 */
[----:B------:R-:W-:Y:S01]  /*87c0*/  BPT.TRAP 0x1 ;  /* 0x000000040000795c */ /* 0x000fe20000300000 */
.L_x_1737:
        /* <DEDUP_REMOVED lines=41> */
.L_x_1772:
[----:B-1----:R-:W-:Y:S01]  /*8a60*/  IMAD.MOV.U32 R5, RZ, RZ, RZ ;  /* 0x000000ffff057224 */ /* 0x002fe200078e00ff */
[----:B------:R-:W-:Y:S06]  /*8a70*/  @P0 BRA `(.L_x_1739) ;  /* 0x0000000000140947 */ /* 0x000fec0003800000 */
[----:B------:R-:W-:Y:S01]  /*8a80*/  ISETP.NE.AND P1, PT, R20, RZ, PT ;  /* 0x000000ff1400720c */ /* 0x000fe20003f25270 */
[----:B------:R-:W-:-:S04]  /*8a90*/  IMAD.MOV.U32 R17, RZ, RZ, 0x6100 ;  /* 0x00006100ff117424 */ /* 0x000fc800078e00ff */
[----:B------:R1:W-:Y:S08]  /*8aa0*/  SYNCS.ARRIVE.TRANS64 RZ, [R0+URZ+0x36418], R17 ;  /* 0x0364181100ff79a7 */ /* 0x0003f0000800003f */
[----:B------:R-:W-:Y:S05]  /*8ab0*/  @!P1 BRA `(.L_x_1739) ;  /* 0x0000000000049947 */ /* 0x000fea0003800000 */
[----:B------:R-:W-:Y:S01]  /*8ac0*/  BPT.TRAP 0x1 ;  /* 0x000000040000795c */ /* 0x000fe20000300000 */
.L_x_1739:
        /* <DEDUP_REMOVED lines=42> */
.L_x_1725:
[----:B------:R-:W-:-:S04]  /*8d70*/  SHF.L.U32 R3, R5, 0x1f, RZ ;  /* 0x0000001f05037819 */ /* 0x000fc800000006ff */
[----:B------:R-:W4:Y:S02]  /*8d80*/  SYNCS.PHASECHK.TRANS64.TRYWAIT P1, [R0+URZ+0x36438], R3 ;  /* 0x03643803000075a7 */ /* 0x000f24000802017f */
[----:B----4-:R-:W-:Y:S05]  /*8d90*/  @!P1 BRA `(.L_x_1740) ;  /* 0x0000000800cc9947 */ /* 0x010fea0003800000 */
.L_x_1773:
[----:B------:R-:W-:Y:S05]  /*8da0*/  @P0 BRA `(.L_x_1741) ;  /* 0x0000000000180947 */ /* 0x000fea0003800000 */
[----:B------:R-:W5:Y:S01]  /*8db0*/  S2R R2, SR_TID.X ;  /* 0x0000000000027919 */ /* 0x000f620000002100 */
[----:B----4-:R-:W-:-:S04]  /*8dc0*/  IMAD.MOV.U32 R3, RZ, RZ, 0x6100 ;  /* 0x00006100ff037424 */ /* 0x010fc800078e00ff */
[----:B------:R4:W-:Y:S01]  /*8dd0*/  SYNCS.ARRIVE.TRANS64 RZ, [R0+URZ+0x36430], R3 ;  /* 0x0364300300ff79a7 */ /* 0x0009e2000800003f */
[----:B-----5:R-:W-:-:S13]  /*8de0*/  LOP3.LUT P0, RZ, R2, 0x1f, RZ, 0xc0, !PT ;  /* 0x0000001f02ff7812 */ /* 0x020fda000780c0ff */
[----:B----4-:R-:W-:Y:S05]  /*8df0*/  @!P0 BRA `(.L_x_1741) ;  /* 0x0000000000048947 */ /* 0x010fea0003800000 */
[----:B------:R-:W-:Y:S01]  /*8e00*/  BPT.TRAP 0x1 ;  /* 0x000000040000795c */ /* 0x000fe20000300000 */
.L_x_1741:
        /* <DEDUP_REMOVED lines=43> */
.L_x_1722:
[----:B------:R-:W-:Y:S05]  /*90c0*/  BSYNC B0 ;  /* 0x0000000000007941 */ /* 0x000fea0003800000 */
.L_x_1720:
[----:B------:R-:W-:-:S03]  /*90d0*/  UMOV UR7, 0xffffffff ;  /* 0xffffffff00077882 */ /* 0x000fc60000000000 */
[----:B------:R-:W-:Y:S05]  /*90e0*/  BRA.DIV UR7, `(.L_x_1742) ;  /* 0x0000000a070c7947 */ /* 0x000fea000b800000 */
[----:B------:R-:W-:-:S13]  /*90f0*/  ELECT P6, URZ, PT ;  /* 0x00000000003f782f */ /* 0x000fda00038c0000 */
.L_x_1776:
[----:B------:R-:W-:Y:S05]  /*9100*/  @!P6 BRA `(.L_x_1611) ;  /* 0x000000000074e947 */ /* 0x000fea0003800000 */
[----:B------:R-:W-:-:S06]  /*9110*/  ULOP3.LUT UR7, UR38, 0x2, URZ, 0xfc, !UPT ;  /* 0x0000000226077892 */ /* 0x000fcc000f8efc3f */
[----:B------:R-:W-:-:S05]  /*9120*/  IMAD.U32 R0, RZ, RZ, UR7 ;  /* 0x00000007ff007e24 */ /* 0x000fca000f8e00ff */
[----:B------:R-:W-:-:S13]  /*9130*/  ISETP.NE.AND P2, PT, R0, 0x3, PT ;  /* 0x000000030000780c */ /* 0x000fda0003f45270 */
[----:B------:R-:W-:Y:S05]  /*9140*/  @!P2 BRA `(.L_x_1743) ;  /* 0x000000000004a947 */ /* 0x000fea0003800000 */
[----:B------:R-:W-:Y:S01]  /*9150*/  BPT.TRAP 0x1 ;  /* 0x000000040000795c */ /* 0x000fe20000300000 */
.L_x_1743:
        /* <DEDUP_REMOVED lines=15> */
.L_x_1777:
[----:B------:R-:W2:Y:S02]  /*9250*/  SYNCS.PHASECHK.TRANS64.TRYWAIT P0, [R3+URZ], R0 ;  /* 0x00000000030075a7 */ /* 0x000ea4000800017f */
[----:B--2---:R-:W-:Y:S05]  /*9260*/  @!P0 BRA `(.L_x_1745) ;  /* 0x0000000400e08947 */ /* 0x004fea0003800000 */
.L_x_1778:
[----:B------:R-:W-:Y:S05]  /*9270*/  @!P2 BRA `(.L_x_1746) ;  /* 0x000000000004a947 */ /* 0x000fea0003800000 */
[----:B------:R-:W-:Y:S01]  /*9280*/  BPT.TRAP 0x1 ;  /* 0x000000040000795c */ /* 0x000fe20000300000 */
.L_x_1746:
[----:B------:R-:W-:-:S07]  /*9290*/  SHF.L.U32 R5, R5, 0x1f, RZ ;  /* 0x0000001f05057819 */ /* 0x000fce00000006ff */
.L_x_1747:
[----:B---3--:R3:W4:Y:S02]  /*92a0*/  SYNCS.PHASECHK.TRANS64.TRYWAIT P0, [R4+URZ+0x36438], R5 ;  /* 0x03643805040075a7 */ /* 0x008724000800017f */
[----:B----4-:R-:W-:Y:S05]  /*92b0*/  @!P0 NANOSLEEP.SYNCS 0x989680 ;  /* 0x009896800000895d */ /* 0x010fea0003900000 */
[----:B------:R-:W4:Y:S02]  /*92c0*/  @!P0 SYNCS.PHASECHK.TRANS64 P0, [R4+URZ+0x36438], R5 ;  /* 0x03643805040085a7 */ /* 0x000f24000800007f */
[----:B----4-:R-:W-:Y:S05]  /*92d0*/  @!P0 BRA `(.L_x_1747) ;  /* 0xfffffffc00f08947 */ /* 0x010fea000383ffff */
.L_x_1611:
[----:B------:R-:W-:Y:S05]  /*92e0*/  BSYNC B6 ;  /* 0x0000000000067941 */ /* 0x000fea0003800000 */
.L_x_1608:
[----:B------:R-:W-:Y:S05]  /*92f0*/  EXIT ;  /* 0x000000000000794d */ /* 0x000fea0003800000 */
.L_x_1618:
[----:B------:R-:W-:Y:S02]  /*9300*/  IMAD.MOV.U32 R12, RZ, RZ, RZ ;  /* 0x000000ffff0c7224 */ /* 0x000fe400078e00ff */
[----:B------:R-:W-:Y:S02]  /*9310*/  IMAD.MOV.U32 R11, RZ, RZ, 0x1f ;  /* 0x0000001fff0b7424 */ /* 0x000fe400078e00ff */
[----:B------:R-:W-:-:S07]  /*9320*/  IMAD.MOV.U32 R15, RZ, RZ, -0x1 ;  /* 0xffffffffff0f7424 */ /* 0x000fce00078e00ff */
[----:B------:R-:W-:Y:S05]  /*9330*/  WARPSYNC.COLLECTIVE R15, `(.L_x_1748) ;  /* 0x000000000f087348 */ /* 0x000fea0003c00000 */
[----:B------:R1:W2:Y:S02]  /*9340*/  SHFL.IDX P6, R14, R13, R12, R11 ;  /* 0x0000000c0d0e7389 */ /* 0x0002a400000c000b */
[----:B-12---:R-:W-:Y:S01]  /*9350*/  ENDCOLLECTIVE ;  /* 0x000000000000791b */ /* 0x006fe20003800000 */
.L_x_1748:
[----:B------:R-:W-:Y:S05]  /*9360*/  BRA `(.L_x_1749) ;  /* 0xffffff7c004c7947 */ /* 0x000fea000383ffff */
.L_x_1620:
[----:B--2---:R2:W3:Y:S02]  /*9370*/  SYNCS.PHASECHK.TRANS64.TRYWAIT P0, [R153+URZ+0x36400], R10 ;  /* 0x0364000a990075a7 */ /* 0x0044e4000800017f */
[----:B---3--:R-:W-:Y:S05]  /*9380*/  @!P0 NANOSLEEP.SYNCS 0x989680 ;  /* 0x009896800000895d */ /* 0x008fea0003900000 */
[----:B------:R-:W3:Y:S02]  /*9390*/  @!P0 SYNCS.PHASECHK.TRANS64 P0, [R153+URZ+0x36400], R10 ;  /* 0x0364000a990085a7 */ /* 0x000ee4000800007f */
[----:B---3--:R-:W-:Y:S05]  /*93a0*/  @!P0 BRA `(.L_x_1620) ;  /* 0xfffffffc00f08947 */ /* 0x008fea000383ffff */
[----:B------:R-:W-:Y:S05]  /*93b0*/  BRA `(.L_x_1619) ;  /* 0xffffff7c00847947 */ /* 0x000fea000383ffff */
.L_x_1624:
[----:B--2---:R2:W3:Y:S02]  /*93c0*/  SYNCS.PHASECHK.TRANS64.TRYWAIT P1, [R3+URZ+0x36410], R16 ;  /* 0x03641010030075a7 */ /* 0x0044e4000802017f */
[----:B---3--:R-:W-:Y:S05]  /*93d0*/  @!P1 NANOSLEEP.SYNCS 0x989680 ;  /* 0x009896800000995d */ /* 0x008fea0003900000 */
[----:B------:R-:W3:Y:S02]  /*93e0*/  @!P1 SYNCS.PHASECHK.TRANS64 P1, [R3+URZ+0x36410], R16 ;  /* 0x03641010030095a7 */ /* 0x000ee4000802007f */
[----:B---3--:R-:W-:Y:S05]  /*93f0*/  @!P1 BRA `(.L_x_1624) ;  /* 0xfffffffc00f09947 */ /* 0x008fea000383ffff */
[----:B------:R-:W-:Y:S05]  /*9400*/  BRA `(.L_x_1623) ;  /* 0xffffff8400507947 */ /* 0x000fea000383ffff */
.L_x_1628:
[----:B--2---:R2:W1:Y:S02]  /*9410*/  SYNCS.PHASECHK.TRANS64.TRYWAIT P1, [R153+URZ+0x36430], R16 ;  /* 0x03643010990075a7 */ /* 0x004464000802017f */
[----:B-1----:R-:W-:Y:S05]  /*9420*/  @!P1 NANOSLEEP.SYNCS 0x989680 ;  /* 0x009896800000995d */ /* 0x002fea0003900000 */
[----:B------:R-:W1:Y:S02]  /*9430*/  @!P1 SYNCS.PHASECHK.TRANS64 P1, [R153+URZ+0x36430], R16 ;  /* 0x03643010990095a7 */ /* 0x000e64000802007f */
[----:B-1----:R-:W-:Y:S05]  /*9440*/  @!P1 BRA `(.L_x_1628) ;  /* 0xfffffffc00f09947 */ /* 0x002fea000383ffff */
[----:B------:R-:W-:Y:S05]  /*9450*/  BRA `(.L_x_1627) ;  /* 0xffffff8800ec7947 */ /* 0x000fea000383ffff */
.L_x_1643:
[----:B------:R-:W-:Y:S01]  /*9460*/  BSSY B0, `(.L_x_1750) ;  /* 0x0000005000007945 */ /* 0x000fe20003800000 */
[----:B------:R-:W-:-:S07]  /*9470*/  IMAD.MOV.U32 R15, RZ, RZ, -0x1 ;  /* 0xffffffffff0f7424 */ /* 0x000fce00078e00ff */
[----:B-1----:R-:W-:Y:S05]  /*9480*/  WARPSYNC.COLLECTIVE R15, `(.L_x_1751) ;  /* 0x000000000f087348 */ /* 0x002fea0003c00000 */
[----:B------:R-:W-:Y:S01]  /*9490*/  NOP ;  /* 0x0000000000007918 */ /* 0x000fe20000000000 */
[----:B-1----:R-:W-:Y:S01]  /*94a0*/  ENDCOLLECTIVE ;  /* 0x000000000000791b */ /* 0x002fe20003800000 */
.L_x_1751:
[----:B------:R-:W-:Y:S05]  /*94b0*/  BSYNC B0 ;  /* 0x0000000000007941 */ /* 0x000fea0003800000 */
.L_x_1750:
[----:B------:R-:W-:Y:S05]  /*94c0*/  BRA `(.L_x_1752) ;  /* 0xffffffb000887947 */ /* 0x000fea000383ffff */
.L_x_1652:
[----:B------:R-:W-:Y:S01]  /*94d0*/  BSSY B0, `(.L_x_1753) ;  /* 0x0000005000007945 */ /* 0x000fe20003800000 */
[----:B------:R-:W-:-:S07]  /*94e0*/  IMAD.MOV.U32 R15, RZ, RZ, -0x1 ;  /* 0xffffffffff0f7424 */ /* 0x000fce00078e00ff */
[----:B-12---:R-:W-:Y:S05]  /*94f0*/  WARPSYNC.COLLECTIVE R15, `(.L_x_1754) ;  /* 0x000000000f087348 */ /* 0x006fea0003c00000 */
[----:B------:R-:W-:Y:S01]  /*9500*/  NOP ;  /* 0x0000000000007918 */ /* 0x000fe20000000000 */
[----:B-12---:R-:W-:Y:S01]  /*9510*/  ENDCOLLECTIVE ;  /* 0x000000000000791b */ /* 0x006fe20003800000 */
.L_x_1754:
[----:B------:R-:W-:Y:S05]  /*9520*/  BSYNC B0 ;  /* 0x0000000000007941 */ /* 0x000fea0003800000 */
.L_x_1753:
[----:B------:R-:W-:Y:S05]  /*9530*/  BRA `(.L_x_1755) ;  /* 0xffffffb400787947 */ /* 0x000fea000383ffff */
.L_x_1664:
[----:B------:R-:W-:Y:S01]  /*9540*/  BSSY B0, `(.L_x_1756) ;  /* 0x0000005000007945 */ /* 0x000fe20003800000 */
[----:B------:R-:W-:-:S07]  /*9550*/  IMAD.MOV.U32 R15, RZ, RZ, -0x1 ;  /* 0xffffffffff0f7424 */ /* 0x000fce00078e00ff */
[----:B------:R-:W-:Y:S05]  /*9560*/  WARPSYNC.COLLECTIVE R15, `(.L_x_1757) ;  /* 0x000000000f087348 */ /* 0x000fea0003c00000 */
[----:B------:R-:W-:Y:S01]  /*9570*/  NOP ;  /* 0x0000000000007918 */ /* 0x000fe20000000000 */
[----:B------:R-:W-:Y:S01]  /*9580*/  ENDCOLLECTIVE ;  /* 0x000000000000791b */ /* 0x000fe20003800000 */
.L_x_1757:
[----:B------:R-:W-:Y:S05]  /*9590*/  BSYNC B0 ;  /* 0x0000000000007941 */ /* 0x000fea0003800000 */
.L_x_1756:
[----:B------:R-:W-:Y:S05]  /*95a0*/  BRA `(.L_x_1758) ;  /* 0xffffffbc00607947 */ /* 0x000fea000383ffff */
.L_x_1681:
[----:B------:R-:W-:Y:S01]  /*95b0*/  BSSY B0, `(.L_x_1759) ;  /* 0x0000005000007945 */ /* 0x000fe20003800000 */
[----:B------:R-:W-:-:S07]  /*95c0*/  IMAD.MOV.U32 R15, RZ, RZ, -0x1 ;  /* 0xffffffffff0f7424 */ /* 0x000fce00078e00ff */
[----:B------:R-:W-:Y:S05]  /*95d0*/  WARPSYNC.COLLECTIVE R15, `(.L_x_1760) ;  /* 0x000000000f087348 */ /* 0x000fea0003c00000 */
[----:B------:R-:W-:Y:S01]  /*95e0*/  NOP ;  /* 0x0000000000007918 */ /* 0x000fe20000000000 */
[----:B------:R-:W-:Y:S01]  /*95f0*/  ENDCOLLECTIVE ;  /* 0x000000000000791b */ /* 0x000fe20003800000 */
.L_x_1760:
[----:B------:R-:W-:Y:S05]  /*9600*/  BSYNC B0 ;  /* 0x0000000000007941 */ /* 0x000fea0003800000 */
.L_x_1759:
[----:B------:R-:W-:Y:S05]  /*9610*/  BRA `(.L_x_1761) ;  /* 0xffffffc400487947 */ /* 0x000fea000383ffff */
.L_x_1697:
[----:B------:R-:W-:Y:S01]  /*9620*/  BSSY B0, `(.L_x_1762) ;  /* 0x0000005000007945 */ /* 0x000fe20003800000 */
[----:B------:R-:W-:-:S07]  /*9630*/  IMAD.MOV.U32 R15, RZ, RZ, -0x1 ;  /* 0xffffffffff0f7424 */ /* 0x000fce00078e00ff */
[----:B------:R-:W-:Y:S05]  /*9640*/  WARPSYNC.COLLECTIVE R15, `(.L_x_1763) ;  /* 0x000000000f087348 */ /* 0x000fea0003c00000 */
[----:B------:R-:W-:Y:S01]  /*9650*/  NOP ;  /* 0x0000000000007918 */ /* 0x000fe20000000000 */
[----:B------:R-:W-:Y:S01]  /*9660*/  ENDCOLLECTIVE ;  /* 0x000000000000791b */ /* 0x000fe20003800000 */
.L_x_1763:
[----:B------:R-:W-:Y:S05]  /*9670*/  BSYNC B0 ;  /* 0x0000000000007941 */ /* 0x000fea0003800000 */
.L_x_1762:
[----:B------:R-:W-:Y:S05]  /*9680*/  BRA `(.L_x_1764) ;  /* 0xffffffc800b87947 */ /* 0x000fea000383ffff */
.L_x_1723:
[----:B-1----:R1:W2:Y:S02]  /*9690*/  SYNCS.PHASECHK.TRANS64.TRYWAIT P1, [R0+URZ+0x36420], R6 ;  /* 0x03642006000075a7 */ /* 0x0022a4000802017f */
[----:B--2---:R-:W-:Y:S05]  /*96a0*/  @!P1 NANOSLEEP.SYNCS 0x989680 ;  /* 0x009896800000995d */ /* 0x004fea0003900000 */
[----:B------:R-:W2:Y:S02]  /*96b0*/  @!P1 SYNCS.PHASECHK.TRANS64 P1, [R0+URZ+0x36420], R6 ;  /* 0x03642006000095a7 */ /* 0x000ea4000802007f */
[----:B--2---:R-:W-:Y:S05]  /*96c0*/  @!P1 BRA `(.L_x_1723) ;  /* 0xfffffffc00f09947 */ /* 0x004fea000383ffff */
[----:B------:R-:W-:Y:S05]  /*96d0*/  BRA `(.L_x_1765) ;  /* 0xffffffd800f87947 */ /* 0x000fea000383ffff */
.L_x_1727:
[----:B-1----:R1:W2:Y:S02]  /*96e0*/  SYNCS.PHASECHK.TRANS64.TRYWAIT P1, [R0+URZ+0x36438], R6 ;  /* 0x03643806000075a7 */ /* 0x0022a4000802017f */
[----:B--2---:R-:W-:Y:S05]  /*96f0*/  @!P1 NANOSLEEP.SYNCS 0x989680 ;  /* 0x009896800000995d */ /* 0x004fea0003900000 */
[----:B------:R-:W2:Y:S02]  /*9700*/  @!P1 SYNCS.PHASECHK.TRANS64 P1, [R0+URZ+0x36438], R6 ;  /* 0x03643806000095a7 */ /* 0x000ea4000802007f */
[----:B--2---:R-:W-:Y:S05]  /*9710*/  @!P1 BRA `(.L_x_1727) ;  /* 0xfffffffc00f09947 */ /* 0x004fea000383ffff */
[----:B------:R-:W-:Y:S05]  /*9720*/  BRA `(.L_x_1766) ;  /* 0xffffffe000e47947 */ /* 0x000fea000383ffff */
.L_x_1729:
[----:B--2---:R2:W3:Y:S02]  /*9730*/  SYNCS.PHASECHK.TRANS64.TRYWAIT P1, [R0+URZ+0x36428], R3 ;  /* 0x03642803000075a7 */ /* 0x0044e4000802017f */
[----:B---3--:R-:W-:Y:S05]  /*9740*/  @!P1 NANOSLEEP.SYNCS 0x989680 ;  /* 0x009896800000995d */ /* 0x008fea0003900000 */
[----:B------:R-:W3:Y:S02]  /*9750*/  @!P1 SYNCS.PHASECHK.TRANS64 P1, [R0+URZ+0x36428], R3 ;  /* 0x03642803000095a7 */ /* 0x000ee4000802007f */
[----:B---3--:R-:W-:Y:S05]  /*9760*/  @!P1 BRA `(.L_x_1729) ;  /* 0xfffffffc00f09947 */ /* 0x008fea000383ffff */
[----:B------:R-:W-:Y:S05]  /*9770*/  BRA `(.L_x_1767) ;  /* 0xffffffe400a87947 */ /* 0x000fea000383ffff */
.L_x_1731:
[----:B--2---:R2:W3:Y:S02]  /*9780*/  SYNCS.PHASECHK.TRANS64.TRYWAIT P1, [R0+URZ+0x36438], R29 ;  /* 0x0364381d000075a7 */ /* 0x0044e4000802017f */
[----:B---3--:R-:W-:Y:S05]  /*9790*/  @!P1 NANOSLEEP.SYNCS 0x989680 ;  /* 0x009896800000995d */ /* 0x008fea0003900000 */
[----:B------:R-:W3:Y:S02]  /*97a0*/  @!P1 SYNCS.PHASECHK.TRANS64 P1, [R0+URZ+0x36438], R29 ;  /* 0x0364381d000095a7 */ /* 0x000ee4000802007f */
[----:B---3--:R-:W-:Y:S05]  /*97b0*/  @!P1 BRA `(.L_x_1731) ;  /* 0xfffffffc00f09947 */ /* 0x008fea000383ffff */
[----:B------:R-:W-:Y:S05]  /*97c0*/  BRA `(.L_x_1768) ;  /* 0xffffffe8005c7947 */ /* 0x000fea000383ffff */
.L_x_1733:
[----:B------:R-:W-:-:S07]  /*97d0*/  SHF.L.U32 R5, R7, 0x1f, RZ ;  /* 0x0000001f07057819 */ /* 0x000fce00000006ff */
.L_x_1769:
[----:B----4-:R4:W1:Y:S02]  /*97e0*/  SYNCS.PHASECHK.TRANS64.TRYWAIT P1, [R0+URZ+0x36420], R5 ;  /* 0x03642005000075a7 */ /* 0x010864000802017f */
[----:B-1----:R-:W-:Y:S05]  /*97f0*/  @!P1 NANOSLEEP.SYNCS 0x989680 ;  /* 0x009896800000995d */ /* 0x002fea0003900000 */
[----:B------:R-:W1:Y:S02]  /*9800*/  @!P1 SYNCS.PHASECHK.TRANS64 P1, [R0+URZ+0x36420], R5 ;  /* 0x03642005000095a7 */ /* 0x000e64000802007f */
[----:B-1----:R-:W-:Y:S05]  /*9810*/  @!P1 BRA `(.L_x_1769) ;  /* 0xfffffffc00f09947 */ /* 0x002fea000383ffff */
[----:B------:R-:W-:Y:S05]  /*9820*/  BRA `(.L_x_1770) ;  /* 0xffffffe800f07947 */ /* 0x000fea000383ffff */
.L_x_1736:
[----:B----4-:R4:W1:Y:S02]  /*9830*/  SYNCS.PHASECHK.TRANS64.TRYWAIT P1, [R0+URZ+0x36438], R6 ;  /* 0x03643806000075a7 */ /* 0x010864000802017f */
[----:B-1----:R-:W-:Y:S05]  /*9840*/  @!P1 NANOSLEEP.SYNCS 0x989680 ;  /* 0x009896800000995d */ /* 0x002fea0003900000 */
[----:B------:R-:W1:Y:S02]  /*9850*/  @!P1 SYNCS.PHASECHK.TRANS64 P1, [R0+URZ+0x36438], R6 ;  /* 0x03643806000095a7 */ /* 0x000e64000802007f */
[----:B-1----:R-:W-:Y:S05]  /*9860*/  @!P1 BRA `(.L_x_1736) ;  /* 0xfffffffc00f09947 */ /* 0x002fea000383ffff */
[----:B------:R-:W-:Y:S05]  /*9870*/  BRA `(.L_x_1771) ;  /* 0xffffffec00bc7947 */ /* 0x000fea000383ffff */
.L_x_1738:
[----:B-1----:R1:W4:Y:S02]  /*9880*/  SYNCS.PHASECHK.TRANS64.TRYWAIT P1, [R0+URZ+0x36428], R5 ;  /* 0x03642805000075a7 */ /* 0x002324000802017f */
[----:B----4-:R-:W-:Y:S05]  /*9890*/  @!P1 NANOSLEEP.SYNCS 0x989680 ;  /* 0x009896800000995d */ /* 0x010fea0003900000 */
[----:B------:R-:W4:Y:S02]  /*98a0*/  @!P1 SYNCS.PHASECHK.TRANS64 P1, [R0+URZ+0x36428], R5 ;  /* 0x03642805000095a7 */ /* 0x000f24000802007f */
[----:B----4-:R-:W-:Y:S05]  /*98b0*/  @!P1 BRA `(.L_x_1738) ;  /* 0xfffffffc00f09947 */ /* 0x010fea000383ffff */
[----:B------:R-:W-:Y:S05]  /*98c0*/  BRA `(.L_x_1772) ;  /* 0xfffffff000647947 */ /* 0x000fea000383ffff */
.L_x_1740:
[----:B----4-:R4:W1:Y:S02]  /*98d0*/  SYNCS.PHASECHK.TRANS64.TRYWAIT P1, [R0+URZ+0x36438], R3 ;  /* 0x03643803000075a7 */ /* 0x010864000802017f */
[----:B-1----:R-:W-:Y:S05]  /*98e0*/  @!P1 NANOSLEEP.SYNCS 0x989680 ;  /* 0x009896800000995d */ /* 0x002fea0003900000 */
[----:B------:R-:W1:Y:S02]  /*98f0*/  @!P1 SYNCS.PHASECHK.TRANS64 P1, [R0+URZ+0x36438], R3 ;  /* 0x03643803000095a7 */ /* 0x000e64000802007f */
[----:B-1----:R-:W-:Y:S05]  /*9900*/  @!P1 BRA `(.L_x_1740) ;  /* 0xfffffffc00f09947 */ /* 0x002fea000383ffff */
[----:B------:R-:W-:Y:S05]  /*9910*/  BRA `(.L_x_1773) ;  /* 0xfffffff400207947 */ /* 0x000fea000383ffff */
.L_x_1742:
[----:B------:R-:W-:Y:S01]  /*9920*/  BSSY B0, `(.L_x_1774) ;  /* 0x0000006000007945 */ /* 0x000fe20003800000 */
[----:B------:R-:W-:-:S07]  /*9930*/  IMAD.MOV.U32 R15, RZ, RZ, -0x1 ;  /* 0xffffffffff0f7424 */ /* 0x000fce00078e00ff */
[----:B------:R-:W-:Y:S05]  /*9940*/  WARPSYNC.COLLECTIVE R15, `(.L_x_1775) ;  /* 0x000000000f0c7348 */ /* 0x000fea0003c00000 */
[----:B------:R-:W-:Y:S02]  /*9950*/  ELECT P6, UR62, PT ;  /* 0x00000000003e782f */ /* 0x000fe400038c0000 */
[----:B------:R-:W-:Y:S01]  /*9960*/  MOV R14, UR62 ;  /* 0x0000003e000e7c02 */ /* 0x000fe20008000f00 */
[----:B------:R-:W-:Y:S10]  /*9970*/  ENDCOLLECTIVE ;  /* 0x000000000000791b */ /* 0x000ff40003800000 */
.L_x_1775:
[----:B------:R-:W-:Y:S05]  /*9980*/  BSYNC B0 ;  /* 0x0000000000007941 */ /* 0x000fea0003800000 */
.L_x_1774:
[----:B------:R-:W-:Y:S05]  /*9990*/  BRA `(.L_x_1776) ;  /* 0xfffffff400d87947 */ /* 0x000fea000383ffff */
.L_x_1744:
[----:B-1----:R1:W2:Y:S02]  /*99a0*/  SYNCS.PHASECHK.TRANS64.TRYWAIT P0, [R9+URZ], R2 ;  /* 0x00000002090075a7 */ /* 0x0022a4000800017f */
[----:B--2---:R-:W-:Y:S05]  /*99b0*/  @!P0 NANOSLEEP.SYNCS 0x989680 ;  /* 0x009896800000895d */ /* 0x004fea0003900000 */
[----:B------:R-:W2:Y:S02]  /*99c0*/  @!P0 SYNCS.PHASECHK.TRANS64 P0, [R9+URZ], R2 ;  /* 0x00000002090085a7 */ /* 0x000ea4000800007f */
[----:B--2---:R-:W-:Y:S05]  /*99d0*/  @!P0 BRA `(.L_x_1744) ;  /* 0xfffffffc00f08947 */ /* 0x004fea000383ffff */
[----:B------:R-:W-:Y:S05]  /*99e0*/  BRA `(.L_x_1777) ;  /* 0xfffffff800187947 */ /* 0x000fea000383ffff */
.L_x_1745:
[----:B--2---:R2:W3:Y:S02]  /*99f0*/  SYNCS.PHASECHK.TRANS64.TRYWAIT P0, [R3+URZ], R0 ;  /* 0x00000000030075a7 */ /* 0x0044e4000800017f */
[----:B---3--:R-:W-:Y:S05]  /*9a00*/  @!P0 NANOSLEEP.SYNCS 0x989680 ;  /* 0x009896800000895d */ /* 0x008fea0003900000 */
[----:B------:R-:W3:Y:S02]  /*9a10*/  @!P0 SYNCS.PHASECHK.TRANS64 P0, [R3+URZ], R0 ;  /* 0x00000000030085a7 */ /* 0x000ee4000800007f */
[----:B---3--:R-:W-:Y:S05]  /*9a20*/  @!P0 BRA `(.L_x_1745) ;  /* 0xfffffffc00f08947 */ /* 0x008fea000383ffff */
[----:B------:R-:W-:Y:S05]  /*9a30*/  BRA `(.L_x_1778) ;  /* 0xfffffff8000c7947 */ /* 0x000fea000383ffff */
.L_x_1779:
        /* <DEDUP_REMOVED lines=12> */
.L_x_3866:


//--------------------- .text._ZN7cutlass13device_kernelIN5flash11enable_sm90INS1_16FlashAttnBwdSm90INS1_25CollectiveMainloopBwdSm90ILi2ELi1ELi1EN4cute5tupleIJNS5_1CILi1EEES8_S8_EEENS6_IJNS7_ILi64EEENS7_ILi96EEENS7_ILi192EEEEEENS_6half_tEfNS_4arch4Sm90ELb0ELb1ELb0ELb1ELb0ELb0ELb1ELb0ELi3ELi1ELi1ELi1ELb0EEENS1_21CollectiveEpilogueBwdISD_SE_SG_Li384ELb1ELb1ELi3EEENS1_19SingleTileSchedulerILb1ELb0ELb0ELi96EEEEEEEEEvNT_6ParamsE --------------------------
	.section	.text._ZN7cutlass13device_kernelIN5flash11enable_sm90INS1_16FlashAttnBwdSm90INS1_25CollectiveMainloopBwdSm90ILi2ELi1ELi1EN4cute5tupleIJNS5_1CILi1EEES8_S8_EEENS6_IJNS7_ILi64EEENS7_ILi96EEENS7_ILi192EEEEEENS_6half_tEfNS_4arch4Sm90ELb0ELb1ELb0ELb1ELb0ELb0ELb1ELb0ELi3ELi1ELi1ELi1ELb0EEENS1_21CollectiveEpilogueBwdISD_SE_SG_Li384ELb1ELb1ELi3EEENS1_19SingleTileSchedulerILb1ELb0ELb0ELi96EEEEEEEEEvNT_6ParamsE,"ax",@progbits
	.align	128
.text._ZN7cutlass13device_kernelIN5flash11enable_sm90INS1_16FlashAttnBwdSm90INS1_25CollectiveMainloopBwdSm90ILi2ELi1ELi1EN4cute5tupleIJNS5_1CILi1EEES8_S8_EEENS6_IJNS7_ILi64EEENS7_ILi96EEENS7_ILi192EEEEEENS_6half_tEfNS_4arch4Sm90ELb0ELb1ELb0ELb1ELb0ELb0ELb1ELb0ELi3ELi1ELi1ELi1ELb0EEENS1_21CollectiveEpilogueBwdISD_SE_SG_Li384ELb1ELb1ELi3EEENS1_19SingleTileSchedulerILb1ELb0ELb0ELi96EEEEEEEEEvNT_6ParamsE:
        .type           _ZN7cutlass13device_kernelIN5flash11enable_sm90INS1_16FlashAttnBwdSm90INS1_25CollectiveMainloopBwdSm90ILi2ELi1ELi1EN4cute5tupleIJNS5_1CILi1EEES8_S8_EEENS6_IJNS7_ILi64EEENS7_ILi96EEENS7_ILi192EEEEEENS_6half_tEfNS_4arch4Sm90ELb0ELb1ELb0ELb1ELb0ELb0ELb1ELb0ELi3ELi1ELi1ELi1ELb0EEENS1_21CollectiveEpilogueBwdISD_SE_SG_Li384ELb1ELb1ELi3EEENS1_19SingleTileSchedulerILb1ELb0ELb0ELi96EEEEEEEEEvNT_6ParamsE,@function
        .size           _ZN7cutlass13device_kernelIN5flash11enable_sm90INS1_16FlashAttnBwdSm90INS1_25CollectiveMainloopBwdSm90ILi2ELi1ELi1EN4cute5tupleIJNS5_1CILi1EEES8_S8_EEENS6_IJNS7_ILi64EEENS7_ILi96EEENS7_ILi192EEEEEENS_6half_tEfNS_4arch4Sm90ELb0ELb1ELb0ELb1ELb0ELb0ELb1ELb0ELi3ELi1ELi1ELi1ELb0EEENS1_21CollectiveEpilogueBwdISD_SE_SG_Li384ELb1ELb1ELi3EEENS1_19SingleTileSchedulerILb1ELb0ELb0ELi96EEEEEEEEEvNT_6ParamsE,(.L_x_3867 - _ZN7cutlass13device_kernelIN5flash11enable_sm90INS1_16FlashAttnBwdSm90INS1_25CollectiveMainloopBwdSm90ILi2ELi1ELi1EN4cute5tupleIJNS5_1CILi1EEES8_S8_EEENS6_IJNS7_ILi64EEENS7_ILi96EEENS7_ILi192EEEEEENS_6half_tEfNS_4arch4Sm90ELb0ELb1ELb0ELb1ELb0ELb0ELb1ELb0ELi3ELi1ELi1ELi1ELb0EEENS1_21CollectiveEpilogueBwdISD_SE_SG_Li384ELb1ELb1ELi3EEENS1_19SingleTileSchedulerILb1ELb0ELb0ELi96EEEEEEEEEvNT_6ParamsE)
        .other          _ZN7cutlass13device_kernelIN5flash11enable_sm90INS1_16FlashAttnBwdSm90INS1_25CollectiveMainloopBwdSm90ILi2ELi1ELi1EN4cute5tupleIJNS5_1CILi1EEES8_S8_EEENS6_IJNS7_ILi64EEENS7_ILi96EEENS7_ILi192EEEEEENS_6half_tEfNS_4arch4Sm90ELb0ELb1ELb0ELb1ELb0ELb0ELb1ELb0ELi3ELi1ELi1ELi1ELb0EEENS1_21CollectiveEpilogueBwdISD_SE_SG_Li384ELb1ELb1ELi3EEENS1_19SingleTileSchedulerILb1ELb0ELb0ELi96EEEEEEEEEvNT_6ParamsE,@"STO_CUDA_ENTRY STV_DEFAULT"
_ZN7cutlass13device_kernelIN5flash11enable_sm90INS1_16FlashAttnBwdSm90INS1_25CollectiveMainloopBwdSm90ILi2ELi1ELi1EN4cute5tupleIJNS5_1CILi1EEES8_S8_EEENS6_IJNS7_ILi64EEENS7_ILi96EEENS7_ILi192EEEEEENS_6half_tEfNS_4arch4Sm90ELb0ELb1ELb0ELb1ELb0ELb0ELb1ELb0ELi3ELi1ELi1ELi1ELb0EEENS1_21CollectiveEpilogueBwdISD_SE_SG_Li384ELb1ELb1ELi3EEENS1_19SingleTileSchedulerILb1ELb0ELb0ELi96EEEEEEEEEvNT_6ParamsE:
        /* <DEDUP_REMOVED lines=23> */
.L_x_1781:
[----:B------:R-:W-:Y:S05]  /*0170*/  BSYNC B0 ;  /* 0x0000000000007941 */ /* 0x000fea0003800000 */
.L_x_1780:
        /* <DEDUP_REMOVED lines=37> */
.L_x_1782:
        /* <DEDUP_REMOVED lines=20> */
.L_x_1783:
[----:B------:R-:W-:Y:S01]  /*0510*/  PLOP3.LUT P0, PT, PT, PT, UP0, 0x80, 0x0 ;  /* 0x000000000000781c */ /* 0x000fe20003f0f008 */
[----:B------:R-:W-:Y:S01]  /*0520*/  NOP ;  /* 0x0000000000007918 */ /* 0x000fe20000000000 */
[----:B------:R-:W-:Y:S01]  /*0530*/  ULDC.64 UR46, c[0x0][0x208] ;  /* 0x00008200002e7ab9 */ /* 0x000fe20000000a00 */
[----:B------:R-:W-:Y:S01]  /*0540*/  BSSY B6, `(.L_x_1784) ;  /* 0x0000ab8000067945 */ /* 0x000fe20003800000 */
[----:B-12-4-:R-:W-:Y:S09]  /*0550*/  BAR.SYNC.DEFER_BLOCKING 0x0 ;  /* 0x0000000000007b1d */ /* 0x016ff20000010000 */
[----:B------:R-:W-:Y:S05]  /*0560*/  @!P0 BRA `(.L_x_1785) ;  /* 0x0000006400cc8947 */ /* 0x000fea0003800000 */
.L_x_1786:
        /* <DEDUP_REMOVED lines=21> */
.L_x_1787:
        /* <DEDUP_REMOVED lines=10> */
.L_x_1789:
[----:B------:R-:W2:Y:S02]  /*0760*/  LDC R0, c[0x0][0x8bc] ;  /* 0x00022f00ff007b82 */ /* 0x000ea40000000800 */
.L_x_1788:
[----:B------:R-:W-:-:S05]  /*0770*/  IMAD R5, R152, 0x60, RZ ;  /* 0x0000006098057824 */ /* 0x000fca00078e02ff */
[----:B--2--5:R-:W-:-:S04]  /*0780*/  ISETP.GE.AND P0, PT, R5, R0, PT ;  /* 0x000000000500720c */ /* 0x024fc80003f06270 */
[----:B------:R-:W-:-:S04]  /*0790*/  SEL R19, R19, 0xffffffff, !P0 ;  /* 0xffffffff13137807 */ /* 0x000fc80004000000 */
[----:B------:R-:W-:-:S13]  /*07a0*/  ISETP.GE.AND P0, PT, R19, RZ, PT ;  /* 0x000000ff1300720c */ /* 0x000fda0003f06270 */
[----:B------:R-:W-:Y:S05]  /*07b0*/  @!P0 BRA `(.L_x_1790) ;  /* 0x000000a800408947 */ /* 0x000fea0003800000 */
[----:B------:R-:W-:Y:S02]  /*07c0*/  ULDC.64 UR4, c[0x0][0x780] ;  /* 0x0001e00000047ab9 */ /* 0x000fe40000000a00 */
[----:B------:R-:W-:Y:S01]  /*07d0*/  ISETP.NE.U32.AND P0, PT, RZ, UR4, PT ;  /* 0x00000004ff007c0c */ /* 0x000fe2000bf05070 */
[----:B------:R-:W-:Y:S02]  /*07e0*/  ULDC UR4, c[0x0][0x290] ;  /* 0x0000a40000047ab9 */ /* 0x000fe40000000800 */
[----:B------:R-:W-:Y:S01]  /*07f0*/  IMAD.U32 R18, RZ, RZ, UR4 ;  /* 0x00000004ff127e24 */ /* 0x000fe2000f8e00ff */
[----:B------:R-:W-:-:S13]  /*0800*/  ISETP.NE.AND.EX P0, PT, RZ, UR5, PT, P0 ;  /* 0x00000005ff007c0c */ /* 0x000fda000bf05300 */
[----:B------:R-:W-:Y:S05]  /*0810*/  @!P0 BRA `(.L_x_1791) ;  /* 0x0000000000108947 */ /* 0x000fea0003800000 */
[----:B-1----:R-:W1:Y:S02]  /*0820*/  LDC.64 R2, c[0x0][0x780] ;  /* 0x0001e000ff027b82 */ /* 0x002e640000000a00 */
[----:B-1----:R-:W-:-:S05]  /*0830*/  IMAD.WIDE R2, R19, 0x4, R2 ;  /* 0x0000000413027825 */ /* 0x002fca00078e0202 */
[----:B------:R1:W5:Y:S01]  /*0840*/  LDG.E R17, desc[UR46][R2.64] ;  /* 0x0000002e02117981 */ /* 0x000362000c1e1900 */
[----:B------:R-:W-:Y:S05]  /*0850*/  BRA `(.L_x_1792) ;  /* 0x0000000000287947 */ /* 0x000fea0003800000 */
.L_x_1791:
[----:B------:R-:W-:Y:S01]  /*0860*/  ULDC.64 UR4, c[0x0][0x770] ;  /* 0x0001dc0000047ab9 */ /* 0x000fe20000000a00 */
[----:B------:R-:W2:Y:S01]  /*0870*/  LDC R17, c[0x0][0x280] ;  /* 0x0000a000ff117b82 */ /* 0x000ea20000000800 */
[----:B------:R-:W-:-:S04]  /*0880*/  ISETP.NE.U32.AND P0, PT, RZ, UR4, PT ;  /* 0x00000004ff007c0c */ /* 0x000fc8000bf05070 */
[----:B------:R-:W-:-:S13]  /*0890*/  ISETP.NE.AND.EX P0, PT, RZ, UR5, PT, P0 ;  /* 0x00000005ff007c0c */ /* 0x000fda000bf05300 */
[----:B------:R-:W-:Y:S05]  /*08a0*/  @!P0 BRA `(.L_x_1792) ;  /* 0x0000000000148947 */ /* 0x000fea0003800000 */
[----:B-1----:R-:W1:Y:S02]  /*08b0*/  LDC.64 R2, c[0x0][0x770] ;  /* 0x0001dc00ff027b82 */ /* 0x002e640000000a00 */
[----:B-1----:R-:W-:-:S05]  /*08c0*/  IMAD.WIDE R2, R19, 0x4, R2 ;  /* 0x0000000413027825 */ /* 0x002fca00078e0202 */
[----:B--2---:R-:W2:Y:S04]  /*08d0*/  LDG.E R17, desc[UR46][R2.64] ;  /* 0x0000002e02117981 */ /* 0x004ea8000c1e1900 */
[----:B------:R-:W2:Y:S02]  /*08e0*/  LDG.E R0, desc[UR46][R2.64+0x4] ;  /* 0x0000042e02007981 */ /* 0x000ea4000c1e1900 */
[----:B--2---:R-:W-:-:S07]  /*08f0*/  IMAD.IADD R17, R0, 0x1, -R17 ;  /* 0x0000000100117824 */ /* 0x004fce00078e0a11 */
.L_x_1792:
[----:B------:R-:W-:Y:S02]  /*0900*/  ULDC.64 UR4, c[0x0][0x788] ;  /* 0x0001e20000047ab9 */ /* 0x000fe40000000a00 */
[----:B------:R-:W-:-:S04]  /*0910*/  ISETP.NE.U32.AND P0, PT, RZ, UR4, PT ;  /* 0x00000004ff007c0c */ /* 0x000fc8000bf05070 */
[----:B------:R-:W-:-:S13]  /*0920*/  ISETP.NE.AND.EX P0, PT, RZ, UR5, PT, P0 ;  /* 0x00000005ff007c0c */ /* 0x000fda000bf05300 */
[----:B------:R-:W-:Y:S05]  /*0930*/  @!P0 BRA `(.L_x_1793) ;  /* 0x0000000000108947 */ /* 0x000fea0003800000 */
[----:B-1----:R-:W1:Y:S02]  /*0940*/  LDC.64 R2, c[0x0][0x788] ;  /* 0x0001e200ff027b82 */ /* 0x002e640000000a00 */
[----:B-1----:R-:W-:-:S05]  /*0950*/  IMAD.WIDE R2, R19, 0x4, R2 ;  /* 0x0000000413027825 */ /* 0x002fca00078e0202 */
[----:B------:R1:W5:Y:S01]  /*0960*/  LDG.E R18, desc[UR46][R2.64] ;  /* 0x0000002e02127981 */ /* 0x000362000c1e1900 */
[----:B------:R-:W-:Y:S05]  /*0970*/  BRA `(.L_x_1794) ;  /* 0x0000000000247947 */ /* 0x000fea0003800000 */
.L_x_1793:
[----:B------:R-:W-:Y:S02]  /*0980*/  ULDC.64 UR4, c[0x0][0x778] ;  /* 0x0001de0000047ab9 */ /* 0x000fe40000000a00 */
[----:B------:R-:W-:-:S04]  /*0990*/  ISETP.NE.U32.AND P0, PT, RZ, UR4, PT ;  /* 0x00000004ff007c0c */ /* 0x000fc8000bf05070 */
[----:B------:R-:W-:-:S13]  /*09a0*/  ISETP.NE.AND.EX P0, PT, RZ, UR5, PT, P0 ;  /* 0x00000005ff007c0c */ /* 0x000fda000bf05300 */
[----:B------:R-:W-:Y:S05]  /*09b0*/  @!P0 BRA `(.L_x_1794) ;  /* 0x0000000000148947 */ /* 0x000fea0003800000 */
[----:B-1----:R-:W1:Y:S02]  /*09c0*/  LDC.64 R2, c[0x0][0x778] ;  /* 0x0001de00ff027b82 */ /* 0x002e640000000a00 */
[----:B-1----:R-:W-:-:S05]  /*09d0*/  IMAD.WIDE R2, R19, 0x4, R2 ;  /* 0x0000000413027825 */ /* 0x002fca00078e0202 */
[----:B------:R-:W3:Y:S04]  /*09e0*/  LDG.E R18, desc[UR46][R2.64] ;  /* 0x0000002e02127981 */ /* 0x000ee8000c1e1900 */
[----:B------:R-:W3:Y:S02]  /*09f0*/  LDG.E R7, desc[UR46][R2.64+0x4] ;  /* 0x0000042e02077981 */ /* 0x000ee4000c1e1900 */
[----:B---3--:R-:W-:-:S07]  /*0a00*/  IMAD.IADD R18, R7, 0x1, -R18 ;  /* 0x0000000107127824 */ /* 0x008fce00078e0a12 */
.L_x_1794:
[----:B--2--5:R-:W-:Y:S01]  /*0a10*/  VIADD R0, R17, 0x3f ;  /* 0x0000003f11007836 */ /* 0x024fe20000000000 */
[----:B------:R-:W-:Y:S01]  /*0a20*/  ISETP.GE.AND P1, PT, R152, RZ, PT ;  /* 0x000000ff9800720c */ /* 0x000fe20003f26270 */
[----:B------:R-:W-:Y:S01]  /*0a30*/  ULDC UR4, c[0x0][0x74c] ;  /* 0x0001d30000047ab9 */ /* 0x000fe20000000800 */
[----:B-1----:R-:W-:Y:S02]  /*0a40*/  IADD3 R2, R5, R17, -R18 ;  /* 0x0000001105027210 */ /* 0x002fe40007ffe812 */
[----:B------:R-:W-:Y:S02]  /*0a50*/  SHF.R.S32.HI R3, RZ, 0x1f, R0 ;  /* 0x0000001fff037819 */ /* 0x000fe40000011400 */
[----:B------:R-:W-:Y:S01]  /*0a60*/  PLOP3.LUT P0, PT, PT, PT, PT, 0x80, 0x0 ;  /* 0x000000000000781c */ /* 0x000fe20003f0f070 */
[----:B------:R-:W-:Y:S01]  /*0a70*/  VIADD R2, R2, -UR4 ;  /* 0x8000000402027c36 */ /* 0x000fe20008000000 */
[----:B------:R-:W-:-:S04]  /*0a80*/  LEA.HI R3, R3, R0, RZ, 0x6 ;  /* 0x0000000003037211 */ /* 0x000fc800078f30ff */
[----:B------:R-:W-:Y:S02]  /*0a90*/  SHF.R.S32.HI R3, RZ, 0x6, R3 ;  /* 0x00000006ff037819 */ /* 0x000fe40000011403 */
[----:B------:R-:W-:Y:S02]  /*0aa0*/  SHF.R.S32.HI R7, RZ, 0x1f, R2 ;  /* 0x0000001fff077819 */ /* 0x000fe40000011402 */
[----:B------:R-:W-:Y:S02]  /*0ab0*/  R2UR UR37, R3 ;  /* 0x00000000032572ca */ /* 0x000fe400000e0000 */
[----:B------:R-:W-:Y:S01]  /*0ac0*/  LEA.HI R7, R7, R2, RZ, 0x6 ;  /* 0x0000000207077211 */ /* 0x000fe200078f30ff */
[----:B------:R-:W-:-:S12]  /*0ad0*/  @!P1 BRA `(.L_x_1795) ;  /* 0x0000000000249947 */ /* 0x000fd80003800000 */
[----:B------:R-:W-:Y:S01]  /*0ae0*/  IADD3 R0, -R18, 0x9f, R17 ;  /* 0x0000009f12007810 */ /* 0x000fe20007ffe111 */
[----:B------:R-:W-:-:S03]  /*0af0*/  ULDC UR4, c[0x0][0x748] ;  /* 0x0001d20000047ab9 */ /* 0x000fc60000000800 */
[----:B------:R-:W-:-:S04]  /*0b00*/  IADD3 R0, R0, UR4, R5 ;  /* 0x0000000400007c10 */ /* 0x000fc8000fffe005 */
[----:B------:R-:W-:-:S04]  /*0b10*/  SHF.R.S32.HI R3, RZ, 0x1f, R0 ;  /* 0x0000001fff037819 */ /* 0x000fc80000011400 */
[----:B------:R-:W-:-:S04]  /*0b20*/  LEA.HI R3, R3, R0, RZ, 0x6 ;  /* 0x0000000003037211 */ /* 0x000fc800078f30ff */
[----:B------:R-:W-:-:S04]  /*0b30*/  SHF.R.S32.HI R3, RZ, 0x6, R3 ;  /* 0x00000006ff037819 */ /* 0x000fc80000011403 */
[----:B------:R-:W-:-:S13]  /*0b40*/  R2UR UR4, R3 ;  /* 0x00000000030472ca */ /* 0x000fda00000e0000 */
[----:B------:R-:W-:-:S04]  /*0b50*/  UISETP.LT.AND UP0, UPT, UR37, UR4, UPT ;  /* 0x000000042500728c */ /* 0x000fc8000bf01270 */
[----:B------:R-:W-:-:S12]  /*0b60*/  USEL UR37, UR37, UR4, UP0 ;  /* 0x0000000425257287 */ /* 0x000fd80008000000 */
.L_x_1795:
[----:B------:R-:W-:Y:S02]  /*0b70*/  SHF.R.S32.HI R7, RZ, 0x6, R7 ;  /* 0x00000006ff077819 */ /* 0x000fe40000011407 */
[----:B------:R-:W-:Y:S02]  /*0b80*/  CS2R R70, SRZ ;  /* 0x0000000000467805 */ /* 0x000fe4000001ff00 */
[----:B------:R-:W-:Y:S02]  /*0b90*/  CS2R R68, SRZ ;  /* 0x0000000000447805 */ /* 0x000fe4000001ff00 */
[----:B------:R-:W-:Y:S02]  /*0ba0*/  CS2R R66, SRZ ;  /* 0x0000000000427805 */ /* 0x000fe4000001ff00 */
[----:B------:R-:W-:Y:S02]  /*0bb0*/  VIMNMX R16, RZ, R7, !PT ;  /* 0x00000007ff107248 */ /* 0x000fe40007fe0100 */
[----:B------:R-:W-:-:S02]  /*0bc0*/  CS2R R64, SRZ ;  /* 0x0000000000407805 */ /* 0x000fc4000001ff00 */
[----:B------:R-:W-:Y:S02]  /*0bd0*/  CS2R R62, SRZ ;  /* 0x00000000003e7805 */ /* 0x000fe4000001ff00 */
[----:B------:R-:W-:Y:S02]  /*0be0*/  CS2R R60, SRZ ;  /* 0x00000000003c7805 */ /* 0x000fe4000001ff00 */
[----:B------:R-:W-:Y:S02]  /*0bf0*/  ISETP.LT.AND P1, PT, R16, UR37, PT ;  /* 0x0000002510007c0c */ /* 0x000fe4000bf21270 */
        /* <DEDUP_REMOVED lines=41> */
[----:B------:R-:W-:Y:S01]  /*0e90*/  CS2R R72, SRZ ;  /* 0x0000000000487805 */ /* 0x000fe2000001ff00 */
[----:B------:R-:W-:Y:S06]  /*0ea0*/  @!P1 BRA `(.L_x_1796) ;  /* 0x0000003400509947 */ /* 0x000fec0003800000 */
[----:B------:R-:W1:Y:S01]  /*0eb0*/  S2UR UR4, SR_CgaCtaId ;  /* 0x00000000000479c3 */ /* 0x000e620000008800 */
[----:B------:R-:W-:Y:S01]  /*0ec0*/  UMOV UR36, 0x400 ;  /* 0x0000040000247882 */ /* 0x000fe20000000000 */
        /* <DEDUP_REMOVED lines=24> */
.L_x_1798:
        /* <DEDUP_REMOVED lines=15> */
.L_x_1797:
        /* <DEDUP_REMOVED lines=20> */
.L_x_1800:
        /* <DEDUP_REMOVED lines=15> */
.L_x_1799:
        /* <DEDUP_REMOVED lines=8> */
.L_x_1946:
        /* <DEDUP_REMOVED lines=19> */
.L_x_1802:
[----:B------:R-:W-:Y:S01]  /*1520*/  IMAD.IADD R12, R9, 0x1, -R6 ;  /* 0x00000001090c7824 */ /* 0x000fe200078e0a06 */
[--C-:B------:R-:W-:Y:S01]  /*1530*/  SHF.R.S32.HI R5, RZ, 0x1, R2.reuse ;  /* 0x00000001ff057819 */ /* 0x100fe20000011402 */
[C---:B--2---:R-:W-:Y:S01]  /*1540*/  IMAD.HI R11, R13.reuse, 0x55555556, RZ ;  /* 0x555555560d0b7827 */ /* 0x044fe200078e02ff */
[----:B------:R-:W-:Y:S02]  /*1550*/  SHF.R.S32.HI R6, RZ, 0x1f, R2 ;  /* 0x0000001fff067819 */ /* 0x000fe40000011402 */
[----:B------:R-:W-:Y:S02]  /*1560*/  CS2R R70, SRZ ;  /* 0x0000000000467805 */ /* 0x000fe4000001ff00 */
[----:B------:R-:W-:Y:S01]  /*1570*/  SHF.R.S32.HI R10, RZ, 0x1f, R7 ;  /* 0x0000001fff0a7819 */ /* 0x000fe20000011407 */
[----:B------:R-:W-:Y:S01]  /*1580*/  IMAD R15, R13, 0x400, R0 ;  /* 0x000004000d0f7824 */ /* 0x000fe200078e0200 */
[----:B------:R-:W-:Y:S01]  /*1590*/  LEA.HI R6, R6, R5, RZ, 0x2 ;  /* 0x0000000506067211 */ /* 0x000fe200078f10ff */
[----:B------:R-:W-:Y:S01]  /*15a0*/  IMAD R152, R152, -0x60, RZ ;  /* 0xffffffa098987824 */ /* 0x000fe200078e02ff */
[----:B------:R-:W-:Y:S01]  /*15b0*/  LEA.HI R10, R10, R7, RZ, 0x3 ;  /* 0x000000070a0a7211 */ /* 0x000fe200078f18ff */
[----:B------:R-:W-:Y:S01]  /*15c0*/  IMAD.U32 R155, RZ, RZ, UR38 ;  /* 0x00000026ff9b7e24 */ /* 0x000fe2000f8e00ff */
[----:B------:R-:W-:-:S02]  /*15d0*/  LOP3.LUT R2, R2, 0x7fffffe, RZ, 0xc0, !PT ;  /* 0x07fffffe02027812 */ /* 0x000fc400078ec0ff */
[----:B------:R-:W-:Y:S02]  /*15e0*/  CS2R R68, SRZ ;  /* 0x0000000000447805 */ /* 0x000fe4000001ff00 */
[----:B------:R-:W-:Y:S01]  /*15f0*/  LOP3.LUT R6, R6, 0xfffffffc, RZ, 0xc0, !PT ;  /* 0xfffffffc06067812 */ /* 0x000fe200078ec0ff */
[----:B------:R-:W-:Y:S01]  /*1600*/  IMAD.SHL.U32 R10, R10, 0x20, RZ ;  /* 0x000000200a0a7824 */ /* 0x000fe200078e00ff */
[----:B------:R-:W-:Y:S01]  /*1610*/  SHF.R.S32.HI R3, RZ, 0x1f, R0 ;  /* 0x0000001fff037819 */ /* 0x000fe20000011400 */
[----:B------:R-:W-:Y:S01]  /*1620*/  IMAD.IADD R9, R7, 0x1, -R2 ;  /* 0x0000000107097824 */ /* 0x000fe200078e0a02 */
[----:B------:R-:W-:Y:S01]  /*1630*/  LEA.HI R14, R11, R11, RZ, 0x1 ;  /* 0x0000000b0b0e7211 */ /* 0x000fe200078f08ff */
[----:B------:R-:W-:Y:S01]  /*1640*/  IMAD.IADD R7, R5, 0x1, -R6 ;  /* 0x0000000105077824 */ /* 0x000fe200078e0a06 */
[----:B------:R-:W-:Y:S02]  /*1650*/  LOP3.LUT R10, R10, 0x7fffff00, RZ, 0xc0, !PT ;  /* 0x7fffff000a0a7812 */ /* 0x000fe400078ec0ff */
[----:B------:R-:W-:-:S02]  /*1660*/  CS2R R66, SRZ ;  /* 0x0000000000427805 */ /* 0x000fc4000001ff00 */
[----:B------:R-:W-:Y:S01]  /*1670*/  SHF.R.S32.HI R4, RZ, 0x4, R4 ;  /* 0x00000004ff047819 */ /* 0x000fe20000011404 */
[----:B------:R-:W-:Y:S01]  /*1680*/  IMAD.SHL.U32 R6, R7, 0x40, RZ ;  /* 0x0000004007067824 */ /* 0x000fe200078e00ff */
[CC--:B------:R-:W-:Y:S01]  /*1690*/  LEA.HI R2, R3.reuse, R0.reuse, RZ, 0x2 ;  /* 0x0000000003027211 */ /* 0x0c0fe200078f10ff */
[----:B------:R-:W-:Y:S01]  /*16a0*/  IMAD R14, R14, -0x3, R13 ;  /* 0xfffffffd0e0e7824 */ /* 0x000fe200078e020d */
[----:B------:R-:W-:Y:S01]  /*16b0*/  LEA.HI R3, R3, R0, RZ, 0x5 ;  /* 0x0000000003037211 */ /* 0x000fe200078f28ff */
[----:B------:R-:W-:Y:S01]  /*16c0*/  IMAD R10, R13, 0x800, R10 ;  /* 0x000008000d0a7824 */ /* 0x000fe200078e020a */
[----:B-1----:R-:W-:Y:S01]  /*16d0*/  LOP3.LUT R13, R2, 0x7ffffffc, RZ, 0xc0, !PT ;  /* 0x7ffffffc020d7812 */ /* 0x002fe200078ec0ff */
[----:B------:R-:W-:Y:S01]  /*16e0*/  IMAD.SHL.U32 R11, R4, 0x8, RZ ;  /* 0x00000008040b7824 */ /* 0x000fe200078e00ff */
[----:B------:R-:W-:Y:S01]  /*16f0*/  SHF.R.S32.HI R4, RZ, 0x2, R2 ;  /* 0x00000002ff047819 */ /* 0x000fe20000011402 */
[----:B------:R-:W-:Y:S01]  /*1700*/  IMAD R9, R9, 0x20, R10 ;  /* 0x0000002009097824 */ /* 0x000fe200078e020a */
[----:B------:R-:W-:Y:S01]  /*1710*/  SHF.R.S32.HI R5, RZ, 0x1f, R2 ;  /* 0x0000001fff057819 */ /* 0x000fe20000011402 */
[----:B------:R-:W-:Y:S01]  /*1720*/  IMAD.IADD R13, R0, 0x1, -R13 ;  /* 0x00000001000d7824 */ /* 0x000fe200078e0a0d */
[----:B------:R-:W-:Y:S01]  /*1730*/  LOP3.LUT R6, R6, 0xc0, RZ, 0xc0, !PT ;  /* 0x000000c006067812 */ /* 0x000fe200078ec0ff */
[----:B------:R-:W-:Y:S01]  /*1740*/  IMAD R9, R12, 0x200, R9 ;  /* 0x000002000c097824 */ /* 0x000fe200078e0209 */
[----:B------:R-:W-:Y:S01]  /*1750*/  LEA.HI R5, R5, R4, RZ, 0x3 ;  /* 0x0000000405057211 */ /* 0x000fe200078f18ff */
[----:B------:R-:W-:Y:S01]  /*1760*/  IMAD.IADD R10, R18, 0x1, -R17 ;  /* 0x00000001120a7824 */ /* 0x000fe200078e0a11 */
[----:B------:R-:W-:Y:S01]  /*1770*/  LOP3.LUT R11, R6, 0x8, R11, 0xf8, !PT ;  /* 0x00000008060b7812 */ /* 0x000fe200078ef80b */
[----:B------:R-:W-:Y:S01]  /*1780*/  IMAD.IADD R18, R152, 0x1, R18 ;  /* 0x0000000198127824 */ /* 0x000fe200078e0212 */
[----:B------:R-:W-:Y:S01]  /*1790*/  SHF.R.U32.HI R0, RZ, 0x3, R6 ;  /* 0x00000003ff007819 */ /* 0x000fe20000011606 */
[----:B------:R-:W-:Y:S01]  /*17a0*/  IMAD R13, R14, 0x10, R13 ;  /* 0x000000100e0d7824 */ /* 0x000fe200078e020d */
[----:B------:R-:W-:Y:S01]  /*17b0*/  LOP3.LUT R5, R5, 0xfffffff8, RZ, 0xc0, !PT ;  /* 0xfffffff805057812 */ /* 0x000fe200078ec0ff */
[----:B------:R-:W-:Y:S01]  /*17c0*/  IMAD.MOV.U32 R12, RZ, RZ, 0x20 ;  /* 0x00000020ff0c7424 */ /* 0x000fe200078e00ff */
[----:B------:R-:W-:Y:S01]  /*17d0*/  LOP3.LUT R0, R11, R0, RZ, 0x3c, !PT ;  /* 0x000000000b007212 */ /* 0x000fe200078e3cff */
[----:B------:R-:W-:Y:S01]  /*17e0*/  IMAD.MOV.U32 R2, RZ, RZ, RZ ;  /* 0x000000ffff027224 */ /* 0x000fe200078e00ff */
[----:B------:R-:W-:Y:S01]  /*17f0*/  SHF.R.S32.HI R3, RZ, 0x5, R3 ;  /* 0x00000005ff037819 */ /* 0x000fe20000011403 */
[----:B------:R-:W-:Y:S01]  /*1800*/  IMAD.IADD R6, R4, 0x1, -R5 ;  /* 0x0000000104067824 */ /* 0x000fe200078e0a05 */
[----:B------:R-:W-:Y:S01]  /*1810*/  LOP3.LUT P0, RZ, R7, 0x2, RZ, 0xc0, !PT ;  /* 0x0000000207ff7812 */ /* 0x000fe2000780c0ff */
[----:B------:R-:W-:Y:S01]  /*1820*/  IMAD.IADD R9, R9, 0x1, R0 ;  /* 0x0000000109097824 */ /* 0x000fe200078e0200 */
[----:B------:R-:W-:Y:S01]  /*1830*/  IADD3 R4, -R17, 0x1, R18 ;  /* 0x0000000111047810 */ /* 0x000fe20007ffe112 */
[----:B------:R-:W-:Y:S01]  /*1840*/  IMAD R6, R3, 0x10, R6 ;  /* 0x0000001003067824 */ /* 0x000fe200078e0206 */
[----:B------:R-:W-:Y:S01]  /*1850*/  SEL R12, R12, 0xffffffe0, !P0 ;  /* 0xffffffe00c0c7807 */ /* 0x000fe20004000000 */
[----:B------:R-:W-:Y:S01]  /*1860*/  IMAD.SHL.U32 R0, R15, 0x4, RZ ;  /* 0x000000040f007824 */ /* 0x000fe200078e00ff */
[----:B------:R-:W-:Y:S01]  /*1870*/  LEA R9, R9, UR36, 0x1 ;  /* 0x0000002409097c11 */ /* 0x000fe2000f8e08ff */
[----:B------:R-:W-:Y:S01]  /*1880*/  IMAD.SHL.U32 R3, R13, 0x2, RZ ;  /* 0x000000020d037824 */ /* 0x000fe200078e00ff */
[----:B------:R-:W-:Y:S01]  /*1890*/  CS2R R64, SRZ ;  /* 0x0000000000407805 */ /* 0x000fe2000001ff00 */
[----:B------:R-:W-:Y:S01]  /*18a0*/  IMAD.MOV.U32 R7, RZ, RZ, RZ ;  /* 0x000000ffff077224 */ /* 0x000fe200078e00ff */
[----:B------:R-:W-:Y:S01]  /*18b0*/  CS2R R62, SRZ ;  /* 0x00000000003e7805 */ /* 0x000fe2000001ff00 */
[----:B------:R-:W-:Y:S01]  /*18c0*/  IMAD.IADD R11, R18, 0x1, -R3 ;  /* 0x00000001120b7824 */ /* 0x000fe200078e0a03 */
        /* <DEDUP_REMOVED lines=44> */
[----:B------:R-:W-:Y:S01]  /*1b90*/  LOP3.LUT R155, R155, 0x1, RZ, 0xfc, !PT ;  /* 0x000000019b9b7812 */ /* 0x000fe200078efcff */
[--C-:B------:R-:W-:Y:S01]  /*1ba0*/  IMAD.IADD R4, R4, 0x1, -R3.reuse ;  /* 0x0000000104047824 */ /* 0x100fe200078e0a03 */
[----:B------:R-:W-:Y:S01]  /*1bb0*/  LEA R0, R0, UR36, 0x2 ;  /* 0x0000002400007c11 */ /* 0x000fe2000f8e10ff */
[----:B------:R-:W-:Y:S01]  /*1bc0*/  IMAD.IADD R18, R152, 0x1, -R3 ;  /* 0x0000000198127824 */ /* 0x000fe200078e0a03 */
[----:B------:R-:W-:-:S07]  /*1bd0*/  IADD3 R17, R12, 0x30400, R9 ;  /* 0x000304000c117810 */ /* 0x000fce0007ffe009 */
.L_x_1822:
[----:B------:R-:W-:-:S13]  /*1be0*/  ISETP.NE.AND P0, PT, R155, 0x3, PT ;  /* 0x000000039b00780c */ /* 0x000fda0003f05270 */
[----:B-1----:R-:W-:Y:S05]  /*1bf0*/  @!P0 BRA `(.L_x_1804) ;  /* 0x0000000000048947 */ /* 0x002fea0003800000 */
[----:B------:R-:W-:Y:S01]  /*1c00*/  BPT.TRAP 0x1 ;  /* 0x000000040000795c */ /* 0x000fe20000300000 */
.L_x_1804:
[----:B------:R-:W-:Y:S02]  /*1c10*/  LEA R3, R2, UR36, 0x3 ;  /* 0x0000002402037c11 */ /* 0x000fe4000f8e18ff */
[----:B------:R-:W-:-:S04]  /*1c20*/  SHF.L.U32 R12, R7, 0x1f, RZ ;  /* 0x0000001f070c7819 */ /* 0x000fc800000006ff */
[----:B------:R1:W2:Y:S01]  /*1c30*/  SYNCS.PHASECHK.TRANS64.TRYWAIT P1, [R3+URZ+0x36410], R12 ;  /* 0x0364100c030075a7 */ /* 0x0002a2000802017f */
[----:B------:R-:W-:Y:S05]  /*1c40*/  @!P0 BRA `(.L_x_1805) ;  /* 0x0000000000048947 */ /* 0x000fea0003800000 */
[----:B------:R-:W-:Y:S01]  /*1c50*/  BPT.TRAP 0x1 ;  /* 0x000000040000795c */ /* 0x000fe20000300000 */
.L_x_1805:
[----:B--2---:R-:W-:Y:S05]  /*1c60*/  @P1 BRA `(.L_x_1806) ;  /* 0x0000000000081947 */ /* 0x004fea0003800000 */
[----:B------:R-:W2:Y:S02]  /*1c70*/  SYNCS.PHASECHK.TRANS64.TRYWAIT P1, [R3+URZ+0x36410], R12 ;  /* 0x0364100c030075a7 */ /* 0x000ea4000802017f */
[----:B--2---:R-:W-:Y:S05]  /*1c80*/  @!P1 BRA `(.L_x_1807) ;  /* 0x0000009400449947 */ /* 0x004fea0003800000 */
.L_x_1806:
[----:B------:R-:W-:Y:S05]  /*1c90*/  WARPSYNC.ALL ;  /* 0x0000000000007948 */ /* 0x000fea0003800000 */
[----:B------:R-:W-:Y:S01]  /*1ca0*/  R2UR UR6, R8 ;  /* 0x00000000080672ca */ /* 0x000fe200000e0000 */
[----:B------:R-:W-:Y:S01]  /*1cb0*/  UIADD3 UR4, UR36, 0x1e000, URZ ;  /* 0x0001e00024047890 */ /* 0x000fe2000fffe03f */
[C---:B------:R-:W-:Y:S01]  /*1cc0*/  R2UR UR7, R2.reuse ;  /* 0x00000000020772ca */ /* 0x040fe200000e0000 */
[----:B------:R-:W-:Y:S01]  /*1cd0*/  WARPGROUP.ARRIVE ;  /* 0x00000000000079c5 */ /* 0x000fe20000000000 */
[----:B------:R-:W-:Y:S01]  /*1ce0*/  UMOV UR13, 0x40000040 ;  /* 0x40000040000d7882 */ /* 0x000fe20000000000 */
[----:B------:R-:W-:Y:S01]  /*1cf0*/  USHF.R.U32.HI UR5, URZ, 0x4, UR4 ;  /* 0x000000043f057899 */ /* 0x000fe20008011604 */
[----:B-12---:R-:W-:Y:S01]  /*1d00*/  IMAD R12, R2, 0x40, R6 ;  /* 0x00000040020c7824 */ /* 0x006fe200078e0206 */
        /* <DEDUP_REMOVED lines=91> */
[----:B------:R1:W2:Y:S04]  /*22c0*/  LDS R22, [R12+0x30000] ;  /* 0x030000000c167984 */ /* 0x0002a80000000800 */
[----:B------:R1:W3:Y:S01]  /*22d0*/  LDS R21, [R12+0x30020] ;  /* 0x030020000c157984 */ /* 0x0002e20000000800 */
[----:B------:R-:W-:Y:S05]  /*22e0*/  @!P0 BRA `(.L_x_1808) ;  /* 0x0000000000048947 */ /* 0x000fea0003800000 */
[----:B------:R-:W-:Y:S01]  /*22f0*/  BPT.TRAP 0x1 ;  /* 0x000000040000795c */ /* 0x000fe20000300000 */
.L_x_1808:
[----:B------:R-:W-:-:S04]  /*2300*/  SHF.L.U32 R13, R5, 0x1f, RZ ;  /* 0x0000001f050d7819 */ /* 0x000fc800000006ff */
[----:B------:R4:W1:Y:S01]  /*2310*/  SYNCS.PHASECHK.TRANS64.TRYWAIT P1, [UR36+0x36430], R13 ;  /* 0x0364300dff0075a7 */ /* 0x0008620008020164 */
[----:B------:R-:W-:Y:S05]  /*2320*/  @!P0 BRA `(.L_x_1809) ;  /* 0x0000000000048947 */ /* 0x000fea0003800000 */
[----:B------:R-:W-:Y:S01]  /*2330*/  BPT.TRAP 0x1 ;  /* 0x000000040000795c */ /* 0x000fe20000300000 */
.L_x_1809:
[----:B-1----:R-:W-:Y:S05]  /*2340*/  @P1 BRA `(.L_x_1810) ;  /* 0x0000000000081947 */ /* 0x002fea0003800000 */
[----:B------:R-:W1:Y:S02]  /*2350*/  SYNCS.PHASECHK.TRANS64.TRYWAIT P1, [UR36+0x36430], R13 ;  /* 0x0364300dff0075a7 */ /* 0x000e640008020164 */
[----:B-1----:R-:W-:Y:S05]  /*2360*/  @!P1 BRA `(.L_x_1811) ;  /* 0x0000008c00a09947 */ /* 0x002fea0003800000 */
.L_x_1810:
[----:B------:R-:W-:Y:S01]  /*2370*/  UIADD3 UR5, UR36, 0x2a000, URZ ;  /* 0x0002a00024057890 */ /* 0x000fe2000fffe03f */
[----:B------:R-:W-:Y:S01]  /*2380*/  WARPGROUP.ARRIVE ;  /* 0x00000000000079c5 */ /* 0x000fe20000000000 */
[----:B------:R-:W-:Y:S01]  /*2390*/  UIADD3 UR4, UR4, 0x9000, URZ ;  /* 0x0000900004047890 */ /* 0x000fe2000fffe03f */
[----:B------:R-:W-:Y:S01]  /*23a0*/  IMAD R15, R16, 0x40, R6 ;  /* 0x00000040100f7824 */ /* 0x000fe200078e0206 */
[----:B------:R-:W-:Y:S01]  /*23b0*/  USHF.R.U32.HI UR5, URZ, 0x4, UR5 ;  /* 0x000000043f057899 */ /* 0x000fe20008011605 */
[----:B------:R-:W-:Y:S01]  /*23c0*/  VIADD R20, R4, UR41 ;  /* 0x0000002904147c36 */ /* 0x000fe20008000000 */
[----:B------:R-:W-:Y:S02]  /*23d0*/  USHF.R.U32.HI UR4, URZ, 0x4, UR4 ;  /* 0x000000043f047899 */ /* 0x000fe40008011604 */
[----:B------:R-:W-:Y:S02]  /*23e0*/  ULOP3.LUT UR5, UR5, 0x3fff, URZ, 0xc0, !UPT ;  /* 0x00003fff05057892 */ /* 0x000fe4000f8ec03f */
[----:B------:R-:W-:Y:S01]  /*23f0*/  ULOP3.LUT UR6, UR4, 0x3fff, URZ, 0xc0, !UPT ;  /* 0x00003fff04067892 */ /* 0x000fe2000f8ec03f */
[----:B----4-:R-:W-:Y:S01]  /*2400*/  VIADDMNMX R13, R15, R20, R11, PT ;  /* 0x000000140f0d7246 */ /* 0x010fe2000380010b */
[----:B------:R-:W-:-:S02]  /*2410*/  ULOP3.LUT UR4, UR5, 0x10000, URZ, 0xfc, !UPT ;  /* 0x0001000005047892 */ /* 0x000fc4000f8efc3f */
        /* <DEDUP_REMOVED lines=88> */
[----:B------:R-:W-:Y:S01]  /*29a0*/  IMAD.IADD R23, R10, 0x1, R15 ;  /* 0x000000010a177824 */ /* 0x000fe200078e020f */
[----:B------:R-:W-:Y:S04]  /*29b0*/  BSSY B0, `(.L_x_1813) ;  /* 0x0000012000007945 */ /* 0x000fe80003800000 */
        /* <DEDUP_REMOVED lines=11> */
.L_x_1814:
[----:B------:R-:W-:-:S06]  /*2a70*/  UISETP.NE.AND UP0, UPT, UR42, 0x1, UPT ;  /* 0x000000012a00788c */ /* 0x000fcc000bf05270 */
[----:B------:R-:W-:-:S05]  /*2a80*/  PLOP3.LUT P1, PT, PT, PT, UP0, 0x80, 0x0 ;  /* 0x000000000000781c */ /* 0x000fca0003f2f008 */
[----:B------:R-:W-:-:S08]  /*2a90*/  @UP0 ULDC UR5, c[0x0][0x754] ;  /* 0x0001d50000050ab9 */ /* 0x000fd00000000800 */
[----:B------:R-:W-:Y:S01]  /*2aa0*/  @P1 IMAD.HI.U32 R12, R23, UR5, RZ ;  /* 0x00000005170c1c27 */ /* 0x000fe2000f8e00ff */
[----:B------:R-:W-:-:S04]  /*2ab0*/  @UP0 ULDC UR5, c[0x0][0x758] ;  /* 0x0001d60000050ab9 */ /* 0x000fc80000000800 */
[----:B------:R-:W-:-:S07]  /*2ac0*/  @P1 SHF.R.U32.HI R23, RZ, UR5, R12 ;  /* 0x00000005ff171c19 */ /* 0x000fce000801160c */
.L_x_1815:
[----:B------:R-:W-:Y:S05]  /*2ad0*/  BSYNC B0 ;  /* 0x0000000000007941 */ /* 0x000fea0003800000 */
.L_x_1813:
[----:B------:R-:W-:Y:S01]  /*2ae0*/  IMAD R23, R23, UR42, R18 ;  /* 0x0000002a17177c24 */ /* 0x000fe2000f8e0212 */
[----:B------:R-:W-:-:S04]  /*2af0*/  IADD3 R12, R15, UR4, R4 ;  /* 0x000000040f0c7c10 */ /* 0x000fc8000fffe004 */
[----:B------:R-:W-:Y:S02]  /*2b00*/  VIADDMNMX R13, R23, UR42, R13, PT ;  /* 0x0000002a170d7c46 */ /* 0x000fe4000b80010d */
[----:B------:R-:W-:-:S07]  /*2b10*/  VIMNMX R12, R12, R23, !PT ;  /* 0x000000170c0c7248 */ /* 0x000fce0007fe0100 */
.L_x_1812:
        /* <DEDUP_REMOVED lines=51> */
.L_x_1818:
[----:B------:R-:W-:-:S06]  /*2e50*/  UISETP.NE.AND UP0, UPT, UR42, 0x1, UPT ;  /* 0x000000012a00788c */ /* 0x000fcc000bf05270 */
[----:B------:R-:W-:-:S05]  /*2e60*/  PLOP3.LUT P6, PT, PT, PT, UP0, 0x80, 0x0 ;  /* 0x000000000000781c */ /* 0x000fca0003fcf008 */
[----:B------:R-:W-:-:S08]  /*2e70*/  @UP0 ULDC UR4, c[0x0][0x754] ;  /* 0x0001d50000040ab9 */ /* 0x000fd00000000800 */
[----:B------:R-:W-:Y:S01]  /*2e80*/  @P6 IMAD.HI.U32 R12, R13, UR4, RZ ;  /* 0x000000040d0c6c27 */ /* 0x000fe2000f8e00ff */
[----:B------:R-:W-:Y:S01]  /*2e90*/  PLOP3.LUT P6, PT, PT, PT, UP0, 0x80, 0x0 ;  /* 0x000000000000781c */ /* 0x000fe20003fcf008 */
[----:B------:R-:W-:-:S12]  /*2ea0*/  @UP0 ULDC UR4, c[0x0][0x758] ;  /* 0x0001d60000040ab9 */ /* 0x000fd80000000800 */
[----:B------:R-:W-:-:S07]  /*2eb0*/  @P6 SHF.R.U32.HI R13, RZ, UR4, R12 ;  /* 0x00000004ff0d6c19 */ /* 0x000fce000801160c */
.L_x_1819:
[----:B------:R-:W-:Y:S05]  /*2ec0*/  BSYNC B0 ;  /* 0x0000000000007941 */ /* 0x000fea0003800000 */
.L_x_1817:
[----:B------:R-:W-:-:S05]  /*2ed0*/  IMAD R13, R13, UR42, R18 ;  /* 0x0000002a0d0d7c24 */ /* 0x000fca000f8e0212 */
[----:B------:R-:W-:Y:S02]  /*2ee0*/  VIMNMX R14, R14, R13, !PT ;  /* 0x0000000d0e0e7248 */ /* 0x000fe40007fe0100 */
[----:B------:R-:W-:-:S07]  /*2ef0*/  VIADDMNMX R20, R13, UR42, R20, PT ;  /* 0x0000002a0d147c46 */ /* 0x000fce000b800114 */
.L_x_1816:
[----:B------:R-:W-:Y:S01]  /*2f00*/  ISETP.GT.AND P2, PT, R14, 0x1, !P2 ;  /* 0x000000010e00780c */ /* 0x000fe20005744270 */
[--C-:B--2---:R-:W-:Y:S01]  /*2f10*/  FFMA.FTZ R13, R23, UR43, -R22.reuse ;  /* 0x0000002b170d7c23 */ /* 0x104fe20008010816 */
[--C-:B------:R-:W-:Y:S01]  /*2f20*/  FFMA.FTZ R23, R144, UR43, -R22.reuse ;  /* 0x0000002b90177c23 */ /* 0x100fe20008010816 */
[--C-:B------:R-:W-:Y:S01]  /*2f30*/  FFMA.FTZ R144, R145, UR43, -R22.reuse ;  /* 0x0000002b91907c23 */ /* 0x100fe20008010816 */
[----:B------:R-:W-:Y:S01]  /*2f40*/  ISETP.LT.OR P2, PT, R20, 0x2, P2 ;  /* 0x000000021400780c */ /* 0x000fe20001741670 */
[--C-:B------:R-:W-:Y:S01]  /*2f50*/  FFMA.FTZ R140, R141, UR43, -R22.reuse ;  /* 0x0000002b8d8c7c23 */ /* 0x100fe20008010816 */
[----:B------:R-:W-:Y:S01]  /*2f60*/  ISETP.GT.AND P3, PT, R14, 0x8, !P3 ;  /* 0x000000080e00780c */ /* 0x000fe20005f64270 */
[--C-:B------:R-:W-:Y:S01]  /*2f70*/  FFMA.FTZ R136, R137, UR43, -R22.reuse ;  /* 0x0000002b89887c23 */ /* 0x100fe20008010816 */
[----:B------:R-:W-:Y:S01]  /*2f80*/  FSEL R12, R139, -INF , !P2 ;  /* 0xff8000008b0c7808 */ /* 0x000fe20005000000 */
[--C-:B------:R-:W-:Y:S01]  /*2f90*/  FFMA.FTZ R139, R148, UR43, -R22.reuse ;  /* 0x0000002b948b7c23 */ /* 0x100fe20008010816 */
[----:B------:R-:W-:Y:S01]  /*2fa0*/  LEA R148, R6, UR36, 0x2 ;  /* 0x0000002406947c11 */ /* 0x000fe2000f8e10ff */
[--C-:B------:R-:W-:Y:S01]  /*2fb0*/  FFMA.FTZ R15, R157, UR43, -R22.reuse ;  /* 0x0000002b9d0f7c23 */ /* 0x100fe20008010816 */
[----:B------:R-:W-:Y:S01]  /*2fc0*/  ISETP.GE.AND P6, PT, R152, 0x12, PT ;  /* 0x000000129800780c */ /* 0x000fe20003fc6270 */
[--C-:B---3--:R-:W-:Y:S01]  /*2fd0*/  FFMA.FTZ R137, R12, UR43, -R21.reuse ;  /* 0x0000002b0c897c23 */ /* 0x108fe20008010815 */
[----:B------:R-:W-:Y:S01]  /*2fe0*/  ISETP.LT.OR P3, PT, R20, 0x9, P3 ;  /* 0x000000091400780c */ /* 0x000fe20001f61670 */
[----:B------:R-:W1:Y:S01]  /*2ff0*/  LDS R145, [R148+0x30200] ;  /* 0x0302000094917984 */ /* 0x000e620000000800 */
[C---:B------:R-:W-:Y:S01]  /*3000*/  ISETP.GT.AND P5, PT, R14.reuse, 0x10, !P5 ;  /* 0x000000100e00780c */ /* 0x040fe20006fa4270 */
[----:B------:R-:W-:Y:S01]  /*3010*/  FFMA.FTZ R22, R149, UR43, -R22 ;  /* 0x0000002b95167c23 */ /* 0x000fe20008010816 */
[C---:B------:R-:W-:Y:S01]  /*3020*/  ISETP.GT.AND P4, PT, R14.reuse, 0x9, !P4 ;  /* 0x000000090e00780c */ /* 0x040fe20006784270 */
[----:B------:R-:W2:Y:S01]  /*3030*/  LDS R141, [R148+0x30220] ;  /* 0x03022000948d7984 */ /* 0x000ea20000000800 */
[----:B------:R-:W-:Y:S01]  /*3040*/  ISETP.GT.AND P2, PT, R14, 0x11, !P6 ;  /* 0x000000110e00780c */ /* 0x000fe20007744270 */
[----:B------:R-:W3:Y:S01]  /*3050*/  MUFU.EX2 R13, R13 ;  /* 0x0000000d000d7308 */ /* 0x000ee20000000800 */
[----:B------:R-:W-:Y:S01]  /*3060*/  ISETP.GE.AND P6, PT, R152, 0x1a, PT ;  /* 0x0000001a9800780c */ /* 0x000fe20003fc6270 */
[----:B------:R-:W-:Y:S01]  /*3070*/  USHF.R.U32.HI UR6, URZ, 0x4, UR39 ;  /* 0x000000043f067899 */ /* 0x000fe20008011627 */
[----:B------:R-:W-:Y:S01]  /*3080*/  FSEL R142, R142, -INF , !P3 ;  /* 0xff8000008e8e7808 */ /* 0x000fe20005800000 */
[----:B------:R-:W-:Y:S01]  /*3090*/  UMOV UR11, 0x80000020 ;  /* 0x80000020000b7882 */ /* 0x000fe20000000000 */
[----:B------:R-:W-:Y:S01]  /*30a0*/  ISETP.GE.AND P3, PT, R152, 0x19, PT ;  /* 0x000000199800780c */ /* 0x000fe20003f66270 */
[----:B------:R-:W-:Y:S01]  /*30b0*/  ULOP3.LUT UR6, UR6, 0x3fff, URZ, 0xc0, !UPT ;  /* 0x00003fff06067892 */ /* 0x000fe2000f8ec03f */
        /* <DEDUP_REMOVED lines=9> */
[----:B------:R-:W-:Y:S01]  /*3150*/  UMOV UR13, 0x80000020 ;  /* 0x80000020000d7882 */ /* 0x000fe20000000000 */
[----:B------:R-:W-:Y:S01]  /*3160*/  FSEL R146, R146, -INF , !P5 ;  /* 0xff80000092927808 */ /* 0x000fe20006800000 */
[----:B------:R-:W4:Y:S01]  /*3170*/  MUFU.EX2 R15, R15 ;  /* 0x0000000f000f7308 */ /* 0x000f220000000800 */
[----:B------:R-:W-:Y:S01]  /*3180*/  FSEL R12, R143, -INF , !P4 ;  /* 0xff8000008f0c7808 */ /* 0x000fe20006000000 */
[----:B------:R-:W-:Y:S01]  /*3190*/  UMOV UR10, UR12 ;  /* 0x0000000c000a7c82 */ /* 0x000fe20008000000 */
        /* <DEDUP_REMOVED lines=8> */
[----:B------:R-:W-:-:S02]  /*3220*/  FSEL R14, R138, -INF , !P1 ;  /* 0xff8000008a0e7808 */ /* 0x000fc40004800000 */
[----:B------:R-:W-:Y:S02]  /*3230*/  FSEL R146, R151, -INF , !P6 ;  /* 0xff80000097927808 */ /* 0x000fe40007000000 */
        /* <DEDUP_REMOVED lines=162> */
.L_x_1820:
        /* <DEDUP_REMOVED lines=59> */
.L_x_1821:
[----:B------:R-:W-:Y:S01]  /*4010*/  VIADD R16, R16, 0x1 ;  /* 0x0000000110107836 */ /* 0x000fe20000000000 */
[----:B------:R-:W-:Y:S01]  /*4020*/  LOP3.LUT R5, R5, 0x1, RZ, 0x3c, !PT ;  /* 0x0000000105057812 */ /* 0x000fe200078e3cff */
[----:B------:R-:W-:Y:S02]  /*4030*/  VIADD R2, R2, 0x1 ;  /* 0x0000000102027836 */ /* 0x000fe40000000000 */
[----:B------:R-:W-:Y:S01]  /*4040*/  VIADD R3, R3, 0x36420 ;  /* 0x0003642003037836 */ /* 0x000fe20000000000 */
[----:B------:R-:W-:Y:S02]  /*4050*/  ISETP.GE.AND P1, PT, R16, UR37, PT ;  /* 0x0000002510007c0c */ /* 0x000fe4000bf26270 */
[----:B------:R-:W-:Y:S02]  /*4060*/  ISETP.NE.AND P0, PT, R2, 0x2, PT ;  /* 0x000000020200780c */ /* 0x000fe40003f05270 */
[----:B------:R-:W-:Y:S02]  /*4070*/  PRMT R3, RZ, 0x654, R3 ;  /* 0x00000654ff037816 */ /* 0x000fe40000000003 */
[----:B-1----:R-:W-:-:S02]  /*4080*/  SEL R12, RZ, 0x1, P0 ;  /* 0x00000001ff0c7807 */ /* 0x002fc40000000000 */
[----:B------:R1:W-:Y:S01]  /*4090*/  SYNCS.ARRIVE.TRANS64.RED.A1T0 RZ, [R3+URZ], RZ ;  /* 0x000000ff03ff79a7 */ /* 0x0003e2000810043f */
[----:B------:R-:W-:Y:S02]  /*40a0*/  SEL R2, R2, RZ, P0 ;  /* 0x000000ff02027207 */ /* 0x000fe40000000000 */
[----:B------:R-:W-:Y:S02]  /*40b0*/  LOP3.LUT R7, R7, R12, RZ, 0x3c, !PT ;  /* 0x0000000c07077212 */ /* 0x000fe400078e3cff */
[----:B------:R-:W-:Y:S05]  /*40c0*/  @!P1 BRA `(.L_x_1822) ;  /* 0xffffffd800c49947 */ /* 0x000fea000383ffff */
        /* <DEDUP_REMOVED lines=50> */
.L_x_1796:
[----:B------:R-:W-:Y:S05]  /*43f0*/  @P0 BRA `(.L_x_1823) ;  /* 0x0000001400f00947 */ /* 0x000fea0003800000 */
[----:B------:R-:W2:Y:S01]  /*4400*/  S2R R0, SR_TID.X ;  /* 0x0000000000007919 */ /* 0x000ea20000002100 */
[----:B------:R-:W3:Y:S01]  /*4410*/  S2UR UR5, SR_CgaCtaId ;  /* 0x00000000000579c3 */ /* 0x000ee20000008800 */
        /* <DEDUP_REMOVED lines=13> */
[----:B---3--:R-:W-:Y:S01]  /*44f0*/  ULEA UR4, UR5, UR4, 0x18 ;  /* 0x0000000405047291 */ /* 0x008fe2000f8ec03f */
[----:B------:R-:W-:Y:S02]  /*4500*/  F2FP.F16.F32.PACK_AB R90, R93, R92 ;  /* 0x0000005c5d5a723e */ /* 0x000fe400000000ff */
[----:B------:R-:W-:-:S02]  /*4510*/  F2FP.F16.F32.PACK_AB R91, R95, R94 ;  /* 0x0000005e5f5b723e */ /* 0x000fc400000000ff */
[----:B------:R-:W-:Y:S01]  /*4520*/  F2FP.F16.F32.PACK_AB R97, R99, R98 ;  /* 0x000000626361723e */ /* 0x000fe200000000ff */
[----:B--2---:R-:W-:Y:S01]  /*4530*/  VIADD R0, R0, 0xffffff80 ;  /* 0xffffff8000007836 */ /* 0x004fe20000000000 */
[----:B------:R-:W-:Y:S02]  /*4540*/  F2FP.F16.F32.PACK_AB R104, R105, R104 ;  /* 0x000000686968723e */ /* 0x000fe400000000ff */
[----:B------:R-:W-:Y:S01]  /*4550*/  F2FP.F16.F32.PACK_AB R98, R101, R100 ;  /* 0x000000646562723e */ /* 0x000fe200000000ff */
[----:B------:R-:W-:Y:S01]  /*4560*/  IMAD.SHL.U32 R2, R0, 0x40, RZ ;  /* 0x0000004000027824 */ /* 0x000fe200078e00ff */
        /* <DEDUP_REMOVED lines=8> */
[----:B-1----:R-:W-:-:S02]  /*45f0*/  LEA.HI R3, R7, R0, RZ, 0x3 ;  /* 0x0000000007037211 */ /* 0x002fc400078f18ff */
        /* <DEDUP_REMOVED lines=95> */
.L_x_1824:
        /* <DEDUP_REMOVED lines=21> */
[CC--:B------:R-:W-:Y:S01]  /*4d40*/  ISETP.GE.AND P3, PT, R45.reuse, R46.reuse, PT ;  /* 0x0000002e2d00720c */ /* 0x0c0fe20003f66270 */
[----:B------:R1:W1:Y:S01]  /*4d50*/  LDS.128 R20, [R0+0x2000] ;  /* 0x0020000000147984 */ /* 0x0002620000000c00 */
[----:B------:R-:W-:Y:S01]  /*4d60*/  SHF.R.S32.HI R36, RZ, 0x1f, R19 ;  /* 0x0000001fff247819 */ /* 0x000fe20000011413 */
[----:B------:R-:W-:Y:S01]  /*4d70*/  ULDC.64 UR6, c[0x0][0x858] ;  /* 0x0002160000067ab9 */ /* 0x000fe20000000a00 */
[----:B------:R-:W-:Y:S01]  /*4d80*/  ISETP.GE.AND P5, PT, R18, R46, PT ;  /* 0x0000002e1200720c */ /* 0x000fe20003fa6270 */
[----:B------:R1:W1:Y:S01]  /*4d90*/  LDS.128 R24, [R0+0x2800] ;  /* 0x0028000000187984 */ /* 0x0002620000000c00 */
[C---:B------:R-:W-:Y:S01]  /*4da0*/  IADD3 R16, P1, R45.reuse, R16, RZ ;  /* 0x000000102d107210 */ /* 0x040fe20007f3e0ff */
[----:B------:R-:W-:Y:S01]  /*4db0*/  VIADD R18, R45, 0x40 ;  /* 0x000000402d127836 */ /* 0x000fe20000000000 */
[----:B------:R-:W-:Y:S01]  /*4dc0*/  ISETP.GE.OR P6, PT, R2, UR8, P3 ;  /* 0x0000000802007c0c */ /* 0x000fe20009fc6670 */
[----:B------:R-:W-:Y:S01]  /*4dd0*/  IMAD.IADD R35, R35, 0x1, R37 ;  /* 0x0000000123237824 */ /* 0x000fe200078e0225 */
[----:B------:R-:W-:Y:S01]  /*4de0*/  SEL R44, R36, RZ, !P0 ;  /* 0x000000ff242c7207 */ /* 0x000fe20004000000 */
[----:B------:R-:W-:Y:S01]  /*4df0*/  BSSY B0, `(.L_x_1825) ;  /* 0x0000016000007945 */ /* 0x000fe20003800000 */
[----:B------:R-:W-:-:S02]  /*4e00*/  LEA.HI.X.SX32 R17, R45, R17, 0x1, P1 ;  /* 0x000000112d117211 */ /* 0x000fc400008f0eff */
[----:B------:R-:W-:Y:S01]  /*4e10*/  ISETP.GE.AND P1, PT, R18, R46, PT ;  /* 0x0000002e1200720c */ /* 0x000fe20003f26270 */
[----:B------:R-:W-:Y:S01]  /*4e20*/  IMAD R18, R44, UR6, RZ ;  /* 0x000000062c127c24 */ /* 0x000fe2000f8e02ff */
[----:B------:R-:W-:Y:S01]  /*4e30*/  SEL R47, R19, RZ, !P0 ;  /* 0x000000ff132f7207 */ /* 0x000fe20004000000 */
[----:B------:R-:W-:Y:S01]  /*4e40*/  IMAD.WIDE R16, R38, 0x60, R16 ;  /* 0x0000006026107825 */ /* 0x000fe200078e0210 */
[----:B------:R-:W-:-:S03]  /*4e50*/  ISETP.GE.OR P0, PT, R2, UR8, P4 ;  /* 0x0000000802007c0c */ /* 0x000fc6000a706670 */
[C---:B------:R-:W-:Y:S02]  /*4e60*/  IMAD R41, R47.reuse, UR7, R18 ;  /* 0x000000072f297c24 */ /* 0x040fe4000f8e0212 */
[----:B------:R-:W-:-:S04]  /*4e70*/  IMAD.WIDE.U32 R18, R47, UR6, R34 ;  /* 0x000000062f127c25 */ /* 0x000fc8000f8e0022 */
        /* <DEDUP_REMOVED lines=13> */
.L_x_1826:
[----:B------:R-:W-:Y:S05]  /*4f50*/  BSYNC B0 ;  /* 0x0000000000007941 */ /* 0x000fea0003800000 */
.L_x_1825:
        /* <DEDUP_REMOVED lines=15> */
.L_x_1828:
[----:B------:R-:W-:Y:S05]  /*5050*/  BSYNC B0 ;  /* 0x0000000000007941 */ /* 0x000fea0003800000 */
.L_x_1827:
        /* <DEDUP_REMOVED lines=18> */
.L_x_1830:
[----:B------:R-:W-:Y:S05]  /*5180*/  BSYNC B0 ;  /* 0x0000000000007941 */ /* 0x000fea0003800000 */
.L_x_1829:
        /* <DEDUP_REMOVED lines=17> */
.L_x_1832:
[----:B------:R-:W-:Y:S05]  /*52a0*/  BSYNC B0 ;  /* 0x0000000000007941 */ /* 0x000fea0003800000 */
.L_x_1831:
        /* <DEDUP_REMOVED lines=18> */
.L_x_1834:
[----:B------:R-:W-:Y:S05]  /*53d0*/  BSYNC B0 ;  /* 0x0000000000007941 */ /* 0x000fea0003800000 */
.L_x_1833:
        /* <DEDUP_REMOVED lines=19> */
.L_x_1836:
[----:B------:R-:W-:Y:S05]  /*5510*/  BSYNC B0 ;  /* 0x0000000000007941 */ /* 0x000fea0003800000 */
.L_x_1835:
        /* <DEDUP_REMOVED lines=26> */
.L_x_1838:
[----:B------:R-:W-:Y:S05]  /*56c0*/  BSYNC B0 ;  /* 0x0000000000007941 */ /* 0x000fea0003800000 */
.L_x_1837:
        /* <DEDUP_REMOVED lines=15> */
.L_x_1840:
[----:B------:R-:W-:Y:S05]  /*57c0*/  BSYNC B0 ;  /* 0x0000000000007941 */ /* 0x000fea0003800000 */
.L_x_1839:
        /* <DEDUP_REMOVED lines=15> */
.L_x_1842:
[----:B------:R-:W-:Y:S05]  /*58c0*/  BSYNC B0 ;  /* 0x0000000000007941 */ /* 0x000fea0003800000 */
.L_x_1841:
        /* <DEDUP_REMOVED lines=15> */
.L_x_1844:
[----:B------:R-:W-:Y:S05]  /*59c0*/  BSYNC B0 ;  /* 0x0000000000007941 */ /* 0x000fea0003800000 */
.L_x_1843:
        /* <DEDUP_REMOVED lines=15> */
.L_x_1846:
[----:B------:R-:W-:Y:S05]  /*5ac0*/  BSYNC B0 ;  /* 0x0000000000007941 */ /* 0x000fea0003800000 */
.L_x_1845:
        /* <DEDUP_REMOVED lines=15> */
.L_x_1823:
[----:B------:R-:W2:Y:S08]  /*5bc0*/  LDC.64 R4, c[0x0][0x870] ;  /* 0x00021c00ff047b82 */ /* 0x000eb00000000a00 */
[----:B-1----:R-:W1:Y:S01]  /*5bd0*/  LDC.64 R2, c[0x0][0x870] ;  /* 0x00021c00ff027b82 */ /* 0x002e620000000a00 */
[----:B------:R-:W-:Y:S01]  /*5be0*/  ULDC UR4, c[0x0][0x808] ;  /* 0x0002020000047ab9 */ /* 0x000fe20000000800 */
[----:B------:R-:W3:Y:S06]  /*5bf0*/  S2R R13, SR_CTAID.X ;  /* 0x00000000000d7919 */ /* 0x000eec0000002500 */
[----:B------:R-:W4:Y:S01]  /*5c00*/  LDC.64 R16, c[0x0][0x820] ;  /* 0x00020800ff107b82 */ /* 0x000f220000000a00 */
[----:B--2---:R-:W-:-:S04]  /*5c10*/  ISETP.NE.U32.AND P0, PT, R4, RZ, PT ;  /* 0x000000ff0400720c */ /* 0x004fc80003f05070 */
[----:B------:R-:W-:Y:S01]  /*5c20*/  ISETP.NE.AND.EX P0, PT, R5, RZ, PT, P0 ;  /* 0x000000ff0500720c */ /* 0x000fe20003f05300 */
[----:B-1----:R-:W-:Y:S02]  /*5c30*/  IMAD.WIDE R4, R19, 0x4, R2 ;  /* 0x0000000413047825 */ /* 0x002fe400078e0202 */
[----:B------:R-:W1:Y:S02]  /*5c40*/  LDC.64 R2, c[0x0][0x878] ;  /* 0x00021e00ff027b82 */ /* 0x000e640000000a00 */
[----:B------:R-:W-:-:S08]  /*5c50*/  IMAD.U32 R0, RZ, RZ, UR4 ;  /* 0x00000004ff007e24 */ /* 0x000fd0000f8e00ff */
[----:B------:R-:W2:Y:S01]  /*5c60*/  @P0 LDG.E R9, desc[UR46][R4.64] ;  /* 0x0000002e04090981 */ /* 0x000ea2000c1e1900 */
[----:B-1----:R-:W-:-:S04]  /*5c70*/  ISETP.NE.U32.AND P1, PT, R2, RZ, PT ;  /* 0x000000ff0200720c */ /* 0x002fc80003f25070 */
[----:B------:R-:W-:-:S13]  /*5c80*/  ISETP.NE.AND.EX P1, PT, R3, RZ, PT, P1 ;  /* 0x000000ff0300720c */ /* 0x000fda0003f25310 */
[----:B------:R-:W1:Y:S02]  /*5c90*/  @P1 LDC.64 R2, c[0x0][0x878] ;  /* 0x00021e00ff021b82 */ /* 0x000e640000000a00 */
[----:B-1----:R-:W-:-:S05]  /*5ca0*/  @P1 IMAD.WIDE R6, R19, 0x4, R2 ;  /* 0x0000000413061825 */ /* 0x002fca00078e0202 */
[----:B------:R1:W5:Y:S01]  /*5cb0*/  @P1 LDG.E R0, desc[UR46][R6.64] ;  /* 0x0000002e06001981 */ /* 0x000362000c1e1900 */
[----:B------:R-:W1:Y:S01]  /*5cc0*/  S2UR UR4, SR_CTAID.Y ;  /* 0x00000000000479c3 */ /* 0x000e620000002600 */
[----:B------:R-:W3:Y:S02]  /*5cd0*/  S2R R2, SR_TID.X ;  /* 0x0000000000027919 */ /* 0x000ee40000002100 */
[----:B---3--:R-:W-:Y:S01]  /*5ce0*/  VIADD R8, R2, 0xffffff80 ;  /* 0xffffff8002087836 */ /* 0x008fe20000000000 */
[----:B------:R-:W-:-:S03]  /*5cf0*/  CS2R R2, SRZ ;  /* 0x0000000000027805 */ /* 0x000fc6000001ff00 */
[----:B------:R-:W-:-:S05]  /*5d00*/  IMAD.HI R10, R8, 0x2aaaaaab, RZ ;  /* 0x2aaaaaab080a7827 */ /* 0x000fca00078e02ff */
[----:B------:R-:W-:-:S04]  /*5d10*/  SHF.R.U32.HI R11, RZ, 0x1f, R10 ;  /* 0x0000001fff0b7819 */ /* 0x000fc8000001160a */
[----:B------:R-:W-:Y:S02]  /*5d20*/  LEA.HI.SX32 R15, R10, R11, 0x1e ;  /* 0x0000000b0a0f7211 */ /* 0x000fe400078ff2ff */
[--C-:B--2---:R-:W-:Y:S01]  /*5d30*/  @P0 SHF.R.S32.HI R3, RZ, 0x1f, R9.reuse ;  /* 0x0000001fff030819 */ /* 0x104fe20000011409 */
[----:B------:R-:W-:Y:S01]  /*5d40*/  @P0 IMAD.MOV.U32 R2, RZ, RZ, R9 ;  /* 0x000000ffff020224 */ /* 0x000fe200078e0009 */
[----:B-1--4-:R-:W-:Y:S06]  /*5d50*/  @P1 BRA `(.L_x_1847) ;  /* 0x0000000000101947 */ /* 0x012fec0003800000 */
[----:B------:R-:W-:Y:S05]  /*5d60*/  @!P0 BRA `(.L_x_1847) ;  /* 0x00000000000c8947 */ /* 0x000fea0003800000 */
[----:B------:R-:W2:Y:S04]  /*5d70*/  LDG.E R7, desc[UR46][R4.64] ;  /* 0x0000002e04077981 */ /* 0x000ea8000c1e1900 */
[----:B-----5:R-:W2:Y:S02]  /*5d80*/  LDG.E R0, desc[UR46][R4.64+0x4] ;  /* 0x0000042e04007981 */ /* 0x020ea4000c1e1900 */
[----:B--2---:R-:W-:-:S07]  /*5d90*/  IMAD.IADD R0, R0, 0x1, -R7 ;  /* 0x0000000100007824 */ /* 0x004fce00078e0a07 */
.L_x_1847:
[----:B------:R-:W-:Y:S01]  /*5da0*/  USHF.R.S32.HI UR5, URZ, 0x1f, UR4 ;  /* 0x0000001f3f057899 */ /* 0x000fe20008011404 */
[----:B------:R-:W-:Y:S01]  /*5db0*/  IMAD R8, R15, -0x18, R8 ;  /* 0xffffffe80f087824 */ /* 0x000fe200078e0208 */
[----:B------:R-:W1:Y:S01]  /*5dc0*/  LDC.64 R20, c[0x0][0x850] ;  /* 0x00021400ff147b82 */ /* 0x000e620000000a00 */
[----:B-----5:R-:W-:Y:S01]  /*5dd0*/  IMAD R12, R13, -0x60, R0 ;  /* 0xffffffa00d0c7824 */ /* 0x020fe200078e0200 */
[----:B------:R-:W-:Y:S01]  /*5de0*/  ULDC UR8, c[0x0][0x80c] ;  /* 0x0002030000087ab9 */ /* 0x000fe20000000800 */
[C---:B------:R-:W-:Y:S01]  /*5df0*/  VIADD R5, R15.reuse, 0x10 ;  /* 0x000000100f057836 */ /* 0x040fe20000000000 */
[C---:B------:R-:W-:Y:S01]  /*5e00*/  IADD3 R2, P1, R15.reuse, R2, RZ ;  /* 0x000000020f027210 */ /* 0x040fe20007f3e0ff */
[----:B------:R-:W-:Y:S01]  /*5e10*/  IMAD.SHL.U32 R10, R8, 0x8, RZ ;  /* 0x00000008080a7824 */ /* 0x000fe200078e00ff */
[-C--:B------:R-:W-:Y:S01]  /*5e20*/  ISETP.GE.AND P3, PT, R15, R12.reuse, PT ;  /* 0x0000000c0f00720c */ /* 0x080fe20003f66270 */
[----:B------:R-:W-:Y:S01]  /*5e30*/  IMAD R0, R16, UR5, RZ ;  /* 0x0000000510007c24 */ /* 0x000fe2000f8e02ff */
[-C--:B------:R-:W-:Y:S01]  /*5e40*/  ISETP.GE.AND P4, PT, R5, R12.reuse, PT ;  /* 0x0000000c0500720c */ /* 0x080fe20003f86270 */
[----:B------:R-:W-:Y:S01]  /*5e50*/  VIADD R5, R15, 0x20 ;  /* 0x000000200f057836 */ /* 0x000fe20000000000 */
[----:B------:R-:W-:Y:S01]  /*5e60*/  SHF.R.S32.HI R11, RZ, 0x1f, R10 ;  /* 0x0000001fff0b7819 */ /* 0x000fe2000001140a */
[----:B------:R-:W-:Y:S01]  /*5e70*/  IMAD R17, R17, UR4, R0 ;  /* 0x0000000411117c24 */ /* 0x000fe2000f8e0200 */
[----:B------:R-:W-:Y:S01]  /*5e80*/  SHF.R.S32.HI R0, RZ, 0x1f, R19 ;  /* 0x0000001fff007819 */ /* 0x000fe20000011413 */
[----:B------:R-:W-:Y:S01]  /*5e90*/  VIADD R7, R15, 0x30 ;  /* 0x000000300f077836 */ /* 0x000fe20000000000 */
[----:B------:R-:W-:Y:S01]  /*5ea0*/  ISETP.GE.OR P6, PT, R10, UR8, P3 ;  /* 0x000000080a007c0c */ /* 0x000fe20009fc6670 */
[----:B------:R-:W-:Y:S01]  /*5eb0*/  ULDC.64 UR6, c[0x0][0x828] ;  /* 0x00020a0000067ab9 */ /* 0x000fe20000000a00 */
[-C--:B------:R-:W-:Y:S01]  /*5ec0*/  ISETP.GE.AND P5, PT, R5, R12.reuse, PT ;  /* 0x0000000c0500720c */ /* 0x080fe20003fa6270 */
[----:B------:R-:W-:Y:S01]  /*5ed0*/  IMAD.WIDE.U32 R4, R16, UR4, R10 ;  /* 0x0000000410047c25 */ /* 0x000fe2000f8e000a */
[----:B------:R-:W-:Y:S01]  /*5ee0*/  SEL R14, R0, RZ, !P0 ;  /* 0x000000ff000e7207 */ /* 0x000fe20004000000 */
[----:B------:R-:W-:Y:S01]  /*5ef0*/  BSSY B0, `(.L_x_1848) ;  /* 0x0000018000007945 */ /* 0x000fe20003800000 */
[-C--:B------:R-:W-:Y:S01]  /*5f00*/  ISETP.GE.AND P2, PT, R7, R12.reuse, PT ;  /* 0x0000000c0700720c */ /* 0x080fe20003f46270 */
[----:B------:R-:W-:Y:S01]  /*5f10*/  VIADD R7, R15, 0x40 ;  /* 0x000000400f077836 */ /* 0x000fe20000000000 */
[----:B------:R-:W-:Y:S01]  /*5f20*/  SEL R19, R19, RZ, !P0 ;  /* 0x000000ff13137207 */ /* 0x000fe20004000000 */
[----:B------:R-:W-:Y:S01]  /*5f30*/  IMAD.IADD R5, R5, 0x1, R17 ;  /* 0x0000000105057824 */ /* 0x000fe200078e0211 */
[----:B------:R-:W-:Y:S01]  /*5f40*/  LEA.HI.X.SX32 R3, R15, R3, 0x1, P1 ;  /* 0x000000030f037211 */ /* 0x000fe200008f0eff */
[----:B------:R-:W-:Y:S01]  /*5f50*/  IMAD R0, R14, UR6, RZ ;  /* 0x000000060e007c24 */ /* 0x000fe2000f8e02ff */
[----:B------:R-:W-:Y:S01]  /*5f60*/  ISETP.GE.AND P1, PT, R7, R12, PT ;  /* 0x0000000c0700720c */ /* 0x000fe20003f26270 */
[----:B------:R-:W-:Y:S01]  /*5f70*/  IMAD.WIDE.U32 R8, R19, UR6, R4 ;  /* 0x0000000613087c25 */ /* 0x000fe2000f8e0004 */
[----:B------:R-:W-:-:S03]  /*5f80*/  ISETP.GE.OR P0, PT, R10, UR8, P4 ;  /* 0x000000080a007c0c */ /* 0x000fc6000a706670 */
        /* <DEDUP_REMOVED lines=14> */
.L_x_1849:
[----:B------:R-:W-:Y:S05]  /*6070*/  BSYNC B0 ;  /* 0x0000000000007941 */ /* 0x000fea0003800000 */
.L_x_1848:
        /* <DEDUP_REMOVED lines=16> */
.L_x_1851:
[----:B------:R-:W-:Y:S05]  /*6180*/  BSYNC B0 ;  /* 0x0000000000007941 */ /* 0x000fea0003800000 */
.L_x_1850:
        /* <DEDUP_REMOVED lines=16> */
.L_x_1853:
[----:B------:R-:W-:Y:S05]  /*6290*/  BSYNC B0 ;  /* 0x0000000000007941 */ /* 0x000fea0003800000 */
.L_x_1852:
        /* <DEDUP_REMOVED lines=17> */
.L_x_1855:
[----:B------:R-:W-:Y:S05]  /*63b0*/  BSYNC B0 ;  /* 0x0000000000007941 */ /* 0x000fea0003800000 */
.L_x_1854:
        /* <DEDUP_REMOVED lines=16> */
.L_x_1857:
[----:B------:R-:W-:Y:S05]  /*64c0*/  BSYNC B0 ;  /* 0x0000000000007941 */ /* 0x000fea0003800000 */
.L_x_1856:
        /* <DEDUP_REMOVED lines=20> */
.L_x_1859:
[----:B------:R-:W-:Y:S05]  /*6610*/  BSYNC B0 ;  /* 0x0000000000007941 */ /* 0x000fea0003800000 */
.L_x_1858:
        /* <DEDUP_REMOVED lines=24> */
.L_x_1861:
[----:B------:R-:W-:Y:S05]  /*67a0*/  BSYNC B0 ;  /* 0x0000000000007941 */ /* 0x000fea0003800000 */
.L_x_1860:
        /* <DEDUP_REMOVED lines=15> */
.L_x_1863:
[----:B------:R-:W-:Y:S05]  /*68a0*/  BSYNC B0 ;  /* 0x0000000000007941 */ /* 0x000fea0003800000 */
.L_x_1862:
        /* <DEDUP_REMOVED lines=15> */
.L_x_1865:
[----:B------:R-:W-:Y:S05]  /*69a0*/  BSYNC B0 ;  /* 0x0000000000007941 */ /* 0x000fea0003800000 */
.L_x_1864:
        /* <DEDUP_REMOVED lines=15> */
.L_x_1867:
[----:B------:R-:W-:Y:S05]  /*6aa0*/  BSYNC B0 ;  /* 0x0000000000007941 */ /* 0x000fea0003800000 */
.L_x_1866:
        /* <DEDUP_REMOVED lines=15> */
.L_x_1869:
[----:B------:R-:W-:Y:S05]  /*6ba0*/  BSYNC B0 ;  /* 0x0000000000007941 */ /* 0x000fea0003800000 */
.L_x_1868:
        /* <DEDUP_REMOVED lines=15> */
.L_x_1785:
        /* <DEDUP_REMOVED lines=21> */
.L_x_1871:
        /* <DEDUP_REMOVED lines=13> */
.L_x_1873:
[----:B------:R-:W-:-:S05]  /*6ec0*/  ULDC UR4, c[0x0][0x8bc] ;  /* 0x00022f0000047ab9 */ /* 0x000fca0000000800 */
.L_x_1872:
[----:B-1----:R-:W-:-:S04]  /*6ed0*/  UIMAD UR11, UR12, 0x60, URZ ;  /* 0x000000600c0b78a4 */ /* 0x002fc8000f8e023f */
[----:B------:R-:W-:-:S04]  /*6ee0*/  UISETP.GE.AND UP0, UPT, UR11, UR4, UPT ;  /* 0x000000040b00728c */ /* 0x000fc8000bf06270 */
[----:B--2---:R-:W-:-:S06]  /*6ef0*/  USEL UR16, UR16, 0xffffffff, !UP0 ;  /* 0xffffffff10107887 */ /* 0x004fcc000c000000 */
[----:B------:R-:W-:-:S13]  /*6f00*/  ISETP.LE.AND P0, PT, RZ, UR16, PT ;  /* 0x00000010ff007c0c */ /* 0x000fda000bf03270 */
[----:B------:R-:W-:Y:S05]  /*6f10*/  @!P0 BRA `(.L_x_1790) ;  /* 0x0000004000688947 */ /* 0x000fea0003800000 */
[----:B------:R-:W-:Y:S01]  /*6f20*/  ULDC.64 UR4, c[0x0][0x770] ;  /* 0x0001dc0000047ab9 */ /* 0x000fe20000000a00 */
[----:B------:R-:W1:Y:S01]  /*6f30*/  S2UR UR17, SR_CTAID.Y ;  /* 0x00000000001179c3 */ /* 0x000e620000002600 */
[----:B------:R-:W-:Y:S01]  /*6f40*/  UISETP.NE.U32.AND UP0, UPT, UR4, URZ, UPT ;  /* 0x0000003f0400728c */ /* 0x000fe2000bf05070 */
[----:B------:R-:W-:-:S03]  /*6f50*/  ULDC.64 UR8, c[0x0][0x788] ;  /* 0x0001e20000087ab9 */ /* 0x000fc60000000a00 */
        /* <DEDUP_REMOVED lines=8> */
[----:B------:R-:W-:-:S04]  /*6fe0*/  UISETP.NE.U32.AND UP1, UPT, UR4, URZ, UPT ;  /* 0x0000003f0400728c */ /* 0x000fc8000bf25070 */
[----:B------:R-:W-:-:S06]  /*6ff0*/  UISETP.NE.AND.EX UP1, UPT, UR5, URZ, UPT, UP1 ;  /* 0x0000003f0500728c */ /* 0x000fcc000bf25310 */
[----:B------:R-:W-:-:S05]  /*7000*/  PLOP3.LUT P2, PT, PT, PT, UP1, 0x80, 0x0 ;  /* 0x000000000000781c */ /* 0x000fca0003f4f018 */
[----:B------:R-:W-:Y:S02]  /*7010*/  @UP1 ULDC.64 UR4, c[0x0][0x780] ;  /* 0x0001e00000041ab9 */ /* 0x000fe40000000a00 */
[----:B------:R-:W-:-:S06]  /*7020*/  @UP1 UIMAD.WIDE UR4, UR16, 0x4, UR4 ;  /* 0x00000004100418a5 */ /* 0x000fcc000f8e0204 */
[----:B------:R-:W-:Y:S02]  /*7030*/  IMAD.U32 R4, RZ, RZ, UR4 ;  /* 0x00000004ff047e24 */ /* 0x000fe4000f8e00ff */
[----:B------:R-:W-:-:S05]  /*7040*/  IMAD.U32 R5, RZ, RZ, UR5 ;  /* 0x00000005ff057e24 */ /* 0x000fca000f8e00ff */
[----:B------:R-:W3:Y:S01]  /*7050*/  @P2 LDG.E R4, desc[UR46][R4.64] ;  /* 0x0000002e04042981 */ /* 0x000ee2000c1e1900 */
[----:B------:R-:W-:Y:S01]  /*7060*/  PLOP3.LUT P0, PT, PT, PT, UP0, 0x80, 0x0 ;  /* 0x000000000000781c */ /* 0x000fe20003f0f008 */
[----:B-1----:R-:W-:-:S12]  /*7070*/  USHF.R.S32.HI UR14, URZ, 0x1f, UR17 ;  /* 0x0000001f3f0e7899 */ /* 0x002fd80008011411 */
[----:B--2---:R-:W-:Y:S02]  /*7080*/  @P0 R2UR UR4, R0 ;  /* 0x00000000000402ca */ /* 0x004fe400000e0000 */
[----:B------:R-:W-:Y:S01]  /*7090*/  ISETP.NE.U32.AND P0, PT, RZ, UR8, PT ;  /* 0x00000008ff007c0c */ /* 0x000fe2000bf05070 */
[----:B------:R-:W-:-:S03]  /*70a0*/  ULDC UR8, c[0x0][0x280] ;  /* 0x0000a00000087ab9 */ /* 0x000fc60000000800 */
[----:B------:R-:W-:-:S07]  /*70b0*/  ISETP.NE.AND.EX P0, PT, RZ, UR9, PT, P0 ;  /* 0x00000009ff007c0c */ /* 0x000fce000bf05300 */
[----:B------:R-:W-:-:S04]  /*70c0*/  @UP0 ULEA UR4, UR16, UR4, 0x6 ;  /* 0x0000000410040291 */ /* 0x000fc8000f8e303f */
[----:B------:R-:W-:-:S04]  /*70d0*/  @UP0 USHF.R.S32.HI UR5, URZ, 0x1f, UR4 ;  /* 0x0000001f3f050899 */ /* 0x000fc80008011404 */
[----:B------:R-:W-:-:S04]  /*70e0*/  @UP0 ULEA.HI UR5, UR5, UR4, URZ, 0x6 ;  /* 0x0000000405050291 */ /* 0x000fc8000f8f303f */
[----:B------:R-:W-:-:S04]  /*70f0*/  @UP0 USHF.R.S32.HI UR5, URZ, 0x6, UR5 ;  /* 0x000000063f050899 */ /* 0x000fc80008011405 */
[----:B------:R-:W-:Y:S01]  /*7100*/  @UP0 UIMAD UR7, UR5, 0x3000, URZ ;  /* 0x00003000050708a4 */ /* 0x000fe2000f8e023f */
[----:B---3--:R-:W-:-:S03]  /*7110*/  @P2 R2UR UR8, R4 ;  /* 0x00000000040822ca */ /* 0x008fc600000e0000 */
[----:B------:R-:W-:Y:S01]  /*7120*/  @UP0 USHF.R.S32.HI UR9, URZ, 0x1f, UR7 ;  /* 0x0000001f3f090899 */ /* 0x000fe20008011407 */
[----:B------:R-:W-:Y:S11]  /*7130*/  @P2 BRA `(.L_x_1874) ;  /* 0x0000000000142947 */ /* 0x000ff60003800000 */
[----:B------:R-:W-:Y:S05]  /*7140*/  @!P1 BRA `(.L_x_1874) ;  /* 0x0000000000109947 */ /* 0x000fea0003800000 */
[----:B------:R-:W2:Y:S04]  /*7150*/  LDG.E R5, desc[UR46][R2.64] ;  /* 0x0000002e02057981 */ /* 0x000ea8000c1e1900 */
[----:B------:R-:W2:Y:S02]  /*7160*/  LDG.E R0, desc[UR46][R2.64+0x4] ;  /* 0x0000042e02007981 */ /* 0x000ea4000c1e1900 */
[----:B--2---:R-:W-:-:S05]  /*7170*/  IMAD.IADD R0, R0, 0x1, -R5 ;  /* 0x0000000100007824 */ /* 0x004fca00078e0a05 */
[----:B------:R-:W-:-:S15]  /*7180*/  R2UR UR8, R0 ;  /* 0x00000000000872ca */ /* 0x000fde00000e0000 */
.L_x_1874:
[----:B------:R-:W-:Y:S01]  /*7190*/  UMOV UR4, URZ ;  /* 0x0000003f00047c82 */ /* 0x000fe20008000000 */
[----:B------:R-:W-:Y:S01]  /*71a0*/  UMOV UR5, URZ ;  /* 0x0000003f00057c82 */ /* 0x000fe20008000000 */
[----:B------:R-:W-:Y:S01]  /*71b0*/  ULDC UR6, c[0x0][0x290] ;  /* 0x0000a40000067ab9 */ /* 0x000fe20000000800 */
[----:B------:R-:W-:Y:S01]  /*71c0*/  @UP0 UMOV UR4, UR7 ;  /* 0x0000000700040c82 */ /* 0x000fe20008000000 */
[----:B------:R-:W-:Y:S01]  /*71d0*/  @UP0 UMOV UR5, UR9 ;  /* 0x0000000900050c82 */ /* 0x000fe20008000000 */
[----:B------:R-:W-:Y:S05]  /*71e0*/  @!P0 BRA `(.L_x_1875) ;  /* 0x00000000001c8947 */ /* 0x000fea0003800000 */
[----:B------:R-:W-:Y:S02]  /*71f0*/  ULDC.64 UR6, c[0x0][0x788] ;  /* 0x0001e20000067ab9 */ /* 0x000fe40000000a00 */
[----:B------:R-:W-:-:S06]  /*7200*/  UIMAD.WIDE UR6, UR16, 0x4, UR6 ;  /* 0x00000004100678a5 */ /* 0x000fcc000f8e0206 */
[----:B------:R-:W-:Y:S02]  /*7210*/  IMAD.U32 R2, RZ, RZ, UR6 ;  /* 0x00000006ff027e24 */ /* 0x000fe4000f8e00ff */
[----:B------:R-:W-:-:S05]  /*7220*/  IMAD.U32 R3, RZ, RZ, UR7 ;  /* 0x00000007ff037e24 */ /* 0x000fca000f8e00ff */
[----:B------:R-:W2:Y:S02]  /*7230*/  LDG.E R2, desc[UR46][R2.64] ;  /* 0x0000002e02027981 */ /* 0x000ea4000c1e1900 */
[----:B--2---:R-:W-:Y:S01]  /*7240*/  R2UR UR6, R2 ;  /* 0x00000000020672ca */ /* 0x004fe200000e0000 */
[----:B------:R-:W-:-:S14]  /*7250*/  BRA `(.L_x_1876) ;  /* 0x0000000000307947 */ /* 0x000fdc0003800000 */
.L_x_1875:
[----:B------:R-:W-:Y:S02]  /*7260*/  ULDC.64 UR18, c[0x0][0x778] ;  /* 0x0001de0000127ab9 */ /* 0x000fe40000000a00 */
[----:B------:R-:W-:-:S04]  /*7270*/  ISETP.NE.U32.AND P0, PT, RZ, UR18, PT ;  /* 0x00000012ff007c0c */ /* 0x000fc8000bf05070 */
[----:B------:R-:W-:-:S13]  /*7280*/  ISETP.NE.AND.EX P0, PT, RZ, UR19, PT, P0 ;  /* 0x00000013ff007c0c */ /* 0x000fda000bf05300 */
[----:B------:R-:W-:Y:S05]  /*7290*/  @!P0 BRA `(.L_x_1876) ;  /* 0x0000000000208947 */ /* 0x000fea0003800000 */
[----:B------:R-:W-:Y:S02]  /*72a0*/  ULDC.64 UR6, c[0x0][0x778] ;  /* 0x0001de0000067ab9 */ /* 0x000fe40000000a00 */
[----:B------:R-:W-:-:S06]  /*72b0*/  UIMAD.WIDE UR6, UR16, 0x4, UR6 ;  /* 0x00000004100678a5 */ /* 0x000fcc000f8e0206 */
[----:B------:R-:W-:Y:S02]  /*72c0*/  IMAD.U32 R2, RZ, RZ, UR6 ;  /* 0x00000006ff027e24 */ /* 0x000fe4000f8e00ff */
[----:B------:R-:W-:-:S05]  /*72d0*/  IMAD.U32 R3, RZ, RZ, UR7 ;  /* 0x00000007ff037e24 */ /* 0x000fca000f8e00ff */
[----:B------:R-:W2:Y:S04]  /*72e0*/  LDG.E R0, desc[UR46][R2.64] ;  /* 0x0000002e02007981 */ /* 0x000ea8000c1e1900 */
[----:B------:R-:W2:Y:S02]  /*72f0*/  LDG.E R5, desc[UR46][R2.64+0x4] ;  /* 0x0000042e02057981 */ /* 0x000ea4000c1e1900 */
[----:B--2---:R-:W-:-:S05]  /*7300*/  IMAD.IADD R0, R5, 0x1, -R0 ;  /* 0x0000000105007824 */ /* 0x004fca00078e0a00 */
[----:B------:R-:W-:-:S15]  /*7310*/  R2UR UR6, R0 ;  /* 0x00000000000672ca */ /* 0x000fde00000e0000 */
.L_x_1876:
[----:B------:R-:W-:Y:S01]  /*7320*/  UIADD3 UR7, -UR6, UR8, UR11 ;  /* 0x0000000806077290 */ /* 0x000fe2000fffe10b */
[----:B------:R-:W-:Y:S01]  /*7330*/  ISETP.LE.AND P0, PT, RZ, UR12, PT ;  /* 0x0000000cff007c0c */ /* 0x000fe2000bf03270 */
[----:B------:R-:W-:Y:S02]  /*7340*/  ULDC UR9, c[0x0][0x74c] ;  /* 0x0001d30000097ab9 */ /* 0x000fe40000000800 */
[----:B------:R-:W-:Y:S02]  /*7350*/  UIADD3 UR9, UR7, -UR9, URZ ;  /* 0x8000000907097290 */ /* 0x000fe4000fffe03f */
[----:B------:R-:W-:Y:S02]  /*7360*/  UIADD3 UR7, UR8, 0x3f, URZ ;  /* 0x0000003f08077890 */ /* 0x000fe4000fffe03f */
[----:B------:R-:W-:-:S04]  /*7370*/  USHF.R.S32.HI UR10, URZ, 0x1f, UR9 ;  /* 0x0000001f3f0a7899 */ /* 0x000fc80008011409 */
[----:B------:R-:W-:Y:S02]  /*7380*/  ULEA.HI UR10, UR10, UR9, URZ, 0x6 ;  /* 0x000000090a0a7291 */ /* 0x000fe4000f8f303f */
[----:B------:R-:W-:Y:S02]  /*7390*/  USHF.R.S32.HI UR9, URZ, 0x1f, UR7 ;  /* 0x0000001f3f097899 */ /* 0x000fe40008011407 */
[----:B------:R-:W-:Y:S02]  /*73a0*/  USHF.R.S32.HI UR10, URZ, 0x6, UR10 ;  /* 0x000000063f0a7899 */ /* 0x000fe4000801140a */
[----:B------:R-:W-:Y:S02]  /*73b0*/  ULEA.HI UR9, UR9, UR7, URZ, 0x6 ;  /* 0x0000000709097291 */ /* 0x000fe4000f8f303f */
[----:B------:R-:W-:Y:S02]  /*73c0*/  UISETP.LT.AND UP1, UPT, URZ, UR10, UPT ;  /* 0x0000000a3f00728c */ /* 0x000fe4000bf21270 */
[----:B------:R-:W-:-:S02]  /*73d0*/  USHF.R.S32.HI UR9, URZ, 0x6, UR9 ;  /* 0x000000063f097899 */ /* 0x000fc40008011409 */
[----:B------:R-:W-:-:S04]  /*73e0*/  USEL UR7, URZ, UR10, !UP1 ;  /* 0x0000000a3f077287 */ /* 0x000fc8000c800000 */
[----:B------:R-:W-:Y:S01]  /*73f0*/  IMAD.U32 R2, RZ, RZ, UR9 ;  /* 0x00000009ff027e24 */ /* 0x000fe2000f8e00ff */
[----:B------:R-:W-:Y:S07]  /*7400*/  @!P0 BRA `(.L_x_1877) ;  /* 0x00000000001c8947 */ /* 0x000fee0003800000 */
[----:B------:R-:W-:Y:S01]  /*7410*/  UIADD3 UR8, UR11, 0x9f, UR8 ;  /* 0x0000009f0b087890 */ /* 0x000fe2000fffe008 */
[----:B------:R-:W-:-:S03]  /*7420*/  ULDC UR9, c[0x0][0x748] ;  /* 0x0001d20000097ab9 */ /* 0x000fc60000000800 */
[----:B------:R-:W-:-:S04]  /*7430*/  UIADD3 UR8, UR8, UR9, -UR6 ;  /* 0x0000000908087290 */ /* 0x000fc8000fffe806 */
[----:B------:R-:W-:-:S04]  /*7440*/  USHF.R.S32.HI UR6, URZ, 0x1f, UR8 ;  /* 0x0000001f3f067899 */ /* 0x000fc80008011408 */
[----:B------:R-:W-:-:S04]  /*7450*/  ULEA.HI UR6, UR6, UR8, URZ, 0x6 ;  /* 0x0000000806067291 */ /* 0x000fc8000f8f303f */
[----:B------:R-:W-:-:S06]  /*7460*/  USHF.R.S32.HI UR6, URZ, 0x6, UR6 ;  /* 0x000000063f067899 */ /* 0x000fcc0008011406 */
[----:B------:R-:W-:-:S07]  /*7470*/  VIMNMX R2, R2, UR6, PT ;  /* 0x0000000602027c48 */ /* 0x000fce000bfe0100 */
.L_x_1877:
[----:B------:R-:W-:-:S13]  /*7480*/  ISETP.GT.AND P0, PT, R2, UR7, PT ;  /* 0x0000000702007c0c */ /* 0x000fda000bf04270 */
[----:B------:R-:W-:Y:S05]  /*7490*/  @!P0 BRA `(.L_x_1790) ;  /* 0x0000003c00088947 */ /* 0x000fea0003800000 */
[----:B------:R-:W-:Y:S01]  /*74a0*/  ULDC.64 UR12, c[0x0][0x2d8] ;  /* 0x0000b600000c7ab9 */ /* 0x000fe20000000a00 */
[----:B------:R-:W-:Y:S01]  /*74b0*/  VIADD R0, R2, -UR7 ;  /* 0x8000000702007c36 */ /* 0x000fe20008000000 */
[----:B------:R-:W-:Y:S02]  /*74c0*/  UIMAD UR8, UR14, UR12, URZ ;  /* 0x0000000c0e0872a4 */ /* 0x000fe4000f8e023f */
[----:B------:R-:W-:Y:S02]  /*74d0*/  UIMAD.WIDE.U32 UR10, UR17, UR12, URZ ;  /* 0x0000000c110a72a5 */ /* 0x000fe4000f8e003f */
[----:B------:R-:W-:Y:S01]  /*74e0*/  USHF.R.S32.HI UR6, URZ, 0x1f, UR16 ;  /* 0x0000001f3f067899 */ /* 0x000fe20008011410 */
[----:B------:R-:W-:Y:S01]  /*74f0*/  LOP3.LUT R0, R0, 0x1, RZ, 0xc0, !PT ;  /* 0x0000000100007812 */ /* 0x000fe200078ec0ff */
[----:B------:R-:W-:Y:S02]  /*7500*/  UIMAD UR17, UR17, UR13, UR8 ;  /* 0x0000000d111172a4 */ /* 0x000fe4000f8e0208 */
[----:B------:R-:W-:Y:S01]  /*7510*/  UIADD3 UR8, UP1, UR4, UR10, URZ ;  /* 0x0000000a04087290 */ /* 0x000fe2000ff3e03f */
[----:B------:R-:W-:Y:S01]  /*7520*/  ISETP.NE.U32.AND P1, PT, R0, 0x1, PT ;  /* 0x000000010000780c */ /* 0x000fe20003f25070 */
[----:B------:R-:W-:-:S02]  /*7530*/  UIADD3 UR17, UR11, UR17, URZ ;  /* 0x000000110b117290 */ /* 0x000fc4000fffe03f */
[----:B------:R-:W-:Y:S01]  /*7540*/  USEL UR6, UR6, URZ, !UP0 ;  /* 0x0000003f06067287 */ /* 0x000fe2000c000000 */
[----:B------:R-:W-:Y:S01]  /*7550*/  ULDC.64 UR28, c[0x0][0x2e0] ;  /* 0x0000b800001c7ab9 */ /* 0x000fe20000000a00 */
[----:B------:R-:W-:Y:S02]  /*7560*/  USEL UR16, UR16, URZ, !UP0 ;  /* 0x0000003f10107287 */ /* 0x000fe4000c000000 */
[----:B------:R-:W-:Y:S02]  /*7570*/  UIADD3.X UR9, UR5, UR17, URZ, UP1, !UPT ;  /* 0x0000001105097290 */ /* 0x000fe40008ffe43f */
[----:B------:R-:W-:Y:S02]  /*7580*/  UIMAD UR18, UR6, UR28, URZ ;  /* 0x0000001c061272a4 */ /* 0x000fe4000f8e023f */
[----:B------:R-:W-:Y:S02]  /*7590*/  UIMAD.WIDE.U32 UR8, UR16, UR28, UR8 ;  /* 0x0000001c100872a5 */ /* 0x000fe4000f8e0008 */
[----:B------:R-:W-:Y:S01]  /*75a0*/  UIMAD UR18, UR16, UR29, UR18 ;  /* 0x0000001d101272a4 */ /* 0x000fe2000f8e0212 */
[----:B------:R-:W-:-:S03]  /*75b0*/  ELECT P0, URZ, PT ;  /* 0x00000000003f782f */ /* 0x000fc60003800000 */
        /* <DEDUP_REMOVED lines=20> */
.L_x_1880:
[----:B------:R-:W-:Y:S05]  /*7700*/  BSYNC B0 ;  /* 0x0000000000007941 */ /* 0x000fea0003800000 */
.L_x_1879:
        /* <DEDUP_REMOVED lines=18> */
.L_x_1882:
[----:B------:R-:W-:Y:S05]  /*7830*/  BSYNC B0 ;  /* 0x0000000000007941 */ /* 0x000fea0003800000 */
.L_x_1881:
        /* <DEDUP_REMOVED lines=19> */
.L_x_1884:
[----:B------:R-:W-:Y:S05]  /*7970*/  BSYNC B0 ;  /* 0x0000000000007941 */ /* 0x000fea0003800000 */
.L_x_1883:
[----:B------:R-:W-:Y:S06]  /*7980*/  BAR.ARV 0xa, 0xa0 ;  /* 0x0282800000007b1d */ /* 0x000fec0000002000 */
[----:B------:R-:W-:Y:S04]  /*7990*/  BSSY B0, `(.L_x_1885) ;  /* 0x0000003000007945 */ /* 0x000fe80003800000 */
[----:B------:R-:W-:Y:S05]  /*79a0*/  @!P0 BRA `(.L_x_1886) ;  /* 0x0000000000048947 */ /* 0x000fea0003800000 */
[----:B------:R-:W-:-:S04]  /*79b0*/  DEPBAR.LE SB0, 0x1 ;  /* 0x000080400000791a */ /* 0x000fc80000000000 */
.L_x_1886:
[----:B------:R-:W-:Y:S05]  /*79c0*/  BSYNC B0 ;  /* 0x0000000000007941 */ /* 0x000fea0003800000 */
.L_x_1885:
[----:B------:R-:W-:Y:S06]  /*79d0*/  BAR.ARV 0xb, 0xa0 ;  /* 0x02c2800000007b1d */ /* 0x000fec0000002000 */
[----:B------:R-:W-:Y:S04]  /*79e0*/  BSSY B0, `(.L_x_1887) ;  /* 0x0000003000007945 */ /* 0x000fe80003800000 */
[----:B------:R-:W-:Y:S05]  /*79f0*/  @!P0 BRA `(.L_x_1888) ;  /* 0x0000000000048947 */ /* 0x000fea0003800000 */
[----:B------:R-:W-:-:S04]  /*7a00*/  DEPBAR.LE SB0, 0x0 ;  /* 0x000080000000791a */ /* 0x000fc80000000000 */
.L_x_1888:
[----:B------:R-:W-:Y:S05]  /*7a10*/  BSYNC B0 ;  /* 0x0000000000007941 */ /* 0x000fea0003800000 */
.L_x_1887:
[----:B------:R-:W-:Y:S06]  /*7a20*/  BAR.ARV 0xc, 0xa0 ;  /* 0x0302800000007b1d */ /* 0x000fec0000002000 */
[----:B------:R-:W-:Y:S01]  /*7a30*/  UIADD3 UR19, UR7, 0x1, URZ ;  /* 0x0000000107137890 */ /* 0x000fe2000fffe03f */
[----:B------:R-:W-:Y:S11]  /*7a40*/  BRA `(.L_x_1889) ;  /* 0x0000000000047947 */ /* 0x000ff60003800000 */
.L_x_1878:
[----:B------:R-:W-:-:S05]  /*7a50*/  UMOV UR19, UR7 ;  /* 0x0000000700137c82 */ /* 0x000fca0008000000 */
.L_x_1889:
[----:B------:R-:W-:-:S06]  /*7a60*/  UIADD3 UR6, UR7, 0x1, URZ ;  /* 0x0000000107067890 */ /* 0x000fcc000fffe03f */
[----:B------:R-:W-:-:S13]  /*7a70*/  ISETP.NE.AND P1, PT, R2, UR6, PT ;  /* 0x0000000602007c0c */ /* 0x000fda000bf25270 */
[----:B------:R-:W-:Y:S05]  /*7a80*/  @!P1 BRA `(.L_x_1790) ;  /* 0x00000034008c9947 */ /* 0x000fea0003800000 */
[----:B------:R-:W-:Y:S01]  /*7a90*/  UMOV UR12, UR10 ;  /* 0x0000000a000c7c82 */ /* 0x000fe20008000000 */
[----:B------:R-:W-:Y:S01]  /*7aa0*/  UMOV UR13, UR17 ;  /* 0x00000011000d7c82 */ /* 0x000fe20008000000 */
[----:B------:R-:W-:Y:S01]  /*7ab0*/  ULDC.64 UR14, c[0x0][0x2c0] ;  /* 0x0000b000000e7ab9 */ /* 0x000fe20000000a00 */
[----:B------:R-:W-:Y:S02]  /*7ac0*/  UIMAD.WIDE.U32 UR12, UR16, UR28, UR12 ;  /* 0x0000001c100c72a5 */ /* 0x000fe4000f8e000c */
[----:B------:R-:W-:Y:S02]  /*7ad0*/  UIMAD UR20, UR19, 0x3000, URZ ;  /* 0x00003000131478a4 */ /* 0x000fe4000f8e023f */
[----:B------:R-:W-:Y:S01]  /*7ae0*/  UIADD3 UR44, UP0, UR4, UR12, URZ ;  /* 0x0000000c042c7290 */ /* 0x000fe2000ff1e03f */
[----:B------:R-:W-:Y:S01]  /*7af0*/  UMOV UR6, URZ ;  /* 0x0000003f00067c82 */ /* 0x000fe20008000000 */
[----:B------:R-:W-:Y:S02]  /*7b00*/  ULDC.64 UR34, c[0x0][0x2c0] ;  /* 0x0000b00000227ab9 */ /* 0x000fe40000000a00 */
[----:B------:R-:W-:-:S02]  /*7b10*/  UIADD3.X UR12, UR5, UR18, UR13, UP0, !UPT ;  /* 0x00000012050c7290 */ /* 0x000fc400087fe40d */
[----:B------:R-:W-:Y:S01]  /*7b20*/  ULEA UR25, UP0, UR44, UR14, 0x2 ;  /* 0x0000000e2c197291 */ /* 0x000fe2000f80103f */
[----:B------:R-:W-:-:S03]  /*7b30*/  UMOV UR45, UR20 ;  /* 0x00000014002d7c82 */ /* 0x000fc60008000000 */
        /* <DEDUP_REMOVED lines=10> */
[----:B------:R-:W-:-:S12]  /*7be0*/  UIADD3.X UR44, URZ, UR44, URZ, UP4, !UPT ;  /* 0x0000002c3f2c7290 */ /* 0x000fd8000a7fe43f */
.L_x_1910:
[----:B------:R-:W-:Y:S01]  /*7bf0*/  UIADD3 UR42, UR20, UR6, URZ ;  /* 0x00000006142a7290 */ /* 0x000fe2000fffe03f */
[----:B------:R-:W-:Y:S06]  /*7c00*/  BAR.SYNC.DEFER_BLOCKING 0xd, 0xa0 ;  /* 0x0342800000007b1d */ /* 0x000fec0000010000 */
[----:B------:R-:W-:Y:S01]  /*7c10*/  UMOV UR14, UR22 ;  /* 0x00000016000e7c82 */ /* 0x000fe20008000000 */
[----:B------:R-:W-:Y:S01]  /*7c20*/  UMOV UR15, UR27 ;  /* 0x0000001b000f7c82 */ /* 0x000fe20008000000 */
[----:B------:R-:W-:Y:S01]  /*7c30*/  UMOV UR12, UR24 ;  /* 0x00000018000c7c82 */ /* 0x000fe20008000000 */
[----:B------:R-:W-:Y:S01]  /*7c40*/  UMOV UR13, UR29 ;  /* 0x0000001d000d7c82 */ /* 0x000fe20008000000 */
[----:B------:R-:W-:Y:S01]  /*7c50*/  UIMAD.WIDE UR32, UR42, 0x4, UR14 ;  /* 0x000000042a2078a5 */ /* 0x000fe2000f8e020e */
[----:B------:R-:W-:Y:S01]  /*7c60*/  BSSY B0, `(.L_x_1890) ;  /* 0x0000019000007945 */ /* 0x000fe20003800000 */
[----:B------:R-:W-:Y:S01]  /*7c70*/  UIMAD.WIDE UR30, UR42, 0x4, UR12 ;  /* 0x000000042a1e78a5 */ /* 0x000fe2000f8e020c */
[----:B------:R-:W-:Y:S01]  /*7c80*/  UMOV UR14, UR21 ;  /* 0x00000015000e7c82 */ /* 0x000fe20008000000 */
[----:B------:R-:W-:Y:S01]  /*7c90*/  UMOV UR15, UR26 ;  /* 0x0000001a000f7c82 */ /* 0x000fe20008000000 */
[----:B------:R-:W-:Y:S01]  /*7ca0*/  UMOV UR12, UR23 ;  /* 0x00000017000c7c82 */ /* 0x000fe20008000000 */
[----:B------:R-:W-:Y:S01]  /*7cb0*/  UMOV UR13, UR39 ;  /* 0x00000027000d7c82 */ /* 0x000fe20008000000 */
[----:B------:R-:W-:-:S02]  /*7cc0*/  UIMAD.WIDE UR36, UR42, 0x4, UR14 ;  /* 0x000000042a2478a5 */ /* 0x000fc4000f8e020e */
[----:B------:R-:W-:Y:S01]  /*7cd0*/  UIMAD.WIDE UR40, UR42, 0x4, UR12 ;  /* 0x000000042a2878a5 */ /* 0x000fe2000f8e020c */
[----:B------:R-:W-:Y:S01]  /*7ce0*/  UMOV UR14, UR25 ;  /* 0x00000019000e7c82 */ /* 0x000fe20008000000 */
[----:B------:R-:W-:Y:S02]  /*7cf0*/  UMOV UR15, UR44 ;  /* 0x0000002c000f7c82 */ /* 0x000fe40008000000 */
[----:B------:R-:W-:Y:S01]  /*7d00*/  UIMAD.WIDE UR12, UR42, 0x4, UR14 ;  /* 0x000000042a0c78a5 */ /* 0x000fe2000f8e020e */
[----:B------:R-:W-:Y:S11]  /*7d10*/  @!P0 BRA `(.L_x_1891) ;  /* 0x0000000000348947 */ /* 0x000ff60003800000 */
[----:B------:R-:W1:Y:S01]  /*7d20*/  S2UR UR15, SR_CgaCtaId ;  /* 0x00000000000f79c3 */ /* 0x000e620000008800 */
[----:B------:R-:W-:Y:S01]  /*7d30*/  UIADD3 UR42, UP0, UR45, UR8, URZ ;  /* 0x000000082d2a7290 */ /* 0x000fe2000ff1e03f */
[----:B------:R-:W-:Y:S01]  /*7d40*/  UMOV UR14, 0x400 ;  /* 0x00000400000e7882 */ /* 0x000fe20000000000 */
[----:B------:R-:W-:Y:S02]  /*7d50*/  UMOV UR50, 0x400 ;  /* 0x0000040000327882 */ /* 0x000fe40000000000 */
[----:B------:R-:W-:Y:S02]  /*7d60*/  ULEA.HI.X.SX32 UR43, UR45, UR48, 0x1, UP0 ;  /* 0x000000302d2b7291 */ /* 0x000fe400080f0e3f */
[----:B-1----:R-:W-:Y:S02]  /*7d70*/  ULEA UR15, UR15, UR14, 0x18 ;  /* 0x0000000e0f0f7291 */ /* 0x002fe4000f8ec03f */
[----:B------:R-:W-:Y:S02]  /*7d80*/  ULEA UR14, UP0, UR42, UR34, 0x2 ;  /* 0x000000222a0e7291 */ /* 0x000fe4000f80103f */
[----:B------:R-:W-:-:S02]  /*7d90*/  UIADD3 UR49, UR15, 0x12000, URZ ;  /* 0x000120000f317890 */ /* 0x000fc4000fffe03f */
[----:B------:R-:W-:-:S03]  /*7da0*/  ULEA.HI.X UR15, UR42, UR35, UR43, 0x2, UP0 ;  /* 0x000000232a0f7291 */ /* 0x000fc600080f142b */
[----:B------:R-:W-:Y:S01]  /*7db0*/  UMOV UR42, 0x0 ;  /* 0x00000000002a7882 */ /* 0x000fe20000000000 */
[----:B------:R-:W-:-:S05]  /*7dc0*/  UMOV UR43, 0x14f00000 ;  /* 0x14f00000002b7882 */ /* 0x000fca0000000000 */
[----:B------:R1:W-:Y:S02]  /*7dd0*/  UBLKRED.G.S.ADD.F32.RN [UR14], [UR49], UR50, desc[UR42] ;  /* 0x00002a0e310073bb */ /* 0x0003e400080a1432 */
[----:B-1----:R0:W-:Y:S02]  /*7de0*/  UTMACMDFLUSH ;  /* 0x00000000000079b7 */ /* 0x0021e40000000000 */
.L_x_1891:
[----:B------:R-:W-:Y:S05]  /*7df0*/  BSYNC B0 ;  /* 0x0000000000007941 */ /* 0x000fea0003800000 */
.L_x_1890:
[----:B------:R-:W-:Y:S06]  /*7e00*/  BAR.SYNC.DEFER_BLOCKING 0xe, 0xa0 ;  /* 0x0382800000007b1d */ /* 0x000fec0000010000 */
[----:B------:R-:W-:Y:S04]  /*7e10*/  BSSY B0, `(.L_x_1892) ;  /* 0x000000b000007945 */ /* 0x000fe80003800000 */
[----:B------:R-:W-:Y:S05]  /*7e20*/  @!P0 BRA `(.L_x_1893) ;  /* 0x0000000000248947 */ /* 0x000fea0003800000 */
[----:B------:R-:W1:Y:S01]  /*7e30*/  S2UR UR15, SR_CgaCtaId ;  /* 0x00000000000f79c3 */ /* 0x000e620000008800 */
[----:B------:R-:W-:Y:S01]  /*7e40*/  UMOV UR14, 0x400 ;  /* 0x00000400000e7882 */ /* 0x000fe20000000000 */
[----:B------:R-:W-:Y:S01]  /*7e50*/  UMOV UR43, 0x400 ;  /* 0x00000400002b7882 */ /* 0x000fe20000000000 */
[----:B-1----:R-:W-:-:S03]  /*7e60*/  ULEA UR14, UR15, UR14, 0x18 ;  /* 0x0000000e0f0e7291 */ /* 0x002fc6000f8ec03f */
[----:B------:R-:W-:Y:S01]  /*7e70*/  UMOV UR15, 0x14f00000 ;  /* 0x14f00000000f7882 */ /* 0x000fe20000000000 */
[----:B------:R-:W-:-:S03]  /*7e80*/  UIADD3 UR42, UR14, 0x16000, URZ ;  /* 0x000160000e2a7890 */ /* 0x000fc6000fffe03f */
[----:B------:R-:W-:-:S06]  /*7e90*/  UMOV UR14, 0x0 ;  /* 0x00000000000e7882 */ /* 0x000fcc0000000000 */
[----:B------:R1:W-:Y:S02]  /*7ea0*/  UBLKRED.G.S.ADD.F32.RN [UR32], [UR42], UR43, desc[UR14] ;  /* 0x00000e202a0073bb */ /* 0x0003e400080a142b */
[----:B-1----:R0:W-:Y:S02]  /*7eb0*/  UTMACMDFLUSH ;  /* 0x00000000000079b7 */ /* 0x0021e40000000000 */
.L_x_1893:
[----:B------:R-:W-:Y:S05]  /*7ec0*/  BSYNC B0 ;  /* 0x0000000000007941 */ /* 0x000fea0003800000 */
.L_x_1892:
        /* <DEDUP_REMOVED lines=10> */
[----:B------:R1:W-:Y:S01]  /*7f70*/  UBLKRED.G.S.ADD.F32.RN [UR30], [UR32], UR33, desc[UR14] ;  /* 0x00000e1e200073bb */ /* 0x0003e200080a1421 */
[----:B------:R0:W-:Y:S01]  /*7f80*/  UTMACMDFLUSH ;  /* 0x00000000000079b7 */ /* 0x0001e20000000000 */
[----:B-1----:R-:W-:-:S04]  /*7f90*/  DEPBAR.LE SB0, 0x2 ;  /* 0x000080800000791a */ /* 0x002fc80000000000 */
.L_x_1895:
[----:B------:R-:W-:Y:S05]  /*7fa0*/  BSYNC B0 ;  /* 0x0000000000007941 */ /* 0x000fea0003800000 */
.L_x_1894:
[----:B------:R-:W-:Y:S06]  /*7fb0*/  BAR.ARV 0xa, 0xa0 ;  /* 0x0282800000007b1d */ /* 0x000fec0000002000 */
[----:B------:R-:W-:Y:S04]  /*7fc0*/  BSSY B0, `(.L_x_1896) ;  /* 0x0000003000007945 */ /* 0x000fe80003800000 */
[----:B------:R-:W-:Y:S05]  /*7fd0*/  @!P0 BRA `(.L_x_1897) ;  /* 0x0000000000048947 */ /* 0x000fea0003800000 */
[----:B------:R-:W-:-:S04]  /*7fe0*/  DEPBAR.LE SB0, 0x1 ;  /* 0x000080400000791a */ /* 0x000fc80000000000 */
.L_x_1897:
[----:B------:R-:W-:Y:S05]  /*7ff0*/  BSYNC B0 ;  /* 0x0000000000007941 */ /* 0x000fea0003800000 */
.L_x_1896:
[----:B------:R-:W-:Y:S06]  /*8000*/  BAR.ARV 0xb, 0xa0 ;  /* 0x02c2800000007b1d */ /* 0x000fec0000002000 */
[----:B------:R-:W-:Y:S04]  /*8010*/  BSSY B0, `(.L_x_1898) ;  /* 0x0000003000007945 */ /* 0x000fe80003800000 */
[----:B------:R-:W-:Y:S05]  /*8020*/  @!P0 BRA `(.L_x_1899) ;  /* 0x0000000000048947 */ /* 0x000fea0003800000 */
[----:B------:R-:W-:-:S04]  /*8030*/  DEPBAR.LE SB0, 0x0 ;  /* 0x000080000000791a */ /* 0x000fc80000000000 */
.L_x_1899:
[----:B------:R-:W-:Y:S05]  /*8040*/  BSYNC B0 ;  /* 0x0000000000007941 */ /* 0x000fea0003800000 */
.L_x_1898:
[----:B------:R-:W-:Y:S06]  /*8050*/  BAR.ARV 0xc, 0xa0 ;  /* 0x0302800000007b1d */ /* 0x000fec0000002000 */
[----:B------:R-:W-:Y:S02]  /*8060*/  BSSY B0, `(.L_x_1900) ;  /* 0x000000c000007945 */ /* 0x000fe40003800000 */
[----:B------:R-:W-:Y:S06]  /*8070*/  BAR.SYNC.DEFER_BLOCKING 0xd, 0xa0 ;  /* 0x0342800000007b1d */ /* 0x000fec0000010000 */
        /* <DEDUP_REMOVED lines=10> */
.L_x_1901:
[----:B------:R-:W-:Y:S05]  /*8120*/  BSYNC B0 ;  /* 0x0000000000007941 */ /* 0x000fea0003800000 */
.L_x_1900:
        /* <DEDUP_REMOVED lines=12> */
.L_x_1903:
[----:B------:R-:W-:Y:S05]  /*81f0*/  BSYNC B0 ;  /* 0x0000000000007941 */ /* 0x000fea0003800000 */
.L_x_1902:
        /* <DEDUP_REMOVED lines=13> */
.L_x_1905:
[----:B------:R-:W-:Y:S05]  /*82d0*/  BSYNC B0 ;  /* 0x0000000000007941 */ /* 0x000fea0003800000 */
.L_x_1904:
[----:B------:R-:W-:Y:S06]  /*82e0*/  BAR.ARV 0xa, 0xa0 ;  /* 0x0282800000007b1d */ /* 0x000fec0000002000 */
[----:B------:R-:W-:Y:S04]  /*82f0*/  BSSY B0, `(.L_x_1906) ;  /* 0x0000003000007945 */ /* 0x000fe80003800000 */
[----:B------:R-:W-:Y:S05]  /*8300*/  @!P0 BRA `(.L_x_1907) ;  /* 0x0000000000048947 */ /* 0x000fea0003800000 */
[----:B------:R-:W-:-:S04]  /*8310*/  DEPBAR.LE SB0, 0x1 ;  /* 0x000080400000791a */ /* 0x000fc80000000000 */
.L_x_1907:
[----:B------:R-:W-:Y:S05]  /*8320*/  BSYNC B0 ;  /* 0x0000000000007941 */ /* 0x000fea0003800000 */
.L_x_1906:
[----:B------:R-:W-:Y:S01]  /*8330*/  UIADD3 UR19, UR19, 0x2, URZ ;  /* 0x0000000213137890 */ /* 0x000fe2000fffe03f */
[----:B------:R-:W-:Y:S06]  /*8340*/  BAR.ARV 0xb, 0xa0 ;  /* 0x02c2800000007b1d */ /* 0x000fec0000002000 */
[----:B------:R-:W-:Y:S01]  /*8350*/  BSSY B0, `(.L_x_1908) ;  /* 0x0000004000007945 */ /* 0x000fe20003800000 */
[----:B------:R-:W-:-:S03]  /*8360*/  ISETP.LE.AND P1, PT, R2, UR19, PT ;  /* 0x0000001302007c0c */ /* 0x000fc6000bf23270 */
[----:B------:R-:W-:Y:S10]  /*8370*/  @!P0 BRA `(.L_x_1909) ;  /* 0x0000000000048947 */ /* 0x000ff40003800000 */
[----:B------:R-:W-:-:S04]  /*8380*/  DEPBAR.LE SB0, 0x0 ;  /* 0x000080000000791a */ /* 0x000fc80000000000 */
.L_x_1909:
[----:B------:R-:W-:Y:S05]  /*8390*/  BSYNC B0 ;  /* 0x0000000000007941 */ /* 0x000fea0003800000 */
.L_x_1908:
[----:B------:R-:W-:Y:S06]  /*83a0*/  BAR.ARV 0xc, 0xa0 ;  /* 0x0302800000007b1d */ /* 0x000fec0000002000 */
[----:B------:R-:W-:Y:S02]  /*83b0*/  UIADD3 UR45, UR45, 0x6000, URZ ;  /* 0x000060002d2d7890 */ /* 0x000fe4000fffe03f */
[----:B------:R-:W-:Y:S01]  /*83c0*/  UIADD3 UR6, UR6, 0x6000, URZ ;  /* 0x0000600006067890 */ /* 0x000fe2000fffe03f */
[----:B------:R-:W-:Y:S11]  /*83d0*/  @!P1 BRA `(.L_x_1910) ;  /* 0xfffffff800049947 */ /* 0x000ff6000383ffff */
[----:B------:R-:W-:Y:S05]  /*83e0*/  BRA `(.L_x_1790) ;  /* 0x0000002c00347947 */ /* 0x000fea0003800000 */
.L_x_1870:
[----:B------:R-:W-:Y:S01]  /*83f0*/  ULDC.64 UR4, c[0x0][0x8d8] ;  /* 0x0002360000047ab9 */ /* 0x000fe20000000a00 */
[----:B------:R-:W1:Y:S01]  /*8400*/  S2UR UR16, SR_CTAID.X ;  /* 0x00000000001079c3 */ /* 0x000e620000002500 */
[----:B------:R-:W-:-:S04]  /*8410*/  ISETP.NE.U32.AND P0, PT, RZ, UR4, PT ;  /* 0x00000004ff007c0c */ /* 0x000fc8000bf05070 */
[----:B------:R-:W-:-:S03]  /*8420*/  ISETP.NE.AND.EX P0, PT, RZ, UR5, PT, P0 ;  /* 0x00000005ff007c0c */ /* 0x000fc6000bf05300 */
[----:B------:R-:W2:Y:S08]  /*8430*/  S2UR UR37, SR_CTAID.Z ;  /* 0x00000000002579c3 */ /* 0x000eb00000002700 */
[----:B------:R-:W3:Y:S02]  /*8440*/  S2UR UR28, SR_CTAID.Y ;  /* 0x00000000001c79c3 */ /* 0x000ee40000002600 */
        /* <DEDUP_REMOVED lines=8> */
.L_x_1911:
[----:B------:R-:W-:Y:S02]  /*84d0*/  ULDC.64 UR4, c[0x0][0x8d0] ;  /* 0x0002340000047ab9 */ /* 0x000fe40000000a00 */
[----:B------:R-:W-:-:S04]  /*84e0*/  ISETP.NE.U32.AND P0, PT, RZ, UR4, PT ;  /* 0x00000004ff007c0c */ /* 0x000fc8000bf05070 */
[----:B------:R-:W-:-:S13]  /*84f0*/  ISETP.NE.AND.EX P0, PT, RZ, UR5, PT, P0 ;  /* 0x00000005ff007c0c */ /* 0x000fda000bf05300 */
[----:B------:R-:W-:Y:S05]  /*8500*/  @!P0 BRA `(.L_x_1913) ;  /* 0x0000000000308947 */ /* 0x000fea0003800000 */
[----:B------:R-:W-:Y:S02]  /*8510*/  ULDC.64 UR4, c[0x0][0x8d0] ;  /* 0x0002340000047ab9 */ /* 0x000fe40000000a00 */
[----:B--2---:R-:W-:-:S06]  /*8520*/  UIMAD.WIDE UR4, UR37, 0x4, UR4 ;  /* 0x00000004250478a5 */ /* 0x004fcc000f8e0204 */
[----:B------:R-:W-:Y:S02]  /*8530*/  IMAD.U32 R4, RZ, RZ, UR4 ;  /* 0x00000004ff047e24 */ /* 0x000fe4000f8e00ff */
[----:B------:R-:W-:Y:S02]  /*8540*/  IMAD.U32 R2, RZ, RZ, UR4 ;  /* 0x00000004ff027e24 */ /* 0x000fe4000f8e00ff */
[----:B------:R-:W-:Y:S02]  /*8550*/  IMAD.U32 R5, RZ, RZ, UR5 ;  /* 0x00000005ff057e24 */ /* 0x000fe4000f8e00ff */
[----:B------:R-:W-:-:S03]  /*8560*/  IMAD.U32 R3, RZ, RZ, UR5 ;  /* 0x00000005ff037e24 */ /* 0x000fc6000f8e00ff */
[----:B------:R-:W2:Y:S04]  /*8570*/  LDG.E R4, desc[UR46][R4.64] ;  /* 0x0000002e04047981 */ /* 0x000ea8000c1e1900 */
[----:B------:R-:W4:Y:S01]  /*8580*/  LDG.E R2, desc[UR46][R2.64+0x4] ;  /* 0x0000042e02027981 */ /* 0x000f22000c1e1900 */
[----:B--2---:R-:W-:Y:S02]  /*8590*/  R2UR UR4, R4 ;  /* 0x00000000040472ca */ /* 0x004fe400000e0000 */
[----:B----4-:R-:W-:-:S13]  /*85a0*/  R2UR UR5, R2 ;  /* 0x00000000020572ca */ /* 0x010fda00000e0000 */
[----:B------:R-:W-:Y:S01]  /*85b0*/  UIADD3 UR4, -UR4, UR5, URZ ;  /* 0x0000000504047290 */ /* 0x000fe2000fffe13f */
[----:B------:R-:W-:Y:S11]  /*85c0*/  BRA `(.L_x_1912) ;  /* 0x0000000000047947 */ /* 0x000ff60003800000 */
.L_x_1913:
[----:B------:R-:W-:-:S05]  /*85d0*/  ULDC UR4, c[0x0][0x8bc] ;  /* 0x00022f0000047ab9 */ /* 0x000fca0000000800 */
.L_x_1912:
[----:B-1----:R-:W-:Y:S01]  /*85e0*/  UIMAD UR8, UR16, 0x60, URZ ;  /* 0x00000060100878a4 */ /* 0x002fe2000f8e023f */
[----:B------:R-:W-:Y:S02]  /*85f0*/  IMAD.MOV.U32 R10, RZ, RZ, 0x1 ;  /* 0x00000001ff0a7424 */ /* 0x000fe400078e00ff */
[----:B------:R-:W-:Y:S01]  /*8600*/  IMAD.MOV.U32 R20, RZ, RZ, RZ ;  /* 0x000000ffff147224 */ /* 0x000fe200078e00ff */
[----:B------:R-:W-:Y:S01]  /*8610*/  UISETP.GE.AND UP0, UPT, UR8, UR4, UPT ;  /* 0x000000040800728c */ /* 0x000fe2000bf06270 */
[----:B------:R-:W-:-:S03]  /*8620*/  IMAD.MOV.U32 R5, RZ, RZ, 0x1 ;  /* 0x00000001ff057424 */ /* 0x000fc600078e00ff */
[----:B--2---:R-:W-:-:S06]  /*8630*/  USEL UR37, UR37, 0xffffffff, !UP0 ;  /* 0xffffffff25257887 */ /* 0x004fcc000c000000 */
[----:B------:R-:W-:-:S13]  /*8640*/  ISETP.LE.AND P0, PT, RZ, UR37, PT ;  /* 0x00000025ff007c0c */ /* 0x000fda000bf03270 */
[----:B------:R-:W-:Y:S05]  /*8650*/  @!P0 BRA `(.L_x_1914) ;  /* 0x0000002800148947 */ /* 0x000fea0003800000 */
[----:B------:R-:W-:Y:S01]  /*8660*/  ULDC.64 UR14, c[0x0][0x770] ;  /* 0x0001dc00000e7ab9 */ /* 0x000fe20000000a00 */
[----:B------:R-:W-:Y:S01]  /*8670*/  ULDC.64 UR10, c[0x0][0x770] ;  /* 0x0001dc00000a7ab9 */ /* 0x000fe20000000a00 */
[----:B------:R-:W-:Y:S02]  /*8680*/  UISETP.NE.U32.AND UP0, UPT, UR14, URZ, UPT ;  /* 0x0000003f0e00728c */ /* 0x000fe4000bf05070 */
[----:B------:R-:W-:Y:S02]  /*8690*/  UIMAD.WIDE UR10, UR37, 0x4, UR10 ;  /* 0x00000004250a78a5 */ /* 0x000fe4000f8e020a */
[----:B------:R-:W-:Y:S01]  /*86a0*/  UISETP.NE.AND.EX UP1, UPT, UR15, URZ, UPT, UP0 ;  /* 0x0000003f0f00728c */ /* 0x000fe2000bf25300 */
[----:B------:R-:W-:Y:S01]  /*86b0*/  ULDC.64 UR4, c[0x0][0x778] ;  /* 0x0001de0000047ab9 */ /* 0x000fe20000000a00 */
[----:B------:R-:W-:Y:S02]  /*86c0*/  ULDC.64 UR6, c[0x0][0x780] ;  /* 0x0001e00000067ab9 */ /* 0x000fe40000000a00 */
[----:B------:R-:W-:Y:S01]  /*86d0*/  IMAD.U32 R2, RZ, RZ, UR10 ;  /* 0x0000000aff027e24 */ /* 0x000fe2000f8e00ff */
[----:B------:R-:W-:Y:S01]  /*86e0*/  ULDC.64 UR12, c[0x0][0x778] ;  /* 0x0001de00000c7ab9 */ /* 0x000fe20000000a00 */
[----:B------:R-:W-:Y:S01]  /*86f0*/  PLOP3.LUT P1, PT, PT, PT, UP1, 0x80, 0x0 ;  /* 0x000000000000781c */ /* 0x000fe20003f2f018 */
[----:B------:R-:W-:Y:S01]  /*8700*/  IMAD.U32 R3, RZ, RZ, UR11 ;  /* 0x0000000bff037e24 */ /* 0x000fe2000f8e00ff */
[----:B------:R-:W-:-:S02]  /*8710*/  UISETP.NE.U32.AND UP0, UPT, UR4, URZ, UPT ;  /* 0x0000003f0400728c */ /* 0x000fc4000bf05070 */
[----:B------:R-:W-:Y:S02]  /*8720*/  UISETP.NE.U32.AND UP2, UPT, UR6, URZ, UPT ;  /* 0x0000003f0600728c */ /* 0x000fe4000bf45070 */
[----:B------:R-:W-:Y:S02]  /*8730*/  UISETP.NE.AND.EX UP0, UPT, UR5, URZ, UPT, UP0 ;  /* 0x0000003f0500728c */ /* 0x000fe4000bf05300 */
[----:B------:R-:W-:Y:S01]  /*8740*/  UISETP.NE.AND.EX UP2, UPT, UR7, URZ, UPT, UP2 ;  /* 0x0000003f0700728c */ /* 0x000fe2000bf45320 */
[----:B------:R-:W-:-:S04]  /*8750*/  ULDC.64 UR18, c[0x0][0x788] ;  /* 0x0001e20000127ab9 */ /* 0x000fc80000000a00 */
[----:B------:R-:W2:Y:S01]  /*8760*/  @P1 LDG.E R6, desc[UR46][R2.64] ;  /* 0x0000002e02061981 */ /* 0x000ea2000c1e1900 */
[----:B------:R-:W-:Y:S01]  /*8770*/  PLOP3.LUT P2, PT, PT, PT, UP0, 0x80, 0x0 ;  /* 0x000000000000781c */ /* 0x000fe20003f4f008 */
[----:B------:R-:W-:Y:S01]  /*8780*/  UIMAD.WIDE UR12, UR37, 0x4, UR12 ;  /* 0x00000004250c78a5 */ /* 0x000fe2000f8e020c */
[----:B------:R-:W-:Y:S01]  /*8790*/  PLOP3.LUT P3, PT, PT, PT, UP2, 0x80, 0x0 ;  /* 0x000000000000781c */ /* 0x000fe20003f6f028 */
[----:B------:R1:W4:Y:S02]  /*87a0*/  @P1 LDG.E R0, desc[UR46][R2.64] ;  /* 0x0000002e02001981 */ /* 0x000324000c1e1900 */
[----:B------:R-:W-:Y:S02]  /*87b0*/  @UP2 ULDC.64 UR4, c[0x0][0x780] ;  /* 0x0001e00000042ab9 */ /* 0x000fe40000000a00 */
[----:B------:R-:W-:Y:S01]  /*87c0*/  @UP2 UIMAD.WIDE UR4, UR37, 0x4, UR4 ;  /* 0x00000004250428a5 */ /* 0x000fe2000f8e0204 */
[----:B-1----:R-:W-:Y:S02]  /*87d0*/  IMAD.U32 R2, RZ, RZ, UR12 ;  /* 0x0000000cff027e24 */ /* 0x002fe4000f8e00ff */
[----:B------:R-:W-:-:S05]  /*87e0*/  IMAD.U32 R3, RZ, RZ, UR13 ;  /* 0x0000000dff037e24 */ /* 0x000fca000f8e00ff */
[----:B------:R1:W5:Y:S02]  /*87f0*/  @P2 LDG.E R4, desc[UR46][R2.64] ;  /* 0x0000002e02042981 */ /* 0x000364000c1e1900 */
[----:B-1----:R-:W-:Y:S02]  /*8800*/  IMAD.U32 R2, RZ, RZ, UR4 ;  /* 0x00000004ff027e24 */ /* 0x002fe4000f8e00ff */
[----:B------:R-:W-:-:S05]  /*8810*/  IMAD.U32 R3, RZ, RZ, UR5 ;  /* 0x00000005ff037e24 */ /* 0x000fca000f8e00ff */
[----:B------:R-:W3:Y:S01]  /*8820*/  @P3 LDG.E R5, desc[UR46][R2.64] ;  /* 0x0000002e02053981 */ /* 0x000ee2000c1e1900 */
[----:B------:R-:W-:Y:S01]  /*8830*/  ISETP.NE.U32.AND P0, PT, RZ, UR18, PT ;  /* 0x00000012ff007c0c */ /* 0x000fe2000bf05070 */
[----:B------:R-:W-:Y:S01]  /*8840*/  UMOV UR7, URZ ;  /* 0x0000003f00077c82 */ /* 0x000fe20008000000 */
[----:B------:R-:W-:Y:S01]  /*8850*/  UMOV UR35, URZ ;  /* 0x0000003f00237c82 */ /* 0x000fe20008000000 */
[----:B------:R-:W-:Y:S01]  /*8860*/  ULDC UR9, c[0x0][0x280] ;  /* 0x0000a00000097ab9 */ /* 0x000fe20000000800 */
[----:B------:R-:W-:Y:S02]  /*8870*/  ISETP.NE.AND.EX P0, PT, RZ, UR19, PT, P0 ;  /* 0x00000013ff007c0c */ /* 0x000fe4000bf05300 */
[----:B--2---:R-:W-:Y:S02]  /*8880*/  @P1 R2UR UR4, R6 ;  /* 0x00000000060412ca */ /* 0x004fe400000e0000 */
[----:B----4-:R-:W-:-:S11]  /*8890*/  @P1 R2UR UR7, R0 ;  /* 0x00000000000712ca */ /* 0x010fd600000e0000 */
[----:B------:R-:W-:-:S04]  /*88a0*/  @UP1 ULEA UR4, UR37, UR4, 0x6 ;  /* 0x0000000425041291 */ /* 0x000fc8000f8e303f */
[----:B------:R-:W-:-:S04]  /*88b0*/  @UP1 USHF.R.S32.HI UR5, URZ, 0x1f, UR4 ;  /* 0x0000001f3f051899 */ /* 0x000fc80008011404 */
[----:B------:R-:W-:Y:S01]  /*88c0*/  @UP1 ULEA.HI UR5, UR5, UR4, URZ, 0x6 ;  /* 0x0000000405051291 */ /* 0x000fe2000f8f303f */
[----:B-----5:R-:W-:-:S03]  /*88d0*/  @P2 R2UR UR35, R4 ;  /* 0x00000000042322ca */ /* 0x020fc600000e0000 */
[----:B------:R-:W-:-:S04]  /*88e0*/  @UP1 ULOP3.LUT UR6, UR5, 0xffffffc0, URZ, 0xc0, !UPT ;  /* 0xffffffc005061892 */ /* 0x000fc8000f8ec03f */
[----:B------:R-:W-:Y:S01]  /*88f0*/  @UP1 USHF.R.S32.HI UR17, URZ, 0x1f, UR6 ;  /* 0x0000001f3f111899 */ /* 0x000fe20008011406 */
[----:B---3--:R-:W-:Y:S01]  /*8900*/  @P3 R2UR UR9, R5 ;  /* 0x00000000050932ca */ /* 0x008fe200000e0000 */
[----:B------:R-:W-:-:S14]  /*8910*/  @P3 BRA `(.L_x_1915) ;  /* 0x0000000000283947 */ /* 0x000fdc0003800000 */
[----:B------:R-:W-:Y:S05]  /*8920*/  @!P1 BRA `(.L_x_1915) ;  /* 0x0000000000249947 */ /* 0x000fea0003800000 */
[----:B------:R-:W-:Y:S02]  /*8930*/  IMAD.U32 R4, RZ, RZ, UR10 ;  /* 0x0000000aff047e24 */ /* 0x000fe4000f8e00ff */
[----:B------:R-:W-:Y:S02]  /*8940*/  IMAD.U32 R2, RZ, RZ, UR10 ;  /* 0x0000000aff027e24 */ /* 0x000fe4000f8e00ff */
[----:B------:R-:W-:Y:S02]  /*8950*/  IMAD.U32 R5, RZ, RZ, UR11 ;  /* 0x0000000bff057e24 */ /* 0x000fe4000f8e00ff */
[----:B------:R-:W-:-:S03]  /*8960*/  IMAD.U32 R3, RZ, RZ, UR11 ;  /* 0x0000000bff037e24 */ /* 0x000fc6000f8e00ff */
[----:B------:R-:W2:Y:S04]  /*8970*/  LDG.E R4, desc[UR46][R4.64] ;  /* 0x0000002e04047981 */ /* 0x000ea8000c1e1900 */
[----:B------:R-:W3:Y:S01]  /*8980*/  LDG.E R2, desc[UR46][R2.64+0x4] ;  /* 0x0000042e02027981 */ /* 0x000ee2000c1e1900 */
[----:B--2---:R-:W-:Y:S02]  /*8990*/  R2UR UR4, R4 ;  /* 0x00000000040472ca */ /* 0x004fe400000e0000 */
[----:B---3--:R-:W-:-:S13]  /*89a0*/  R2UR UR9, R2 ;  /* 0x00000000020972ca */ /* 0x008fda00000e0000 */
[----:B------:R-:W-:-:S12]  /*89b0*/  UIADD3 UR9, -UR4, UR9, URZ ;  /* 0x0000000904097290 */ /* 0x000fd8000fffe13f */
.L_x_1915:
        /* <DEDUP_REMOVED lines=13> */
.L_x_1916:
        /* <DEDUP_REMOVED lines=10> */
.L_x_1917:
        /* <DEDUP_REMOVED lines=9> */
[----:B------:R-:W-:-:S04]  /*8bc0*/  ULEA.HI UR6, UR11, UR6, URZ, 0x6 ;  /* 0x000000060b067291 */ /* 0x000fc8000f8f303f */
[----:B------:R-:W-:Y:S01]  /*8bd0*/  VIMNMX R4, RZ, UR12, !PT ;  /* 0x0000000cff047c48 */ /* 0x000fe2000ffe0100 */
[----:B------:R-:W-:Y:S01]  /*8be0*/  USHF.R.S32.HI UR6, URZ, 0x6, UR6 ;  /* 0x000000063f067899 */ /* 0x000fe20008011406 */
[----:B------:R-:W-:Y:S11]  /*8bf0*/  @!P0 BRA `(.L_x_1918) ;  /* 0x0000000000208947 */ /* 0x000ff60003800000 */
[----:B------:R-:W-:Y:S01]  /*8c00*/  UIADD3 UR9, UR8, 0x9f, UR9 ;  /* 0x0000009f08097890 */ /* 0x000fe2000fffe009 */
[----:B------:R-:W-:-:S03]  /*8c10*/  ULDC UR11, c[0x0][0x748] ;  /* 0x0001d200000b7ab9 */ /* 0x000fc60000000800 */
[----:B------:R-:W-:-:S04]  /*8c20*/  UIADD3 UR9, UR9, UR11, -UR10 ;  /* 0x0000000b09097290 */ /* 0x000fc8000fffe80a */
[----:B------:R-:W-:-:S04]  /*8c30*/  USHF.R.S32.HI UR10, URZ, 0x1f, UR9 ;  /* 0x0000001f3f0a7899 */ /* 0x000fc80008011409 */
[----:B------:R-:W-:-:S04]  /*8c40*/  ULEA.HI UR10, UR10, UR9, URZ, 0x6 ;  /* 0x000000090a0a7291 */ /* 0x000fc8000f8f303f */
[----:B------:R-:W-:-:S04]  /*8c50*/  USHF.R.S32.HI UR10, URZ, 0x6, UR10 ;  /* 0x000000063f0a7899 */ /* 0x000fc8000801140a */
[----:B------:R-:W-:-:S04]  /*8c60*/  UISETP.LT.AND UP1, UPT, UR6, UR10, UPT ;  /* 0x0000000a0600728c */ /* 0x000fc8000bf21270 */
[----:B------:R-:W-:-:S12]  /*8c70*/  USEL UR6, UR6, UR10, UP1 ;  /* 0x0000000a06067287 */ /* 0x000fd80008800000 */
.L_x_1918:
[----:B------:R-:W-:Y:S01]  /*8c80*/  ISETP.LT.AND P0, PT, R4, UR6, PT ;  /* 0x0000000604007c0c */ /* 0x000fe2000bf01270 */
[----:B------:R-:W-:Y:S02]  /*8c90*/  IMAD.MOV.U32 R20, RZ, RZ, RZ ;  /* 0x000000ffff147224 */ /* 0x000fe400078e00ff */
[----:B------:R-:W-:-:S10]  /*8ca0*/  IMAD.MOV.U32 R5, RZ, RZ, 0x1 ;  /* 0x00000001ff057424 */ /* 0x000fd400078e00ff */
[----:B------:R-:W-:Y:S05]  /*8cb0*/  @!P0 BRA `(.L_x_1914) ;  /* 0x00000020007c8947 */ /* 0x000fea0003800000 */
[----:B------:R-:W-:Y:S01]  /*8cc0*/  USHF.R.S32.HI UR16, URZ, 0x1f, UR28 ;  /* 0x0000001f3f107899 */ /* 0x000fe2000801141c */
[----:B------:R-:W-:Y:S01]  /*8cd0*/  BSSY B0, `(.L_x_1914) ;  /* 0x000021d000007945 */ /* 0x000fe20003800000 */
[----:B------:R-:W-:Y:S01]  /*8ce0*/  ULDC.64 UR12, c[0x0][0x718] ;  /* 0x0001c600000c7ab9 */ /* 0x000fe20000000a00 */
[----:B------:R-:W-:Y:S01]  /*8cf0*/  UISETP.NE.U32.AND UP1, UPT, UR14, URZ, UPT ;  /* 0x0000003f0e00728c */ /* 0x000fe2000bf25070 */
[----:B------:R-:W-:Y:S01]  /*8d00*/  IMAD.MOV.U32 R20, RZ, RZ, RZ ;  /* 0x000000ffff147224 */ /* 0x000fe200078e00ff */
[----:B------:R-:W-:Y:S01]  /*8d10*/  UIMAD UR9, UR16, UR12, URZ ;  /* 0x0000000c100972a4 */ /* 0x000fe2000f8e023f */
[----:B------:R-:W-:Y:S01]  /*8d20*/  IMAD.MOV.U32 R5, RZ, RZ, 0x1 ;  /* 0x00000001ff057424 */ /* 0x000fe200078e00ff */
[----:B------:R-:W-:Y:S01]  /*8d30*/  UISETP.NE.AND.EX UP1, UPT, UR15, URZ, UPT, UP1 ;  /* 0x0000003f0f00728c */ /* 0x000fe2000bf25310 */
[----:B------:R-:W-:Y:S01]  /*8d40*/  UMOV UR10, UR4 ;  /* 0x00000004000a7c82 */ /* 0x000fe20008000000 */
[----:B------:R-:W-:Y:S01]  /*8d50*/  UMOV UR11, UR5 ;  /* 0x00000005000b7c82 */ /* 0x000fe20008000000 */
[----:B------:R-:W-:Y:S01]  /*8d60*/  ULDC.64 UR14, c[0x0][0x730] ;  /* 0x0001cc00000e7ab9 */ /* 0x000fe20000000a00 */
[----:B------:R-:W-:-:S02]  /*8d70*/  UIMAD UR22, UR28, UR13, UR9 ;  /* 0x0000000d1c1672a4 */ /* 0x000fc4000f8e0209 */
[----:B------:R-:W-:Y:S02]  /*8d80*/  UIMAD.WIDE.U32 UR4, UR28, UR12, UR10 ;  /* 0x0000000c1c0472a5 */ /* 0x000fe4000f8e000a */
[----:B------:R-:W-:Y:S02]  /*8d90*/  USHF.R.S32.HI UR9, URZ, 0x1f, UR37 ;  /* 0x0000001f3f097899 */ /* 0x000fe40008011425 */
[----:B------:R-:W-:Y:S01]  /*8da0*/  UIMAD UR12, UR16, UR14, URZ ;  /* 0x0000000e100c72a4 */ /* 0x000fe2000f8e023f */
[----:B------:R-:W-:Y:S01]  /*8db0*/  ULDC UR13, c[0x0][0x2e8] ;  /* 0x0000ba00000d7ab9 */ /* 0x000fe20000000800 */
[----:B------:R-:W-:Y:S02]  /*8dc0*/  USEL UR9, UR9, URZ, !UP1 ;  /* 0x0000003f09097287 */ /* 0x000fe4000c800000 */
[----:B------:R-:W-:Y:S02]  /*8dd0*/  UISETP.NE.AND UP2, UPT, UR13, 0x1, UPT ;  /* 0x000000010d00788c */ /* 0x000fe4000bf45270 */
[----:B------:R-:W-:-:S02]  /*8de0*/  UIMAD.WIDE.U32 UR10, UR28, UR14, UR10 ;  /* 0x0000000e1c0a72a5 */ /* 0x000fc4000f8e000a */
[----:B------:R-:W-:Y:S02]  /*8df0*/  UIMAD UR12, UR28, UR15, UR12 ;  /* 0x0000000f1c0c72a4 */ /* 0x000fe4000f8e020c */
[----:B------:R-:W-:Y:S01]  /*8e00*/  UIADD3 UR23, UR5, UR22, URZ ;  /* 0x0000001605177290 */ /* 0x000fe2000fffe03f */
[----:B------:R-:W-:Y:S01]  /*8e10*/  ULDC.64 UR14, c[0x0][0x720] ;  /* 0x0001c800000e7ab9 */ /* 0x000fe20000000a00 */
[----:B------:R-:W-:Y:S02]  /*8e20*/  USEL UR29, UR37, URZ, !UP1 ;  /* 0x0000003f251d7287 */ /* 0x000fe4000c800000 */
[----:B------:R-:W-:Y:S01]  /*8e30*/  UIMAD UR5, UR9, UR14, URZ ;  /* 0x0000000e090572a4 */ /* 0x000fe2000f8e023f */
[----:B------:R-:W-:Y:S01]  /*8e40*/  ELECT P0, URZ, PT ;  /* 0x00000000003f782f */ /* 0x000fe20003800000 */
[----:B------:R-:W-:Y:S01]  /*8e50*/  UIADD3 UR11, UR11, UR12, URZ ;  /* 0x0000000c0b0b7290 */ /* 0x000fe2000fffe03f */
[----:B------:R-:W-:Y:S01]  /*8e60*/  UMOV UR22, UR4 ;  /* 0x0000000400167c82 */ /* 0x000fe20008000000 */
[----:B------:R-:W-:Y:S01]  /*8e70*/  ULDC.64 UR16, c[0x0][0x738] ;  /* 0x0001ce0000107ab9 */ /* 0x000fe20000000a00 */
[----:B------:R-:W-:-:S02]  /*8e80*/  UIMAD UR5, UR15, UR29, UR5 ;  /* 0x0000001d0f0572a4 */ /* 0x000fc4000f8e0205 */
[----:B------:R-:W-:Y:S02]  /*8e90*/  UIMAD.WIDE.U32 UR22, UR14, UR29, UR22 ;  /* 0x0000001d0e1672a5 */ /* 0x000fe4000f8e0016 */
[----:B------:R-:W-:Y:S02]  /*8ea0*/  UIMAD.WIDE.U32 UR14, UR16, UR29, UR10 ;  /* 0x0000001d100e72a5 */ /* 0x000fe4000f8e000a */
[----:B------:R-:W-:Y:S01]  /*8eb0*/  UIMAD UR9, UR9, UR16, URZ ;  /* 0x00000010090972a4 */ /* 0x000fe2000f8e023f */
[----:B------:R-:W-:Y:S01]  /*8ec0*/  @UP2 ULDC UR10, c[0x0][0x2ec] ;  /* 0x0000bb00000a2ab9 */ /* 0x000fe20000000800 */
[----:B------:R-:W-:Y:S02]  /*8ed0*/  UIADD3 UR35, UR8, UR35, URZ ;  /* 0x0000002308237290 */ /* 0x000fe4000fffe03f */
[----:B------:R-:W-:Y:S01]  /*8ee0*/  UIMAD.WIDE.U32 UR10, UR28, UR10, URZ ;  /* 0x0000000a1c0a72a5 */ /* 0x000fe2000f8e003f */
[----:B------:R-:W-:Y:S01]  /*8ef0*/  @UP2 ULDC UR8, c[0x0][0x2f0] ;  /* 0x0000bc0000082ab9 */ /* 0x000fe20000000800 */
[----:B------:R-:W-:Y:S01]  /*8f00*/  UMOV UR36, UR28 ;  /* 0x0000001c00247c82 */ /* 0x000fe20008000000 */
[----:B------:R-:W-:-:S02]  /*8f10*/  UIMAD UR4, UR17, UR29, UR9 ;  /* 0x0000001d110472a4 */ /* 0x000fc4000f8e0209 */
[----:B------:R-:W-:Y:S02]  /*8f20*/  USEL UR37, UR37, URZ, !UP0 ;  /* 0x0000003f25257287 */ /* 0x000fe4000c000000 */
        /* <DEDUP_REMOVED lines=14> */
.L_x_1947:
        /* <DEDUP_REMOVED lines=9> */
.L_x_1921:
[----:B------:R-:W2:Y:S01]  /*90a0*/  LDC.64 R2, c[0x0][0x198] ;  /* 0x00006600ff027b82 */ /* 0x000ea20000000a00 */
[----:B------:R-:W-:Y:S01]  /*90b0*/  R2UR UR27, R4 ;  /* 0x00000000041b72ca */ /* 0x000fe200000e0000 */
[----:B------:R-:W-:Y:S01]  /*90c0*/  ULDC.64 UR10, c[0x0][0x700] ;  /* 0x0001c000000a7ab9 */ /* 0x000fe20000000a00 */
[----:B------:R-:W-:Y:S01]  /*90d0*/  R2UR UR32, R8 ;  /* 0x00000000082072ca */ /* 0x000fe200000e0000 */
[----:B------:R-:W-:Y:S01]  /*90e0*/  IMAD.U32 R7, RZ, RZ, UR10 ;  /* 0x0000000aff077e24 */ /* 0x000fe2000f8e00ff */
[----:B------:R-:W-:Y:S01]  /*90f0*/  UMOV UR40, 0x0 ;  /* 0x0000000000287882 */ /* 0x000fe20000000000 */
[----:B------:R-:W-:Y:S01]  /*9100*/  UMOV UR41, 0x14f00000 ;  /* 0x14f0000000297882 */ /* 0x000fe20000000000 */
[----:B------:R-:W-:Y:S01]  /*9110*/  UMOV UR26, URZ ;  /* 0x0000003f001a7c82 */ /* 0x000fe20008000000 */
[----:B------:R-:W-:Y:S01]  /*9120*/  IMAD.U32 R19, RZ, RZ, UR6 ;  /* 0x00000006ff137e24 */ /* 0x000fe2000f8e00ff */
[----:B------:R-:W-:Y:S01]  /*9130*/  UMOV UR18, 0x40 ;  /* 0x0000004000127882 */ /* 0x000fe20000000000 */
[----:B------:R-:W-:Y:S01]  /*9140*/  UMOV UR20, UR28 ;  /* 0x0000001c00147c82 */ /* 0x000fe20008000000 */
[----:B------:R-:W-:Y:S01]  /*9150*/  UMOV UR21, UR29 ;  /* 0x0000001d00157c82 */ /* 0x000fe20008000000 */
[----:B------:R-:W-:Y:S01]  /*9160*/  VIADD R19, R19, 0xffffffff ;  /* 0xffffffff13137836 */ /* 0x000fe20000000000 */
[----:B------:R-:W-:Y:S01]  /*9170*/  UMOV UR10, 0x80 ;  /* 0x00000080000a7882 */ /* 0x000fe20000000000 */
[----:B------:R-:W-:Y:S01]  /*9180*/  USHF.L.U32 UR27, UR27, 0x6, URZ ;  /* 0x000000061b1b7899 */ /* 0x000fe2000800063f */
[----:B------:R-:W-:Y:S01]  /*9190*/  IMAD.MOV.U32 R20, RZ, RZ, 0x1 ;  /* 0x00000001ff147424 */ /* 0x000fe200078e00ff */
[----:B------:R-:W-:-:S02]  /*91a0*/  UIADD3 UR24, UR32, 0x1e000, URZ ;  /* 0x0001e00020187890 */ /* 0x000fc4000fffe03f */
[----:B------:R-:W-:Y:S02]  /*91b0*/  UIADD3 UR8, UP0, UR27, UR22, URZ ;  /* 0x000000161b087290 */ /* 0x000fe4000ff1e03f */
[----:B------:R-:W-:Y:S01]  /*91c0*/  IMAD.U32 R6, RZ, RZ, UR27 ;  /* 0x0000001bff067e24 */ /* 0x000fe2000f8e00ff */
[----:B------:R-:W-:Y:S02]  /*91d0*/  UIADD3 UR25, UR32, 0x36410, URZ ;  /* 0x0003641020197890 */ /* 0x000fe4000fffe03f */
[----:B------:R-:W-:Y:S01]  /*91e0*/  UIADD3 UR27, UR27, UR7, URZ ;  /* 0x000000071b1b7290 */ /* 0x000fe2000fffe03f */
[----:B--2---:R-:W-:Y:S01]  /*91f0*/  IMAD.MOV.U32 R13, RZ, RZ, R2 ;  /* 0x000000ffff0d7224 */ /* 0x004fe200078e0002 */
[----:B------:R-:W-:Y:S01]  /*9200*/  PLOP3.LUT P4, PT, PT, PT, UP0, 0x80, 0x0 ;  /* 0x000000000000781c */ /* 0x000fe20003f8f008 */
[----:B------:R-:W-:Y:S01]  /*9210*/  IMAD.MOV.U32 R14, RZ, RZ, R3 ;  /* 0x000000ffff0e7224 */ /* 0x000fe200078e0003 */
[----:B------:R-:W-:Y:S01]  /*9220*/  UIADD3 UR16, UR32, 0x20000, URZ ;  /* 0x0002000020107890 */ /* 0x000fe2000fffe03f */
[----:B------:R-:W-:Y:S01]  /*9230*/  IMAD.U32 R16, RZ, RZ, UR8 ;  /* 0x00000008ff107e24 */ /* 0x000fe2000f8e00ff */
[C---:B------:R-:W-:Y:S01]  /*9240*/  IADD3 R0, P1, R13.reuse, 0x2f0, RZ ;  /* 0x000002f00d007810 */ /* 0x040fe20007f3e0ff */
[----:B------:R-:W-:Y:S01]  /*9250*/  UIADD3 UR8, UR32, 0x22000, URZ ;  /* 0x0002200020087890 */ /* 0x000fe2000fffe03f */
[----:B------:R-:W-:Y:S01]  /*9260*/  IADD3 R3, P3, R13, 0x3f0, RZ ;  /* 0x000003f00d037810 */ /* 0x000fe20007f7e0ff */
[----:B------:R-:W-:Y:S01]  /*9270*/  UIADD3 UR33, UR32, 0x36400, URZ ;  /* 0x0003640020217890 */ /* 0x000fe2000fffe03f */
[----:B------:R-:W-:Y:S01]  /*9280*/  R2UR UR56, R0 ;  /* 0x00000000003872ca */ /* 0x000fe200000e0000 */
[--C-:B------:R-:W-:Y:S01]  /*9290*/  IMAD.X R2, RZ, RZ, R14.reuse, P1 ;  /* 0x000000ffff027224 */ /* 0x100fe200008e060e */
[----:B------:R-:W-:Y:S01]  /*92a0*/  R2UR UR54, R3 ;  /* 0x00000000033672ca */ /* 0x000fe200000e0000 */
[----:B------:R-:W-:Y:S01]  /*92b0*/  UMOV UR17, UR25 ;  /* 0x0000001900117c82 */ /* 0x000fe20008000000 */
[----:B------:R-:W-:Y:S01]  /*92c0*/  LEA R0, P1, R16, R7, 0x2 ;  /* 0x0000000710007211 */ /* 0x000fe200078210ff */
[----:B------:R-:W-:Y:S01]  /*92d0*/  UMOV UR19, UR27 ;  /* 0x0000001b00137c82 */ /* 0x000fe20008000000 */
[----:B------:R-:W-:Y:S01]  /*92e0*/  R2UR UR57, R2 ;  /* 0x00000000023972ca */ /* 0x000fe200000e0000 */
[----:B------:R-:W-:Y:S01]  /*92f0*/  UMOV UR12, UR28 ;  /* 0x0000001c000c7c82 */ /* 0x000fe20008000000 */
[----:B------:R-:W-:Y:S01]  /*9300*/  IADD3 R2, P2, R13, 0xf0, RZ ;  /* 0x000000f00d027810 */ /* 0x000fe20007f5e0ff */
[----:B------:R-:W-:Y:S01]  /*9310*/  UMOV UR13, UR29 ;  /* 0x0000001d000d7c82 */ /* 0x000fe20008000000 */
[----:B------:R-:W-:Y:S01]  /*9320*/  R2UR UR58, R0 ;  /* 0x00000000003a72ca */ /* 0x000fe200000e0000 */
[----:B------:R-:W-:Y:S01]  /*9330*/  IMAD.U32 R0, RZ, RZ, UR11 ;  /* 0x0000000bff007e24 */ /* 0x000fe2000f8e00ff */
[----:B------:R-:W-:Y:S01]  /*9340*/  R2UR UR48, R2 ;  /* 0x00000000023072ca */ /* 0x000fe200000e0000 */
[--C-:B------:R-:W-:Y:S01]  /*9350*/  IMAD.X R3, RZ, RZ, R14.reuse, P2 ;  /* 0x000000ffff037224 */ /* 0x100fe200010e060e */
[----:B------:R-:W-:Y:S01]  /*9360*/  LEA.HI.X.SX32 R5, R6, R11, 0x1, P4 ;  /* 0x0000000b06057211 */ /* 0x000fe200020f0eff */
[----:B------:R-:W-:Y:S01]  /*9370*/  IMAD.X R6, RZ, RZ, R14, P3 ;  /* 0x000000ffff067224 */ /* 0x000fe200018e060e */
[----:B------:R-:W-:Y:S01]  /*9380*/  UMOV UR9, UR25 ;  /* 0x0000001900097c82 */ /* 0x000fe20008000000 */
[----:B------:R-:W-:Y:S01]  /*9390*/  UMOV UR11, UR27 ;  /* 0x0000001b000b7c82 */ /* 0x000fe20008000000 */
[----:B------:R-:W-:Y:S01]  /*93a0*/  R2UR UR49, R3 ;  /* 0x00000000033172ca */ /* 0x000fe200000e0000 */
[----:B------:R-:W-:Y:S01]  /*93b0*/  UMOV UR39, 0x10 ;  /* 0x0000001000277882 */ /* 0x000fe20000000000 */
[----:B------:R-:W-:Y:S01]  /*93c0*/  LEA.HI.X R5, R16, R0, R5, 0x2, P1 ;  /* 0x0000000010057211 */ /* 0x000fe200008f1405 */
[----:B------:R-:W-:Y:S01]  /*93d0*/  UMOV UR30, 0x0 ;  /* 0x00000000001e7882 */ /* 0x000fe20000000000 */
[----:B------:R-:W-:Y:S01]  /*93e0*/  R2UR UR55, R6 ;  /* 0x00000000063772ca */ /* 0x000fe200000e0000 */
[----:B------:R-:W-:Y:S01]  /*93f0*/  UMOV UR31, 0x10000000 ;  /* 0x10000000001f7882 */ /* 0x000fe20000000000 */
[----:B------:R-:W-:Y:S01]  /*9400*/  R2UR UR59, R5 ;  /* 0x00000000053b72ca */ /* 0x000fe200000e0000 */
[----:B------:R-:W-:Y:S01]  /*9410*/  IMAD.MOV.U32 R5, RZ, RZ, 0x12000 ;  /* 0x00012000ff057424 */ /* 0x000fe200078e00ff */
[----:B------:R-:W-:Y:S01]  /*9420*/  UMOV UR34, UR26 ;  /* 0x0000001a00227c82 */ /* 0x000fe20008000000 */
[----:B------:R-:W-:Y:S01]  /*9430*/  ISETP.GE.AND P1, PT, R4, R19, PT ;  /* 0x000000130400720c */ /* 0x000fe20003f26270 */
[----:B------:R-:W-:Y:S01]  /*9440*/  UMOV UR50, 0x40 ;  /* 0x0000004000327882 */ /* 0x000fe20000000000 */
[----:B------:R-:W-:Y:S01]  /*9450*/  UMOV UR51, UR35 ;  /* 0x0000002300337c82 */ /* 0x000fe20008000000 */
[----:B------:R-:W-:Y:S01]  /*9460*/  UMOV UR52, UR36 ;  /* 0x0000002400347c82 */ /* 0x000fe20008000000 */
[----:B------:R2:W-:Y:S01]  /*9470*/  UTMALDG.4D [UR24], [UR48], desc[UR40] ;  /* 0x00002818300075b4 */ /* 0x0005e20008019000 */
[----:B------:R-:W-:Y:S01]  /*9480*/  UMOV UR53, UR37 ;  /* 0x0000002500357c82 */ /* 0x000fe20008000000 */
[----:B------:R-:W-:Y:S01]  /*9490*/  UMOV UR42, 0x80 ;  /* 0x00000080002a7882 */ /* 0x000fe20000000000 */
[----:B------:R-:W-:Y:S01]  /*94a0*/  UMOV UR43, UR35 ;  /* 0x00000023002b7c82 */ /* 0x000fe20008000000 */
[----:B------:R-:W-:Y:S01]  /*94b0*/  UMOV UR44, UR36 ;  /* 0x00000024002c7c82 */ /* 0x000fe20008000000 */
[----:B------:R-:W-:Y:S01]  /*94c0*/  UMOV UR45, UR37 ;  /* 0x00000025002d7c82 */ /* 0x000fe20008000000 */
[----:B------:R3:W-:Y:S01]  /*94d0*/  UTMALDG.4D [UR16], [UR48], desc[UR40] ;  /* 0x00002810300075b4 */ /* 0x0007e20008019000 */
[----:B------:R4:W-:Y:S01]  /*94e0*/  UTMALDG.4D [UR8], [UR48], desc[UR40] ;  /* 0x00002808300075b4 */ /* 0x0009e20008019000 */
[----:B--2---:R-:W-:-:S02]  /*94f0*/  UIADD3 UR24, UR32, 0x30000, URZ ;  /* 0x0003000020187890 */ /* 0x004fc4000fffe03f */
[----:B---3--:R-:W-:-:S07]  /*9500*/  UIADD3 UR16, UR32, 0x9000, URZ ;  /* 0x0000900020107890 */ /* 0x008fce000fffe03f */
[----:B------:R-:W-:Y:S01]  /*9510*/  UBLKCP.S.G [UR24], [UR58], UR39 ;  /* 0x000000183a0073ba */ /* 0x000fe20008000227 */
[----:B------:R2:W-:Y:S01]  /*9520*/  SYNCS.ARRIVE.TRANS64 RZ, [R8+URZ+0x36400], R5 ;  /* 0x0364000508ff79a7 */ /* 0x0005e2000800003f */
[----:B------:R-:W-:Y:S01]  /*9530*/  UMOV UR19, UR35 ;  /* 0x0000002300137c82 */ /* 0x000fe20008000000 */
[----:B------:R-:W-:Y:S01]  /*9540*/  UMOV UR20, UR36 ;  /* 0x0000002400147c82 */ /* 0x000fe20008000000 */
[----:B------:R-:W-:Y:S01]  /*9550*/  UMOV UR21, UR37 ;  /* 0x0000002500157c82 */ /* 0x000fe20008000000 */
[----:B------:R-:W-:Y:S01]  /*9560*/  UMOV UR18, UR26 ;  /* 0x0000001a00127c82 */ /* 0x000fe20008000000 */
[----:B------:R-:W-:Y:S01]  /*9570*/  UMOV UR17, UR33 ;  /* 0x0000002100117c82 */ /* 0x000fe20008000000 */
[----:B----4-:R-:W-:Y:S02]  /*9580*/  UIADD3 UR48, UR32, 0x3000, URZ ;  /* 0x0000300020307890 */ /* 0x010fe4000fffe03f */
[----:B------:R3:W-:Y:S01]  /*9590*/  UTMALDG.4D [UR32], [UR56], desc[UR30] ;  /* 0x00001e20380075b4 */ /* 0x0007e20008019000 */
[----:B------:R-:W-:-:S02]  /*95a0*/  UIADD3 UR40, UR32, 0x6000, URZ ;  /* 0x0000600020287890 */ /* 0x000fc4000fffe03f */
        /* <DEDUP_REMOVED lines=21> */
[----:B------:R-:W-:Y:S02]  /*9700*/  IMAD.MOV.U32 R10, RZ, RZ, 0x1 ;  /* 0x00000001ff0a7424 */ /* 0x000fe400078e00ff */
[----:B------:R-:W-:Y:S01]  /*9710*/  IMAD.MOV.U32 R23, RZ, RZ, R4 ;  /* 0x000000ffff177224 */ /* 0x000fe200078e0004 */
        /* <DEDUP_REMOVED lines=12> */
.L_x_1932:
[----:B-1----:R-:W-:-:S05]  /*97e0*/  IMAD.MOV.U32 R9, RZ, RZ, 0x1 ;  /* 0x00000001ff097424 */ /* 0x002fca00078e00ff */
[----:B------:R-:W-:-:S04]  /*97f0*/  SHF.L.U32 R9, R9, 0x1f, RZ ;  /* 0x0000001f09097819 */ /* 0x000fc800000006ff */
[----:B------:R-:W1:Y:S02]  /*9800*/  SYNCS.PHASECHK.TRANS64.TRYWAIT P1, [R8+URZ+0x36438], R9 ;  /* 0x03643809080075a7 */ /* 0x000e64000802017f */
[----:B-1----:R-:W-:Y:S05]  /*9810*/  @!P1 BRA `(.L_x_1924) ;  /* 0x00000018009c9947 */ /* 0x002fea0003800000 */
.L_x_1948:
[----:B------:R-:W-:Y:S05]  /*9820*/  @P0 BRA `(.L_x_1925) ;  /* 0x0000000000140947 */ /* 0x000fea0003800000 */
[----:B------:R-:W-:Y:S01]  /*9830*/  ISETP.NE.AND P1, PT, R22, RZ, PT ;  /* 0x000000ff1600720c */ /* 0x000fe20003f25270 */
[----:B------:R-:W-:-:S04]  /*9840*/  IMAD.MOV.U32 R3, RZ, RZ, 0x6100 ;  /* 0x00006100ff037424 */ /* 0x000fc800078e00ff */
[----:B------:R2:W-:Y:S08]  /*9850*/  SYNCS.ARRIVE.TRANS64 RZ, [R8+URZ+0x36430], R3 ;  /* 0x0364300308ff79a7 */ /* 0x0005f0000800003f */
[----:B------:R-:W-:Y:S05]  /*9860*/  @!P1 BRA `(.L_x_1925) ;  /* 0x0000000000049947 */ /* 0x000fea0003800000 */
[----:B------:R-:W-:Y:S01]  /*9870*/  BPT.TRAP 0x1 ;  /* 0x000000040000795c */ /* 0x000fe20000300000 */
.L_x_1925:
[----:B------:R-:W3:Y:S01]  /*9880*/  LDC.64 R16, c[0x0][0x728] ;  /* 0x0001ca00ff107b82 */ /* 0x000ee20000000a00 */
[----:B--2---:R-:W-:Y:S01]  /*9890*/  IMAD.SHL.U32 R3, R23, 0x40, RZ ;  /* 0x0000004017037824 */ /* 0x004fe200078e00ff */
[----:B------:R-:W-:Y:S01]  /*98a0*/  UMOV UR32, 0x0 ;  /* 0x0000000000207882 */ /* 0x000fe20000000000 */
[C---:B------:R-:W-:Y:S01]  /*98b0*/  VIADD R25, R8.reuse, 0x36430 ;  /* 0x0003643008197836 */ /* 0x040fe20000000000 */
[----:B------:R-:W-:Y:S01]  /*98c0*/  UMOV UR33, 0x14f00000 ;  /* 0x14f0000000217882 */ /* 0x000fe20000000000 */
[C---:B------:R-:W-:Y:S01]  /*98d0*/  VIADD R26, R8.reuse, 0x2a000 ;  /* 0x0002a000081a7836 */ /* 0x040fe20000000000 */
[C---:B------:R-:W-:Y:S01]  /*98e0*/  IADD3 R0, P1, R3.reuse, UR14, RZ ;  /* 0x0000000e03007c10 */ /* 0x040fe2000ff3e0ff */
[C---:B------:R-:W-:Y:S01]  /*98f0*/  VIADD R27, R8.reuse, 0x2c000 ;  /* 0x0002c000081b7836 */ /* 0x040fe20000000000 */
[----:B------:R-:W2:Y:S01]  /*9900*/  LDC.64 R6, c[0x0][0x198] ;  /* 0x00006600ff067b82 */ /* 0x000ea20000000a00 */
[C---:B------:R-:W-:Y:S01]  /*9910*/  R2UR UR27, R3.reuse ;  /* 0x00000000031b72ca */ /* 0x040fe200000e0000 */
[C---:B------:R-:W-:Y:S01]  /*9920*/  VIADD R28, R8.reuse, 0x2e000 ;  /* 0x0002e000081c7836 */ /* 0x040fe20000000000 */
[----:B------:R-:W-:Y:S01]  /*9930*/  LEA.HI.X.SX32 R2, R3, R12, 0x1, P1 ;  /* 0x0000000c03027211 */ /* 0x000fe200008f0eff */
        /* <DEDUP_REMOVED lines=23> */
[----:B------:R-:W-:Y:S01]  /*9ab0*/  UMOV UR11, UR27 ;  /* 0x0000001b000b7c82 */ /* 0x000fe20008000000 */
[----:B------:R-:W-:Y:S01]  /*9ac0*/  IADD3 R4, P1, R13, 0x1f0, RZ ;  /* 0x000001f00d047810 */ /* 0x000fe20007f3e0ff */
[----:B------:R-:W-:Y:S01]  /*9ad0*/  UMOV UR34, 0x10 ;  /* 0x0000001000227882 */ /* 0x000fe20000000000 */
[----:B------:R-:W-:Y:S01]  /*9ae0*/  SHF.L.U32 R7, R10, 0x1f, RZ ;  /* 0x0000001f0a077819 */ /* 0x000fe200000006ff */
[----:B------:R-:W-:Y:S01]  /*9af0*/  UMOV UR43, UR25 ;  /* 0x00000019002b7c82 */ /* 0x000fe20008000000 */
        /* <DEDUP_REMOVED lines=9> */
.L_x_1949:
[----:B------:R-:W-:Y:S05]  /*9b90*/  @P0 BRA `(.L_x_1927) ;  /* 0x0000000000140947 */ /* 0x000fea0003800000 */
[----:B------:R-:W-:Y:S01]  /*9ba0*/  ISETP.NE.AND P1, PT, R22, RZ, PT ;  /* 0x000000ff1600720c */ /* 0x000fe20003f25270 */
[----:B--2---:R-:W-:-:S04]  /*9bb0*/  IMAD.MOV.U32 R7, RZ, RZ, 0x6100 ;  /* 0x00006100ff077424 */ /* 0x004fc800078e00ff */
[----:B------:R3:W-:Y:S08]  /*9bc0*/  SYNCS.ARRIVE.TRANS64 RZ, [R8+URZ+0x36418], R7 ;  /* 0x0364180708ff79a7 */ /* 0x0007f0000800003f */
[----:B------:R-:W-:Y:S05]  /*9bd0*/  @!P1 BRA `(.L_x_1927) ;  /* 0x0000000000049947 */ /* 0x000fea0003800000 */
[----:B------:R-:W-:Y:S01]  /*9be0*/  BPT.TRAP 0x1 ;  /* 0x000000040000795c */ /* 0x000fe20000300000 */
.L_x_1927:
[----:B------:R-:W-:Y:S01]  /*9bf0*/  VIADD R18, R3, 0x40 ;  /* 0x0000004003127836 */ /* 0x000fe20000000000 */
[----:B------:R-:W-:Y:S01]  /*9c00*/  ULDC.64 UR8, c[0x0][0x700] ;  /* 0x0001c00000087ab9 */ /* 0x000fe20000000a00 */
[----:B------:R-:W-:Y:S01]  /*9c10*/  R2UR UR40, R8 ;  /* 0x00000000082872ca */ /* 0x000fe200000e0000 */
[----:B--23--:R-:W-:Y:S01]  /*9c20*/  IMAD.U32 R7, RZ, RZ, UR8 ;  /* 0x00000008ff077e24 */ /* 0x00cfe2000f8e00ff */
[----:B------:R-:W-:Y:S01]  /*9c30*/  UMOV UR32, 0x0 ;  /* 0x0000000000207882 */ /* 0x000fe20000000000 */
[C---:B------:R-:W-:Y:S01]  /*9c40*/  IADD3 R2, P1, R18.reuse, UR22, RZ ;  /* 0x0000001612027c10 */ /* 0x040fe2000ff3e0ff */
[----:B------:R-:W-:Y:S01]  /*9c50*/  VIADD R29, R18, UR7 ;  /* 0x00000007121d7c36 */ /* 0x000fe20008000000 */
[----:B------:R-:W-:Y:S01]  /*9c60*/  SHF.R.S32.HI R6, RZ, 0x1f, R18 ;  /* 0x0000001fff067819 */ /* 0x000fe20000011412 */
[----:B------:R-:W-:Y:S01]  /*9c70*/  UMOV UR33, 0x14f00000 ;  /* 0x14f0000000217882 */ /* 0x000fe20000000000 */
[----:B------:R-:W-:Y:S01]  /*9c80*/  LEA R0, P2, R2, R7, 0x2 ;  /* 0x0000000702007211 */ /* 0x000fe200078410ff */
[----:B------:R-:W-:Y:S01]  /*9c90*/  UMOV UR18, URZ ;  /* 0x0000003f00127c82 */ /* 0x000fe20008000000 */
[----:B------:R-:W-:Y:S01]  /*9ca0*/  R2UR UR19, R29 ;  /* 0x000000001d1372ca */ /* 0x000fe200000e0000 */
[----:B------:R-:W-:Y:S01]  /*9cb0*/  IMAD.X R3, R6, 0x1, R11, P1 ;  /* 0x0000000106037824 */ /* 0x000fe200008e060b */
[----:B------:R-:W-:Y:S01]  /*9cc0*/  R2UR UR42, R0 ;  /* 0x00000000002a72ca */ /* 0x000fe200000e0000 */
[----:B------:R-:W-:Y:S01]  /*9cd0*/  IMAD.U32 R0, RZ, RZ, UR9 ;  /* 0x00000009ff007e24 */ /* 0x000fe2000f8e00ff */
        /* <DEDUP_REMOVED lines=12> */
[----:B------:R-:W-:Y:S01]  /*9da0*/  UMOV UR21, UR29 ;  /* 0x0000001d00157c82 */ /* 0x000fe20008000000 */
[----:B------:R-:W-:Y:S01]  /*9db0*/  UMOV UR10, 0x40 ;  /* 0x00000040000a7882 */ /* 0x000fe20000000000 */
[----:B------:R-:W-:Y:S01]  /*9dc0*/  UMOV UR12, UR28 ;  /* 0x0000001c000c7c82 */ /* 0x000fe20008000000 */
[----:B------:R-:W-:Y:S01]  /*9dd0*/  R2UR UR31, R3 ;  /* 0x00000000031f72ca */ /* 0x000fe200000e0000 */
[----:B------:R-:W-:Y:S01]  /*9de0*/  UMOV UR13, UR29 ;  /* 0x0000001d000d7c82 */ /* 0x000fe20008000000 */
[----:B------:R-:W-:Y:S01]  /*9df0*/  UMOV UR9, UR17 ;  /* 0x0000001100097c82 */ /* 0x000fe20008000000 */
[----:B------:R-:W-:Y:S01]  /*9e00*/  UMOV UR11, UR19 ;  /* 0x00000013000b7c82 */ /* 0x000fe20008000000 */
[----:B------:R-:W-:Y:S01]  /*9e10*/  UMOV UR26, 0x80 ;  /* 0x00000080001a7882 */ /* 0x000fe20000000000 */
[----:B------:R-:W-:Y:S01]  /*9e20*/  UMOV UR25, UR17 ;  /* 0x0000001100197c82 */ /* 0x000fe20008000000 */
[----:B------:R-:W-:Y:S01]  /*9e30*/  UMOV UR27, UR19 ;  /* 0x00000013001b7c82 */ /* 0x000fe20008000000 */
[----:B------:R-:W-:Y:S01]  /*9e40*/  UMOV UR41, UR17 ;  /* 0x0000001100297c82 */ /* 0x000fe20008000000 */
[----:B------:R-:W-:-:S05]  /*9e50*/  UMOV UR34, 0x10 ;  /* 0x0000001000227882 */ /* 0x000fca0000000000 */
[----:B------:R2:W-:Y:S01]  /*9e60*/  UTMALDG.4D [UR16], [UR30], desc[UR32] ;  /* 0x000020101e0075b4 */ /* 0x0005e20008019000 */
[----:B------:R2:W-:Y:S01]  /*9e70*/  UTMALDG.4D [UR8], [UR30], desc[UR32] ;  /* 0x000020081e0075b4 */ /* 0x0005e20008019000 */
[----:B------:R2:W-:Y:S01]  /*9e80*/  UTMALDG.4D [UR24], [UR30], desc[UR32] ;  /* 0x000020181e0075b4 */ /* 0x0005e20008019000 */
[----:B------:R2:W-:Y:S01]  /*9e90*/  UBLKCP.S.G [UR40], [UR42], UR34 ;  /* 0x000000282a0073ba */ /* 0x0005e20008000222 */
[----:B------:R3:W4:Y:S02]  /*9ea0*/  SYNCS.PHASECHK.TRANS64.TRYWAIT P1, [R8+URZ+0x36438], R22 ;  /* 0x03643816080075a7 */ /* 0x000724000802017f */
[----:B---3--:R-:W3:Y:S02]  /*9eb0*/  S2R R22, SR_TID.X ;  /* 0x0000000000167919 */ /* 0x008ee40000002100 */
[----:B---3--:R-:W-:Y:S01]  /*9ec0*/  LOP3.LUT R22, R22, 0x1f, RZ, 0xc0, !PT ;  /* 0x0000001f16167812 */ /* 0x008fe200078ec0ff */
[----:B--2-4-:R-:W-:Y:S06]  /*9ed0*/  @!P1 BRA `(.L_x_1928) ;  /* 0x0000001400149947 */ /* 0x014fec0003800000 */
.L_x_1950:
[----:B------:R-:W-:Y:S05]  /*9ee0*/  @P0 BRA `(.L_x_1929) ;  /* 0x00000000001c0947 */ /* 0x000fea0003800000 */
[----:B------:R-:W-:-:S04]  /*9ef0*/  IMAD.MOV.U32 R22, RZ, RZ, 0x6100 ;  /* 0x00006100ff167424 */ /* 0x000fc800078e00ff */
[----:B------:R2:W-:Y:S02]  /*9f00*/  SYNCS.ARRIVE.TRANS64 RZ, [R8+URZ+0x36430], R22 ;  /* 0x0364301608ff79a7 */ /* 0x0005e4000800003f */
[----:B--2---:R-:W2:Y:S02]  /*9f10*/  S2R R22, SR_TID.X ;  /* 0x0000000000167919 */ /* 0x004ea40000002100 */
[----:B--2---:R-:W-:-:S04]  /*9f20*/  LOP3.LUT R22, R22, 0x1f, RZ, 0xc0, !PT ;  /* 0x0000001f16167812 */ /* 0x004fc800078ec0ff */
[----:B------:R-:W-:-:S13]  /*9f30*/  ISETP.NE.AND P1, PT, R22, RZ, PT ;  /* 0x000000ff1600720c */ /* 0x000fda0003f25270 */
[----:B------:R-:W-:Y:S05]  /*9f40*/  @!P1 BRA `(.L_x_1929) ;  /* 0x0000000000049947 */ /* 0x000fea0003800000 */
[----:B------:R-:W-:Y:S01]  /*9f50*/  BPT.TRAP 0x1 ;  /* 0x000000040000795c */ /* 0x000fe20000300000 */
.L_x_1929:
[----:B------:R-:W-:Y:S01]  /*9f60*/  IADD3 R18, P1, R18, UR14, RZ ;  /* 0x0000000e12127c10 */ /* 0x000fe2000ff3e0ff */
        /* <DEDUP_REMOVED lines=36> */
.L_x_1952:
[----:B------:R-:W-:Y:S05]  /*a1b0*/  @P0 BRA `(.L_x_1931) ;  /* 0x0000000000140947 */ /* 0x000fea0003800000 */
[----:B------:R-:W-:Y:S01]  /*a1c0*/  ISETP.NE.AND P1, PT, R22, RZ, PT ;  /* 0x000000ff1600720c */ /* 0x000fe20003f25270 */
[----:B--2---:R-:W-:-:S04]  /*a1d0*/  IMAD.MOV.U32 R5, RZ, RZ, 0x6100 ;  /* 0x00006100ff057424 */ /* 0x004fc800078e00ff */
[----:B------:R3:W-:Y:S08]  /*a1e0*/  SYNCS.ARRIVE.TRANS64 RZ, [R8+URZ+0x36410], R5 ;  /* 0x0364100508ff79a7 */ /* 0x0007f0000800003f */
[----:B------:R-:W-:Y:S05]  /*a1f0*/  @!P1 BRA `(.L_x_1931) ;  /* 0x0000000000049947 */ /* 0x000fea0003800000 */
[----:B------:R-:W-:Y:S01]  /*a200*/  BPT.TRAP 0x1 ;  /* 0x000000040000795c */ /* 0x000fe20000300000 */
.L_x_1931:
        /* <DEDUP_REMOVED lines=8> */
[----:B------:R-:W-:Y:S01]  /*a290*/  UMOV UR20, UR28 ;  /* 0x0000001c00147c82 */ /* 0x000fe20008000000 */
[----:B------:R-:W-:Y:S01]  /*a2a0*/  UMOV UR21, UR29 ;  /* 0x0000001d00157c82 */ /* 0x000fe20008000000 */
[----:B------:R-:W-:Y:S01]  /*a2b0*/  UMOV UR10, 0x40 ;  /* 0x00000040000a7882 */ /* 0x000fe20000000000 */
[----:B------:R-:W-:Y:S01]  /*a2c0*/  UMOV UR12, UR28 ;  /* 0x0000001c000c7c82 */ /* 0x000fe20008000000 */
[----:B------:R-:W-:Y:S01]  /*a2d0*/  UMOV UR13, UR29 ;  /* 0x0000001d000d7c82 */ /* 0x000fe20008000000 */
[----:B------:R-:W-:-:S02]  /*a2e0*/  UIADD3 UR34, UR34, 0x2, URZ ;  /* 0x0000000222227890 */ /* 0x000fc4000fffe03f */
[----:B------:R-:W-:Y:S02]  /*a2f0*/  UIADD3 UR16, UR40, 0x1e000, URZ ;  /* 0x0001e00028107890 */ /* 0x000fe4000fffe03f */
[----:B------:R-:W-:Y:S02]  /*a300*/  USHF.L.U32 UR19, UR34, 0x6, URZ ;  /* 0x0000000622137899 */ /* 0x000fe4000800063f */
[----:B------:R-:W-:Y:S01]  /*a310*/  UIADD3 UR17, UR40, 0x36410, URZ ;  /* 0x0003641028117890 */ /* 0x000fe2000fffe03f */
[----:B------:R-:W-:Y:S01]  /*a320*/  IMAD.U32 R23, RZ, RZ, UR34 ;  /* 0x00000022ff177e24 */ /* 0x000fe2000f8e00ff */
[----:B------:R-:W-:Y:S02]  /*a330*/  UIADD3 UR8, UP0, UR19, UR22, URZ ;  /* 0x0000001613087290 */ /* 0x000fe4000ff1e03f */
[----:B------:R-:W-:Y:S01]  /*a340*/  IMAD.U32 R4, RZ, RZ, UR19 ;  /* 0x00000013ff047e24 */ /* 0x000fe2000f8e00ff */
[----:B------:R-:W-:Y:S02]  /*a350*/  UIADD3 UR19, UR19, UR7, URZ ;  /* 0x0000000713137290 */ /* 0x000fe4000fffe03f */
[----:B------:R-:W-:Y:S01]  /*a360*/  UIADD3 UR24, UR40, 0x22000, URZ ;  /* 0x0002200028187890 */ /* 0x000fe2000fffe03f */
[----:B------:R-:W-:Y:S01]  /*a370*/  PLOP3.LUT P1, PT, PT, PT, UP0, 0x80, 0x0 ;  /* 0x000000000000781c */ /* 0x000fe20003f2f008 */
[----:B------:R-:W-:Y:S01]  /*a380*/  IMAD.U32 R6, RZ, RZ, UR8 ;  /* 0x00000008ff067e24 */ /* 0x000fe2000f8e00ff */
[----:B------:R-:W-:-:S02]  /*a390*/  UIADD3 UR8, UR40, 0x20000, URZ ;  /* 0x0002000028087890 */ /* 0x000fc4000fffe03f */
[----:B--23--:R-:W-:Y:S01]  /*a3a0*/  LEA.HI.X.SX32 R5, R4, R11, 0x1, P1 ;  /* 0x0000000b04057211 */ /* 0x00cfe200008f0eff */
[----:B------:R-:W-:Y:S01]  /*a3b0*/  UIADD3 UR40, UR40, 0x30000, URZ ;  /* 0x0003000028287890 */ /* 0x000fe2000fffe03f */
[----:B------:R-:W-:Y:S01]  /*a3c0*/  LEA R4, P1, R6, R7, 0x2 ;  /* 0x0000000706047211 */ /* 0x000fe200078210ff */
[----:B------:R-:W-:Y:S01]  /*a3d0*/  UMOV UR9, UR17 ;  /* 0x0000001100097c82 */ /* 0x000fe20008000000 */
[----:B------:R-:W-:Y:S01]  /*a3e0*/  UMOV UR11, UR19 ;  /* 0x00000013000b7c82 */ /* 0x000fe20008000000 */
[----:B------:R-:W-:Y:S01]  /*a3f0*/  UMOV UR26, 0x80 ;  /* 0x00000080001a7882 */ /* 0x000fe20000000000 */
[----:B------:R-:W-:Y:S01]  /*a400*/  R2UR UR42, R4 ;  /* 0x00000000042a72ca */ /* 0x000fe200000e0000 */
[----:B------:R-:W-:Y:S01]  /*a410*/  UMOV UR25, UR17 ;  /* 0x0000001100197c82 */ /* 0x000fe20008000000 */
[----:B------:R-:W-:Y:S01]  /*a420*/  LEA.HI.X R4, R6, R0, R5, 0x2, P1 ;  /* 0x0000000006047211 */ /* 0x000fe200008f1405 */
[----:B------:R2:W-:Y:S01]  /*a430*/  UTMALDG.4D [UR16], [UR30], desc[UR32] ;  /* 0x000020101e0075b4 */ /* 0x0005e20008019000 */
[----:B------:R-:W-:Y:S01]  /*a440*/  ISETP.NE.AND P1, PT, R24, RZ, PT ;  /* 0x000000ff1800720c */ /* 0x000fe20003f25270 */
[----:B------:R-:W-:Y:S01]  /*a450*/  UMOV UR27, UR19 ;  /* 0x00000013001b7c82 */ /* 0x000fe20008000000 */
[----:B------:R-:W-:Y:S01]  /*a460*/  R2UR UR43, R4 ;  /* 0x00000000042b72ca */ /* 0x000fe200000e0000 */
[----:B------:R-:W-:Y:S01]  /*a470*/  UMOV UR41, UR17 ;  /* 0x0000001100297c82 */ /* 0x000fe20008000000 */
[----:B------:R-:W-:Y:S01]  /*a480*/  UMOV UR39, 0x10 ;  /* 0x0000001000277882 */ /* 0x000fe20000000000 */
[----:B------:R2:W-:Y:S01]  /*a490*/  UTMALDG.4D [UR8], [UR30], desc[UR32] ;  /* 0x000020081e0075b4 */ /* 0x0005e20008019000 */
[----:B------:R2:W-:Y:S09]  /*a4a0*/  UTMALDG.4D [UR24], [UR30], desc[UR32] ;  /* 0x000020181e0075b4 */ /* 0x0005f20008019000 */
[----:B------:R2:W-:Y:S02]  /*a4b0*/  UBLKCP.S.G [UR40], [UR42], UR39 ;  /* 0x000000282a0073ba */ /* 0x0005e40008000227 */
[----:B--2---:R-:W-:Y:S05]  /*a4c0*/  @P1 BRA `(.L_x_1932) ;  /* 0xfffffff000c41947 */ /* 0x004fea000383ffff */
.L_x_1923:
[----:B------:R-:W-:Y:S01]  /*a4d0*/  ISETP.NE.AND P1, PT, R21, RZ, PT ;  /* 0x000000ff1500720c */ /* 0x000fe20003f25270 */
[----:B------:R-:W-:Y:S02]  /*a4e0*/  IMAD.MOV.U32 R4, RZ, RZ, R19 ;  /* 0x000000ffff047224 */ /* 0x000fe400078e0013 */
[----:B------:R-:W-:-:S10]  /*a4f0*/  IMAD.MOV.U32 R5, RZ, RZ, 0x1 ;  /* 0x00000001ff057424 */ /* 0x000fd400078e00ff */
[----:B------:R-:W-:Y:S05]  /*a500*/  @!P1 BRA `(.L_x_1922) ;  /* 0x00000004008c9947 */ /* 0x000fea0003800000 */
[----:B------:R-:W2:Y:S02]  /*a510*/  SYNCS.PHASECHK.TRANS64.TRYWAIT P1, [R8+URZ+0x36438], R9 ;  /* 0x03643809080075a7 */ /* 0x000ea4000802017f */
[----:B--2---:R-:W-:Y:S05]  /*a520*/  @!P1 BRA `(.L_x_1933) ;  /* 0x0000000c00b89947 */ /* 0x004fea0003800000 */
.L_x_1953:
[----:B------:R-:W-:Y:S05]  /*a530*/  @P0 BRA `(.L_x_1934) ;  /* 0x0000000000140947 */ /* 0x000fea0003800000 */
[----:B------:R-:W-:Y:S01]  /*a540*/  ISETP.NE.AND P1, PT, R22, RZ, PT ;  /* 0x000000ff1600720c */ /* 0x000fe20003f25270 */
[----:B------:R-:W-:-:S04]  /*a550*/  IMAD.MOV.U32 R5, RZ, RZ, 0x6100 ;  /* 0x00006100ff057424 */ /* 0x000fc800078e00ff */
[----:B------:R3:W-:Y:S08]  /*a560*/  SYNCS.ARRIVE.TRANS64 RZ, [R8+URZ+0x36430], R5 ;  /* 0x0364300508ff79a7 */ /* 0x0007f0000800003f */
[----:B------:R-:W-:Y:S05]  /*a570*/  @!P1 BRA `(.L_x_1934) ;  /* 0x0000000000049947 */ /* 0x000fea0003800000 */
[----:B------:R-:W-:Y:S01]  /*a580*/  BPT.TRAP 0x1 ;  /* 0x000000040000795c */ /* 0x000fe20000300000 */
.L_x_1934:
[----:B---3--:R-:W3:Y:S01]  /*a590*/  LDC.64 R4, c[0x0][0x728] ;  /* 0x0001ca00ff047b82 */ /* 0x008ee20000000a00 */
[----:B------:R-:W-:Y:S01]  /*a5a0*/  IMAD.SHL.U32 R23, R23, 0x40, RZ ;  /* 0x0000004017177824 */ /* 0x000fe200078e00ff */
[----:B------:R-:W-:Y:S01]  /*a5b0*/  R2UR UR24, R8 ;  /* 0x00000000081872ca */ /* 0x000fe200000e0000 */
[----:B------:R-:W-:Y:S01]  /*a5c0*/  UMOV UR32, 0x0 ;  /* 0x0000000000207882 */ /* 0x000fe20000000000 */
[----:B------:R-:W-:Y:S01]  /*a5d0*/  UMOV UR33, 0x14f00000 ;  /* 0x14f0000000217882 */ /* 0x000fe20000000000 */
[----:B------:R-:W-:Y:S01]  /*a5e0*/  UMOV UR18, URZ ;  /* 0x0000003f00127c82 */ /* 0x000fe20008000000 */
[C---:B------:R-:W-:Y:S01]  /*a5f0*/  IADD3 R6, P1, R23.reuse, UR14, RZ ;  /* 0x0000000e17067c10 */ /* 0x040fe2000ff3e0ff */
[----:B------:R-:W-:Y:S01]  /*a600*/  UMOV UR20, UR28 ;  /* 0x0000001c00147c82 */ /* 0x000fe20008000000 */
[C---:B------:R-:W-:Y:S01]  /*a610*/  R2UR UR19, R23.reuse ;  /* 0x00000000171372ca */ /* 0x040fe200000e0000 */
[----:B------:R-:W-:Y:S01]  /*a620*/  UMOV UR21, UR29 ;  /* 0x0000001d00157c82 */ /* 0x000fe20008000000 */
[----:B-12---:R-:W-:Y:S01]  /*a630*/  LEA.HI.X.SX32 R9, R23, R12, 0x1, P1 ;  /* 0x0000000c17097211 */ /* 0x006fe200008f0eff */
        /* <DEDUP_REMOVED lines=9> */
[C---:B---3--:R-:W-:Y:S01]  /*a6d0*/  LEA R4, P2, R6.reuse, R4, 0x2 ;  /* 0x0000000406047211 */ /* 0x048fe200078410ff */
        /* <DEDUP_REMOVED lines=19> */
[----:B------:R-:W2:Y:S02]  /*a810*/  SYNCS.PHASECHK.TRANS64.TRYWAIT P1, [R8+URZ+0x36428], R5 ;  /* 0x03642805080075a7 */ /* 0x000ea4000802017f */
[----:B-12---:R-:W-:Y:S05]  /*a820*/  @!P1 BRA `(.L_x_1935) ;  /* 0x0000000c000c9947 */ /* 0x006fea0003800000 */
.L_x_1954:
[----:B-1----:R-:W-:Y:S01]  /*a830*/  IMAD.MOV.U32 R5, RZ, RZ, RZ ;  /* 0x000000ffff057224 */ /* 0x002fe200078e00ff */
[----:B------:R-:W-:Y:S06]  /*a840*/  @P0 BRA `(.L_x_1936) ;  /* 0x0000000000140947 */ /* 0x000fec0003800000 */
[----:B------:R-:W-:Y:S01]  /*a850*/  ISETP.NE.AND P1, PT, R22, RZ, PT ;  /* 0x000000ff1600720c */ /* 0x000fe20003f25270 */
[----:B------:R-:W-:-:S04]  /*a860*/  IMAD.MOV.U32 R9, RZ, RZ, 0x6100 ;  /* 0x00006100ff097424 */ /* 0x000fc800078e00ff */
[----:B------:R1:W-:Y:S08]  /*a870*/  SYNCS.ARRIVE.TRANS64 RZ, [R8+URZ+0x36418], R9 ;  /* 0x0364180908ff79a7 */ /* 0x0003f0000800003f */
[----:B------:R-:W-:Y:S05]  /*a880*/  @!P1 BRA `(.L_x_1936) ;  /* 0x0000000000049947 */ /* 0x000fea0003800000 */
[----:B------:R-:W-:Y:S01]  /*a890*/  BPT.TRAP 0x1 ;  /* 0x000000040000795c */ /* 0x000fe20000300000 */
.L_x_1936:
        /* <DEDUP_REMOVED lines=16> */
[----:B------:R-:W-:Y:S02]  /*a9a0*/  UIADD3 UR8, UP0, UR19, UR22, URZ ;  /* 0x0000001613087290 */ /* 0x000fe4000ff1e03f */
[----:B------:R-:W-:Y:S01]  /*a9b0*/  IMAD.U32 R4, RZ, RZ, UR19 ;  /* 0x00000013ff047e24 */ /* 0x000fe2000f8e00ff */
[----:B------:R-:W-:Y:S02]  /*a9c0*/  UIADD3 UR17, UR40, 0x36418, URZ ;  /* 0x0003641828117890 */ /* 0x000fe4000fffe03f */
[----:B------:R-:W-:Y:S01]  /*a9d0*/  UIADD3 UR19, UR19, UR7, URZ ;  /* 0x0000000713137290 */ /* 0x000fe2000fffe03f */
[----:B------:R-:W-:Y:S01]  /*a9e0*/  PLOP3.LUT P1, PT, PT, PT, UP0, 0x80, 0x0 ;  /* 0x000000000000781c */ /* 0x000fe20003f2f008 */
[----:B------:R-:W-:Y:S01]  /*a9f0*/  UIADD3 UR24, UR40, 0x28000, URZ ;  /* 0x0002800028187890 */ /* 0x000fe2000fffe03f */
[----:B------:R-:W-:Y:S02]  /*aa00*/  UMOV UR34, 0x10 ;  /* 0x0000001000227882 */ /* 0x000fe40000000000 */
[----:B------:R-:W-:Y:S01]  /*aa10*/  LEA.HI.X.SX32 R11, R4, R11, 0x1, P1 ;  /* 0x0000000b040b7211 */ /* 0x000fe200008f0eff */
[----:B------:R-:W-:Y:S01]  /*aa20*/  IMAD.U32 R4, RZ, RZ, UR8 ;  /* 0x00000008ff047e24 */ /* 0x000fe2000f8e00ff */
[----:B------:R-:W-:-:S02]  /*aa30*/  UIADD3 UR8, UR40, 0x26000, URZ ;  /* 0x0002600028087890 */ /* 0x000fc4000fffe03f */
[----:B------:R-:W-:Y:S01]  /*aa40*/  UIADD3 UR40, UR40, 0x30100, URZ ;  /* 0x0003010028287890 */ /* 0x000fe2000fffe03f */
[----:B------:R2:W-:Y:S01]  /*aa50*/  UTMALDG.4D [UR16], [UR30], desc[UR32] ;  /* 0x000020101e0075b4 */ /* 0x0005e20008019000 */
[C---:B------:R-:W-:Y:S01]  /*aa60*/  LEA R7, P1, R4.reuse, R7, 0x2 ;  /* 0x0000000704077211 */ /* 0x040fe200078210ff */
[----:B------:R-:W-:Y:S01]  /*aa70*/  UMOV UR9, UR17 ;  /* 0x0000001100097c82 */ /* 0x000fe20008000000 */
[----:B------:R-:W-:Y:S01]  /*aa80*/  UMOV UR11, UR19 ;  /* 0x00000013000b7c82 */ /* 0x000fe20008000000 */
[----:B------:R-:W-:Y:S01]  /*aa90*/  UMOV UR25, UR17 ;  /* 0x0000001100197c82 */ /* 0x000fe20008000000 */
[----:B------:R-:W-:Y:S01]  /*aaa0*/  LEA.HI.X R0, R4, R0, R11, 0x2, P1 ;  /* 0x0000000004007211 */ /* 0x000fe200008f140b */
[----:B------:R-:W-:Y:S01]  /*aab0*/  UMOV UR27, UR19 ;  /* 0x00000013001b7c82 */ /* 0x000fe20008000000 */
[----:B------:R-:W-:Y:S01]  /*aac0*/  R2UR UR42, R7 ;  /* 0x00000000072a72ca */ /* 0x000fe200000e0000 */
[----:B------:R-:W-:Y:S01]  /*aad0*/  UMOV UR41, UR17 ;  /* 0x0000001100297c82 */ /* 0x000fe20008000000 */
[----:B------:R-:W-:Y:S01]  /*aae0*/  R2UR UR43, R0 ;  /* 0x00000000002b72ca */ /* 0x000fe200000e0000 */
[----:B------:R2:W-:Y:S01]  /*aaf0*/  UTMALDG.4D [UR8], [UR30], desc[UR32] ;  /* 0x000020081e0075b4 */ /* 0x0005e20008019000 */
[----:B------:R-:W-:Y:S01]  /*ab00*/  IMAD.MOV.U32 R4, RZ, RZ, R19 ;  /* 0x000000ffff047224 */ /* 0x000fe200078e0013 */
[----:B------:R2:W-:Y:S10]  /*ab10*/  UTMALDG.4D [UR24], [UR30], desc[UR32] ;  /* 0x000020181e0075b4 */ /* 0x0005f40008019000 */
[----:B------:R2:W-:Y:S02]  /*ab20*/  UBLKCP.S.G [UR40], [UR42], UR34 ;  /* 0x000000282a0073ba */ /* 0x0005e40008000222 */
[----:B--2---:R-:W-:Y:S01]  /*ab30*/  NOP ;  /* 0x0000000000007918 */ /* 0x004fe20000000000 */
.L_x_1922:
[----:B------:R-:W-:-:S04]  /*ab40*/  SHF.L.U32 R3, R5, 0x1f, RZ ;  /* 0x0000001f05037819 */ /* 0x000fc800000006ff */
[----:B------:R-:W2:Y:S02]  /*ab50*/  SYNCS.PHASECHK.TRANS64.TRYWAIT P1, [R8+URZ+0x36438], R3 ;  /* 0x03643803080075a7 */ /* 0x000ea4000802017f */
[----:B--2---:R-:W-:Y:S05]  /*ab60*/  @!P1 BRA `(.L_x_1937) ;  /* 0x0000000800509947 */ /* 0x004fea0003800000 */
.L_x_1955:
[----:B------:R-:W-:Y:S05]  /*ab70*/  @P0 BRA `(.L_x_1938) ;  /* 0x0000000000180947 */ /* 0x000fea0003800000 */
[----:B------:R-:W3:Y:S01]  /*ab80*/  S2R R0, SR_TID.X ;  /* 0x0000000000007919 */ /* 0x000ee20000002100 */
[----:B--2---:R-:W-:-:S04]  /*ab90*/  IMAD.MOV.U32 R3, RZ, RZ, 0x6100 ;  /* 0x00006100ff037424 */ /* 0x004fc800078e00ff */
[----:B------:R4:W-:Y:S01]  /*aba0*/  SYNCS.ARRIVE.TRANS64 RZ, [R8+URZ+0x36430], R3 ;  /* 0x0364300308ff79a7 */ /* 0x0009e2000800003f */
[----:B---3--:R-:W-:-:S13]  /*abb0*/  LOP3.LUT P0, RZ, R0, 0x1f, RZ, 0xc0, !PT ;  /* 0x0000001f00ff7812 */ /* 0x008fda000780c0ff */
[----:B----4-:R-:W-:Y:S05]  /*abc0*/  @!P0 BRA `(.L_x_1938) ;  /* 0x0000000000048947 */ /* 0x010fea0003800000 */
[----:B------:R-:W-:Y:S01]  /*abd0*/  BPT.TRAP 0x1 ;  /* 0x000000040000795c */ /* 0x000fe20000300000 */
.L_x_1938:
        /* <DEDUP_REMOVED lines=22> */
[----:B--2---:R-:W-:Y:S01]  /*ad40*/  SEL R3, RZ, 0x1, P0 ;  /* 0x00000001ff037807 */ /* 0x004fe20000000000 */
[----:B------:R-:W-:Y:S01]  /*ad50*/  ULEA UR30, UP0, UR9, UR30, 0x2 ;  /* 0x0000001e091e7291 */ /* 0x000fe2000f80103f */
[----:B------:R-:W-:Y:S01]  /*ad60*/  SEL R20, R20, RZ, P0 ;  /* 0x000000ff14147207 */ /* 0x000fe20000000000 */
[----:B------:R-:W-:Y:S01]  /*ad70*/  UIADD3 UR16, UR24, 0x2a000, URZ ;  /* 0x0002a00018107890 */ /* 0x000fe2000fffe03f */
[----:B------:R-:W-:Y:S01]  /*ad80*/  LOP3.LUT R10, R10, R3, RZ, 0x3c, !PT ;  /* 0x000000030a0a7212 */ /* 0x000fe200078e3cff */
[----:B------:R-:W-:-:S02]  /*ad90*/  ULEA.HI.X UR31, UR9, UR31, UR8, 0x2, UP0 ;  /* 0x0000001f091f7291 */ /* 0x000fc400080f1408 */
[----:B------:R-:W-:Y:S02]  /*ada0*/  UIADD3 UR19, UR19, UR7, URZ ;  /* 0x0000000713137290 */ /* 0x000fe4000fffe03f */
[----:B------:R-:W-:Y:S02]  /*adb0*/  UIADD3 UR42, UR24, 0x30200, URZ ;  /* 0x00030200182a7890 */ /* 0x000fe4000fffe03f */
[----:B------:R-:W-:Y:S02]  /*adc0*/  UIADD3 UR8, UR24, 0x2c000, URZ ;  /* 0x0002c00018087890 */ /* 0x000fe4000fffe03f */
[----:B------:R-:W-:Y:S01]  /*add0*/  UIADD3 UR24, UR24, 0x2e000, URZ ;  /* 0x0002e00018187890 */ /* 0x000fe2000fffe03f */
[----:B------:R-:W-:Y:S01]  /*ade0*/  UMOV UR9, UR17 ;  /* 0x0000001100097c82 */ /* 0x000fe20008000000 */
[----:B------:R-:W-:Y:S01]  /*adf0*/  UMOV UR11, UR19 ;  /* 0x00000013000b7c82 */ /* 0x000fe20008000000 */
[----:B------:R-:W-:Y:S01]  /*ae00*/  UMOV UR26, 0x80 ;  /* 0x00000080001a7882 */ /* 0x000fe20000000000 */
[----:B------:R-:W-:Y:S01]  /*ae10*/  UMOV UR25, UR17 ;  /* 0x0000001100197c82 */ /* 0x000fe20008000000 */
[----:B------:R2:W-:Y:S01]  /*ae20*/  UTMALDG.4D [UR16], [UR32], desc[UR40] ;  /* 0x00002810200075b4 */ /* 0x0005e20008019000 */
[----:B------:R-:W-:Y:S01]  /*ae30*/  UMOV UR27, UR19 ;  /* 0x00000013001b7c82 */ /* 0x000fe20008000000 */
[----:B------:R-:W-:Y:S01]  /*ae40*/  UMOV UR43, UR17 ;  /* 0x00000011002b7c82 */ /* 0x000fe20008000000 */
[----:B------:R-:W-:Y:S01]  /*ae50*/  UMOV UR34, 0x10 ;  /* 0x0000001000227882 */ /* 0x000fe20000000000 */
[----:B------:R2:W-:Y:S01]  /*ae60*/  UTMALDG.4D [UR8], [UR32], desc[UR40] ;  /* 0x00002808200075b4 */ /* 0x0005e20008019000 */
[----:B------:R2:W-:Y:S01]  /*ae70*/  UTMALDG.4D [UR24], [UR32], desc[UR40] ;  /* 0x00002818200075b4 */ /* 0x0005e20008019000 */
[----:B------:R2:W-:Y:S02]  /*ae80*/  UBLKCP.S.G [UR42], [UR30], UR34 ;  /* 0x0000002a1e0073ba */ /* 0x0005e40008000222 */
[----:B--2---:R-:W-:Y:S01]  /*ae90*/  NOP ;  /* 0x0000000000007918 */ /* 0x004fe20000000000 */
.L_x_1919:
[----:B------:R-:W-:Y:S05]  /*aea0*/  BSYNC B0 ;  /* 0x0000000000007941 */ /* 0x000fea0003800000 */
.L_x_1914:
[----:B------:R-:W-:-:S03]  /*aeb0*/  UMOV UR8, 0xffffffff ;  /* 0xffffffff00087882 */ /* 0x000fc60000000000 */
[----:B------:R-:W-:Y:S05]  /*aec0*/  BRA.DIV UR8, `(.L_x_1939) ;  /* 0x00000006088c7947 */ /* 0x000fea000b800000 */
[----:B------:R-:W-:-:S13]  /*aed0*/  ELECT P6, URZ, PT ;  /* 0x00000000003f782f */ /* 0x000fda00038c0000 */
.L_x_1958:
[----:B------:R-:W-:Y:S05]  /*aee0*/  @!P6 BRA `(.L_x_1790) ;  /* 0x000000000074e947 */ /* 0x000fea0003800000 */
[----:B------:R-:W-:-:S06]  /*aef0*/  ULOP3.LUT UR8, UR38, 0x2, URZ, 0xfc, !UPT ;  /* 0x0000000226087892 */ /* 0x000fcc000f8efc3f */
[----:B------:R-:W-:-:S05]  /*af00*/  IMAD.U32 R0, RZ, RZ, UR8 ;  /* 0x00000008ff007e24 */ /* 0x000fca000f8e00ff */
[----:B------:R-:W-:-:S13]  /*af10*/  ISETP.NE.AND P2, PT, R0, 0x3, PT ;  /* 0x000000030000780c */ /* 0x000fda0003f45270 */
[----:B------:R-:W-:Y:S05]  /*af20*/  @!P2 BRA `(.L_x_1940) ;  /* 0x000000000004a947 */ /* 0x000fea0003800000 */
[----:B---3--:R-:W-:Y:S01]  /*af30*/  BPT.TRAP 0x1 ;  /* 0x000000040000795c */ /* 0x008fe20000300000 */
.L_x_1940:
[----:B------:R-:W2:Y:S01]  /*af40*/  S2R R3, SR_CgaCtaId ;  /* 0x0000000000037919 */ /* 0x000ea20000008800 */
[----:B------:R-:W-:-:S04]  /*af50*/  MOV R0, 0x400 ;  /* 0x0000040000007802 */ /* 0x000fc80000000f00 */
[----:B--2---:R-:W-:Y:S02]  /*af60*/  LEA R4, R3, R0, 0x18 ;  /* 0x0000000003047211 */ /* 0x004fe400078ec0ff */
[----:B------:R-:W-:-:S03]  /*af70*/  SHF.L.U32 R0, R10, 0x1f, RZ ;  /* 0x0000001f0a007819 */ /* 0x000fc600000006ff */
[----:B------:R-:W-:-:S04]  /*af80*/  VIADD R3, R4, 0x36420 ;  /* 0x0003642004037836 */ /* 0x000fc80000000000 */
[C---:B-1----:R-:W-:Y:S02]  /*af90*/  IMAD R9, R20.reuse, 0x8, R3 ;  /* 0x0000000814097824 */ /* 0x042fe400078e0203 */
        /* <DEDUP_REMOVED lines=9> */
.L_x_1959:
[----:B------:R-:W2:Y:S02]  /*b030*/  SYNCS.PHASECHK.TRANS64.TRYWAIT P0, [R3+URZ], R2 ;  /* 0x00000002030075a7 */ /* 0x000ea4000800017f */
[----:B--2---:R-:W-:Y:S05]  /*b040*/  @!P0 BRA `(.L_x_1942) ;  /* 0x0000000400608947 */ /* 0x004fea0003800000 */
.L_x_1960:
[----:B------:R-:W-:Y:S05]  /*b050*/  @!P2 BRA `(.L_x_1943) ;  /* 0x000000000004a947 */ /* 0x000fea0003800000 */
[----:B---3--:R-:W-:Y:S01]  /*b060*/  BPT.TRAP 0x1 ;  /* 0x000000040000795c */ /* 0x008fe20000300000 */
.L_x_1943:
[----:B------:R-:W-:-:S07]  /*b070*/  SHF.L.U32 R5, R5, 0x1f, RZ ;  /* 0x0000001f05057819 */ /* 0x000fce00000006ff */
.L_x_1944:
[----:B----4-:R4:W1:Y:S02]  /*b080*/  SYNCS.PHASECHK.TRANS64.TRYWAIT P0, [R4+URZ+0x36438], R5 ;  /* 0x03643805040075a7 */ /* 0x010864000800017f */
[----:B-1----:R-:W-:Y:S05]  /*b090*/  @!P0 NANOSLEEP.SYNCS 0x989680 ;  /* 0x009896800000895d */ /* 0x002fea0003900000 */
[----:B------:R-:W1:Y:S02]  /*b0a0*/  @!P0 SYNCS.PHASECHK.TRANS64 P0, [R4+URZ+0x36438], R5 ;  /* 0x03643805040085a7 */ /* 0x000e64000800007f */
[----:B-1----:R-:W-:Y:S05]  /*b0b0*/  @!P0 BRA `(.L_x_1944) ;  /* 0xfffffffc00f08947 */ /* 0x002fea000383ffff */
.L_x_1790:
[----:B---3--:R-:W-:Y:S05]  /*b0c0*/  BSYNC B6 ;  /* 0x0000000000067941 */ /* 0x008fea0003800000 */
.L_x_1784:
[----:B------:R-:W-:Y:S05]  /*b0d0*/  EXIT ;  /* 0x000000000000794d */ /* 0x000fea0003800000 */
.L_x_1801:
[----:B------:R-:W-:Y:S02]  /*b0e0*/  IMAD.MOV.U32 R12, RZ, RZ, RZ ;  /* 0x000000ffff0c7224 */ /* 0x000fe400078e00ff */
[----:B------:R-:W-:Y:S02]  /*b0f0*/  IMAD.MOV.U32 R11, RZ, RZ, 0x1f ;  /* 0x0000001fff0b7424 */ /* 0x000fe400078e00ff */
[----:B------:R-:W-:-:S07]  /*b100*/  IMAD.MOV.U32 R15, RZ, RZ, -0x1 ;  /* 0xffffffffff0f7424 */ /* 0x000fce00078e00ff */
[----:B------:R-:W-:Y:S05]  /*b110*/  WARPSYNC.COLLECTIVE R15, `(.L_x_1945) ;  /* 0x000000000f087348 */ /* 0x000fea0003c00000 */
[----:B------:R1:W2:Y:S02]  /*b120*/  SHFL.IDX P6, R14, R13, R12, R11 ;  /* 0x0000000c0d0e7389 */ /* 0x0002a400000c000b */
[----:B-12---:R-:W-:Y:S01]  /*b130*/  ENDCOLLECTIVE ;  /* 0x000000000000791b */ /* 0x006fe20003800000 */
.L_x_1945:
[----:B------:R-:W-:Y:S05]  /*b140*/  BRA `(.L_x_1946) ;  /* 0xffffff6000a87947 */ /* 0x000fea000383ffff */
.L_x_1803:
[----:B--2---:R2:W3:Y:S02]  /*b150*/  SYNCS.PHASECHK.TRANS64.TRYWAIT P0, [R154+URZ+0x36400], R11 ;  /* 0x0364000b9a0075a7 */ /* 0x0044e4000800017f */
[----:B---3--:R-:W-:Y:S05]  /*b160*/  @!P0 NANOSLEEP.SYNCS 0x989680 ;  /* 0x009896800000895d */ /* 0x008fea0003900000 */
[----:B------:R-:W3:Y:S02]  /*b170*/  @!P0 SYNCS.PHASECHK.TRANS64 P0, [R154+URZ+0x36400], R11 ;  /* 0x0364000b9a0085a7 */ /* 0x000ee4000800007f */
[----:B---3--:R-:W-:Y:S05]  /*b180*/  @!P0 BRA `(.L_x_1803) ;  /* 0xfffffffc00f08947 */ /* 0x008fea000383ffff */
[----:B------:R-:W-:Y:S05]  /*b190*/  BRA `(.L_x_1802) ;  /* 0xffffff6000e07947 */ /* 0x000fea000383ffff */
.L_x_1807:
[----:B--2---:R2:W3:Y:S02]  /*b1a0*/  SYNCS.PHASECHK.TRANS64.TRYWAIT P1, [R3+URZ+0x36410], R12 ;  /* 0x0364100c030075a7 */ /* 0x0044e4000802017f */
[----:B---3--:R-:W-:Y:S05]  /*b1b0*/  @!P1 NANOSLEEP.SYNCS 0x989680 ;  /* 0x009896800000995d */ /* 0x008fea0003900000 */
[----:B------:R-:W3:Y:S02]  /*b1c0*/  @!P1 SYNCS.PHASECHK.TRANS64 P1, [R3+URZ+0x36410], R12 ;  /* 0x0364100c030095a7 */ /* 0x000ee4000802007f */
[----:B---3--:R-:W-:Y:S05]  /*b1d0*/  @!P1 BRA `(.L_x_1807) ;  /* 0xfffffffc00f09947 */ /* 0x008fea000383ffff */
[----:B------:R-:W-:Y:S05]  /*b1e0*/  BRA `(.L_x_1806) ;  /* 0xffffff6800a87947 */ /* 0x000fea000383ffff */
.L_x_1811:
[----:B------:R1:W1:Y:S02]  /*b1f0*/  SYNCS.PHASECHK.TRANS64.TRYWAIT P1, [R154+URZ+0x36430], R13 ;  /* 0x0364300d9a0075a7 */ /* 0x000264000802017f */
[----:B-1----:R-:W-:Y:S05]  /*b200*/  @!P1 NANOSLEEP.SYNCS 0x989680 ;  /* 0x009896800000995d */ /* 0x002fea0003900000 */
[----:B------:R-:W1:Y:S02]  /*b210*/  @!P1 SYNCS.PHASECHK.TRANS64 P1, [R154+URZ+0x36430], R13 ;  /* 0x0364300d9a0095a7 */ /* 0x000e64000802007f */
[----:B-1----:R-:W-:Y:S05]  /*b220*/  @!P1 BRA `(.L_x_1811) ;  /* 0xfffffffc00f09947 */ /* 0x002fea000383ffff */
[----:B------:R-:W-:Y:S05]  /*b230*/  BRA `(.L_x_1810) ;  /* 0xffffff70004c7947 */ /* 0x000fea000383ffff */
.L_x_1920:
[----:B-1----:R1:W2:Y:S02]  /*b240*/  SYNCS.PHASECHK.TRANS64.TRYWAIT P1, [R8+URZ+0x36420], R9 ;  /* 0x03642009080075a7 */ /* 0x0022a4000802017f */
[----:B--2---:R-:W-:Y:S05]  /*b250*/  @!P1 NANOSLEEP.SYNCS 0x989680 ;  /* 0x009896800000995d */ /* 0x004fea0003900000 */
[----:B------:R-:W2:Y:S02]  /*b260*/  @!P1 SYNCS.PHASECHK.TRANS64 P1, [R8+URZ+0x36420], R9 ;  /* 0x03642009080095a7 */ /* 0x000ea4000802007f */
[----:B--2---:R-:W-:Y:S05]  /*b270*/  @!P1 BRA `(.L_x_1920) ;  /* 0xfffffffc00f09947 */ /* 0x004fea000383ffff */
[----:B------:R-:W-:Y:S05]  /*b280*/  BRA `(.L_x_1947) ;  /* 0xffffffdc00607947 */ /* 0x000fea000383ffff */
.L_x_1924:
[----:B-1----:R1:W2:Y:S02]  /*b290*/  SYNCS.PHASECHK.TRANS64.TRYWAIT P1, [R8+URZ+0x36438], R9 ;  /* 0x03643809080075a7 */ /* 0x0022a4000802017f */
[----:B--2---:R-:W-:Y:S05]  /*b2a0*/  @!P1 NANOSLEEP.SYNCS 0x989680 ;  /* 0x009896800000995d */ /* 0x004fea0003900000 */
[----:B------:R-:W2:Y:S02]  /*b2b0*/  @!P1 SYNCS.PHASECHK.TRANS64 P1, [R8+URZ+0x36438], R9 ;  /* 0x03643809080095a7 */ /* 0x000ea4000802007f */
[----:B--2---:R-:W-:Y:S05]  /*b2c0*/  @!P1 BRA `(.L_x_1924) ;  /* 0xfffffffc00f09947 */ /* 0x004fea000383ffff */
[----:B------:R-:W-:Y:S05]  /*b2d0*/  BRA `(.L_x_1948) ;  /* 0xffffffe400507947 */ /* 0x000fea000383ffff */
.L_x_1926:
[----:B--2---:R2:W3:Y:S02]  /*b2e0*/  SYNCS.PHASECHK.TRANS64.TRYWAIT P1, [R8+URZ+0x36428], R7 ;  /* 0x03642807080075a7 */ /* 0x0044e4000802017f */
[----:B---3--:R-:W-:Y:S05]  /*b2f0*/  @!P1 NANOSLEEP.SYNCS 0x989680 ;  /* 0x009896800000995d */ /* 0x008fea0003900000 */
[----:B------:R-:W3:Y:S02]  /*b300*/  @!P1 SYNCS.PHASECHK.TRANS64 P1, [R8+URZ+0x36428], R7 ;  /* 0x03642807080095a7 */ /* 0x000ee4000802007f */
[----:B---3--:R-:W-:Y:S05]  /*b310*/  @!P1 BRA `(.L_x_1926) ;  /* 0xfffffffc00f09947 */ /* 0x008fea000383ffff */
[----:B------:R-:W-:Y:S05]  /*b320*/  BRA `(.L_x_1949) ;  /* 0xffffffe800187947 */ /* 0x000fea000383ffff */
.L_x_1928:
[----:B------:R-:W-:-:S04]  /*b330*/  SHF.L.U32 R22, RZ, 0x1f, RZ ;  /* 0x0000001fff167819 */ /* 0x000fc800000006ff */
[----:B------:R2:W3:Y:S03]  /*b340*/  SYNCS.PHASECHK.TRANS64.TRYWAIT P1, [R8+URZ+0x36438], R22 ;  /* 0x03643816080075a7 */ /* 0x0004e6000802017f */
[----:B---3--:R-:W-:Y:S05]  /*b350*/  @!P1 NANOSLEEP.SYNCS 0x989680 ;  /* 0x009896800000995d */ /* 0x008fea0003900000 */
[----:B------:R2:W3:Y:S02]  /*b360*/  @!P1 SYNCS.PHASECHK.TRANS64 P1, [R8+URZ+0x36438], R22 ;  /* 0x03643816080095a7 */ /* 0x0004e4000802007f */
[----:B--2---:R-:W2:Y:S02]  /*b370*/  S2R R22, SR_TID.X ;  /* 0x0000000000167919 */ /* 0x004ea40000002100 */
[----:B--2---:R-:W-:Y:S01]  /*b380*/  LOP3.LUT R22, R22, 0x1f, RZ, 0xc0, !PT ;  /* 0x0000001f16167812 */ /* 0x004fe200078ec0ff */
[----:B---3--:R-:W-:Y:S06]  /*b390*/  @!P1 BRA `(.L_x_1928) ;  /* 0xfffffffc00e49947 */ /* 0x008fec000383ffff */
[----:B------:R-:W-:Y:S05]  /*b3a0*/  BRA `(.L_x_1950) ;  /* 0xffffffe800cc7947 */ /* 0x000fea000383ffff */
.L_x_1930:
[----:B------:R-:W-:-:S07]  /*b3b0*/  SHF.L.U32 R5, R10, 0x1f, RZ ;  /* 0x0000001f0a057819 */ /* 0x000fce00000006ff */
.L_x_1951:
[----:B--2---:R2:W3:Y:S02]  /*b3c0*/  SYNCS.PHASECHK.TRANS64.TRYWAIT P1, [R8+URZ+0x36420], R5 ;  /* 0x03642005080075a7 */ /* 0x0044e4000802017f */
[----:B---3--:R-:W-:Y:S05]  /*b3d0*/  @!P1 NANOSLEEP.SYNCS 0x989680 ;  /* 0x009896800000995d */ /* 0x008fea0003900000 */
[----:B------:R-:W3:Y:S02]  /*b3e0*/  @!P1 SYNCS.PHASECHK.TRANS64 P1, [R8+URZ+0x36420], R5 ;  /* 0x03642005080095a7 */ /* 0x000ee4000802007f */
[----:B---3--:R-:W-:Y:S05]  /*b3f0*/  @!P1 BRA `(.L_x_1951) ;  /* 0xfffffffc00f09947 */ /* 0x008fea000383ffff */
[----:B------:R-:W-:Y:S05]  /*b400*/  BRA `(.L_x_1952) ;  /* 0xffffffec00687947 */ /* 0x000fea000383ffff */
.L_x_1933:
[----:B--2---:R2:W3:Y:S02]  /*b410*/  SYNCS.PHASECHK.TRANS64.TRYWAIT P1, [R8+URZ+0x36438], R9 ;  /* 0x03643809080075a7 */ /* 0x0044e4000802017f */
[----:B---3--:R-:W-:Y:S05]  /*b420*/  @!P1 NANOSLEEP.SYNCS 0x989680 ;  /* 0x009896800000995d */ /* 0x008fea0003900000 */
[----:B------:R-:W3:Y:S02]  /*b430*/  @!P1 SYNCS.PHASECHK.TRANS64 P1, [R8+URZ+0x36438], R9 ;  /* 0x03643809080095a7 */ /* 0x000ee4000802007f */
[----:B---3--:R-:W-:Y:S05]  /*b440*/  @!P1 BRA `(.L_x_1933) ;  /* 0xfffffffc00f09947 */ /* 0x008fea000383ffff */
[----:B------:R-:W-:Y:S05]  /*b450*/  BRA `(.L_x_1953) ;  /* 0xfffffff000347947 */ /* 0x000fea000383ffff */
.L_x_1935:
[----:B-1----:R1:W2:Y:S02]  /*b460*/  SYNCS.PHASECHK.TRANS64.TRYWAIT P1, [R8+URZ+0x36428], R5 ;  /* 0x03642805080075a7 */ /* 0x0022a4000802017f */
[----:B--2---:R-:W-:Y:S05]  /*b470*/  @!P1 NANOSLEEP.SYNCS 0x989680 ;  /* 0x009896800000995d */ /* 0x004fea0003900000 */
[----:B------:R-:W2:Y:S02]  /*b480*/  @!P1 SYNCS.PHASECHK.TRANS64 P1, [R8+URZ+0x36428], R5 ;  /* 0x03642805080095a7 */ /* 0x000ea4000802007f */
[----:B--2---:R-:W-:Y:S05]  /*b490*/  @!P1 BRA `(.L_x_1935) ;  /* 0xfffffffc00f09947 */ /* 0x004fea000383ffff */
[----:B------:R-:W-:Y:S05]  /*b4a0*/  BRA `(.L_x_1954) ;  /* 0xfffffff000e07947 */ /* 0x000fea000383ffff */
.L_x_1937:
[----:B--2---:R2:W3:Y:S02]  /*b4b0*/  SYNCS.PHASECHK.TRANS64.TRYWAIT P1, [R8+URZ+0x36438], R3 ;  /* 0x03643803080075a7 */ /* 0x0044e4000802017f */
[----:B---3--:R-:W-:Y:S05]  /*b4c0*/  @!P1 NANOSLEEP.SYNCS 0x989680 ;  /* 0x009896800000995d */ /* 0x008fea0003900000 */
[----:B------:R-:W3:Y:S02]  /*b4d0*/  @!P1 SYNCS.PHASECHK.TRANS64 P1, [R8+URZ+0x36438], R3 ;  /* 0x03643803080095a7 */ /* 0x000ee4000802007f */
[----:B---3--:R-:W-:Y:S05]  /*b4e0*/  @!P1 BRA `(.L_x_1937) ;  /* 0xfffffffc00f09947 */ /* 0x008fea000383ffff */
[----:B------:R-:W-:Y:S05]  /*b4f0*/  BRA `(.L_x_1955) ;  /* 0xfffffff4009c7947 */ /* 0x000fea000383ffff */
.L_x_1939:
[----:B------:R-:W-:Y:S01]  /*b500*/  BSSY B0, `(.L_x_1956) ;  /* 0x0000006000007945 */ /* 0x000fe20003800000 */
[----:B------:R-:W-:-:S07]  /*b510*/  IMAD.MOV.U32 R15, RZ, RZ, -0x1 ;  /* 0xffffffffff0f7424 */ /* 0x000fce00078e00ff */
[----:B-1-3--:R-:W-:Y:S05]  /*b520*/  WARPSYNC.COLLECTIVE R15, `(.L_x_1957) ;  /* 0x000000000f0c7348 */ /* 0x00afea0003c00000 */
[----:B------:R-:W-:Y:S02]  /*b530*/  ELECT P6, UR62, PT ;  /* 0x00000000003e782f */ /* 0x000fe400038c0000 */
[----:B------:R-:W-:Y:S01]  /*b540*/  MOV R14, UR62 ;  /* 0x0000003e000e7c02 */ /* 0x000fe20008000f00 */
[----:B-1-3--:R-:W-:Y:S10]  /*b550*/  ENDCOLLECTIVE ;  /* 0x000000000000791b */ /* 0x00aff40003800000 */
.L_x_1957:
[----:B------:R-:W-:Y:S05]  /*b560*/  BSYNC B0 ;  /* 0x0000000000007941 */ /* 0x000fea0003800000 */
.L_x_1956:
[----:B------:R-:W-:Y:S05]  /*b570*/  BRA `(.L_x_1958) ;  /* 0xfffffff800587947 */ /* 0x000fea000383ffff */
.L_x_1941:
[----:B-1----:R1:W2:Y:S02]  /*b580*/  SYNCS.PHASECHK.TRANS64.TRYWAIT P0, [R9+URZ], R0 ;  /* 0x00000000090075a7 */ /* 0x0022a4000800017f */
[----:B--2---:R-:W-:Y:S05]  /*b590*/  @!P0 NANOSLEEP.SYNCS 0x989680 ;  /* 0x009896800000895d */ /* 0x004fea0003900000 */
[----:B------:R-:W2:Y:S02]  /*b5a0*/  @!P0 SYNCS.PHASECHK.TRANS64 P0, [R9+URZ], R0 ;  /* 0x00000000090085a7 */ /* 0x000ea4000800007f */
[----:B--2---:R-:W-:Y:S05]  /*b5b0*/  @!P0 BRA `(.L_x_1941) ;  /* 0xfffffffc00f08947 */ /* 0x004fea000383ffff */
[----:B------:R-:W-:Y:S05]  /*b5c0*/  BRA `(.L_x_1959) ;  /* 0xfffffff800987947 */ /* 0x000fea000383ffff */
.L_x_1942:
[----:B--2---:R2:W4:Y:S02]  /*b5d0*/  SYNCS.PHASECHK.TRANS64.TRYWAIT P0, [R3+URZ], R2 ;  /* 0x00000002030075a7 */ /* 0x004524000800017f */
[----:B----4-:R-:W-:Y:S05]  /*b5e0*/  @!P0 NANOSLEEP.SYNCS 0x989680 ;  /* 0x009896800000895d */ /* 0x010fea0003900000 */
[----:B------:R-:W4:Y:S02]  /*b5f0*/  @!P0 SYNCS.PHASECHK.TRANS64 P0, [R3+URZ], R2 ;  /* 0x00000002030085a7 */ /* 0x000f24000800007f */
[----:B----4-:R-:W-:Y:S05]  /*b600*/  @!P0 BRA `(.L_x_1942) ;  /* 0xfffffffc00f08947 */ /* 0x010fea000383ffff */
[----:B------:R-:W-:Y:S05]  /*b610*/  BRA `(.L_x_1960) ;  /* 0xfffffff8008c7947 */ /* 0x000fea000383ffff */
.L_x_1961:
        /* <DEDUP_REMOVED lines=14> */
.L_x_3867:


//--------------------- .text._ZN7cutlass13device_kernelIN5flash11enable_sm90INS1_16FlashAttnBwdSm90INS1_25CollectiveMainloopBwdSm90ILi2ELi1ELi1EN4cute5tupleIJNS5_1CILi1EEES8_S8_EEENS6_IJNS7_ILi64EEENS7_ILi96EEENS7_ILi192EEEEEENS_6half_tEfNS_4arch4Sm90ELb0ELb1ELb0ELb1ELb1ELb0ELb1ELb0ELi3ELi1ELi1ELi1ELb0EEENS1_21CollectiveEpilogueBwdISD_SE_SG_Li384ELb1ELb1ELi3EEENS1_19SingleTileSchedulerILb1ELb0ELb0ELi96EEEEEEEEEvNT_6ParamsE --------------------------
	.section	.text._ZN7cutlass13device_kernelIN5flash11enable_sm90INS1_16FlashAttnBwdSm90INS1_25CollectiveMainloopBwdSm90ILi2ELi1ELi1EN4cute5tupleIJNS5_1CILi1EEES8_S8_EEENS6_IJNS7_ILi64EEENS7_ILi96EEENS7_ILi192EEEEEENS_6half_tEfNS_4arch4Sm90ELb0ELb1ELb0ELb1ELb1ELb0ELb1ELb0ELi3ELi1ELi1ELi1ELb0EEENS1_21CollectiveEpilogueBwdISD_SE_SG_Li384ELb1ELb1ELi3EEENS1_19SingleTileSchedulerILb1ELb0ELb0ELi96EEEEEEEEEvNT_6ParamsE,"ax",@progbits
	.align	128
.text._ZN7cutlass13device_kernelIN5flash11enable_sm90INS1_16FlashAttnBwdSm90INS1_25CollectiveMainloopBwdSm90ILi2ELi1ELi1EN4cute5tupleIJNS5_1CILi1EEES8_S8_EEENS6_IJNS7_ILi64EEENS7_ILi96EEENS7_ILi192EEEEEENS_6half_tEfNS_4arch4Sm90ELb0ELb1ELb0ELb1ELb1ELb0ELb1ELb0ELi3ELi1ELi1ELi1ELb0EEENS1_21CollectiveEpilogueBwdISD_SE_SG_Li384ELb1ELb1ELi3EEENS1_19SingleTileSchedulerILb1ELb0ELb0ELi96EEEEEEEEEvNT_6ParamsE:
        .type           _ZN7cutlass13device_kernelIN5flash11enable_sm90INS1_16FlashAttnBwdSm90INS1_25CollectiveMainloopBwdSm90ILi2ELi1ELi1EN4cute5tupleIJNS5_1CILi1EEES8_S8_EEENS6_IJNS7_ILi64EEENS7_ILi96EEENS7_ILi192EEEEEENS_6half_tEfNS_4arch4Sm90ELb0ELb1ELb0ELb1ELb1ELb0ELb1ELb0ELi3ELi1ELi1ELi1ELb0EEENS1_21CollectiveEpilogueBwdISD_SE_SG_Li384ELb1ELb1ELi3EEENS1_19SingleTileSchedulerILb1ELb0ELb0ELi96EEEEEEEEEvNT_6ParamsE,@function
        .size           _ZN7cutlass13device_kernelIN5flash11enable_sm90INS1_16FlashAttnBwdSm90INS1_25CollectiveMainloopBwdSm90ILi2ELi1ELi1EN4cute5tupleIJNS5_1CILi1EEES8_S8_EEENS6_IJNS7_ILi64EEENS7_ILi96EEENS7_ILi192EEEEEENS_6half_tEfNS_4arch4Sm90ELb0ELb1ELb0ELb1ELb1ELb0ELb1ELb0ELi3ELi1ELi1ELi1ELb0EEENS1_21CollectiveEpilogueBwdISD_SE_SG_Li384ELb1ELb1ELi3EEENS1_19SingleTileSchedulerILb1ELb0ELb0ELi96EEEEEEEEEvNT_6ParamsE,(.L_x_3868 - _ZN7cutlass13device_kernelIN5flash11enable_sm90INS1_16FlashAttnBwdSm90INS1_25CollectiveMainloopBwdSm90ILi2ELi1ELi1EN4cute5tupleIJNS5_1CILi1EEES8_S8_EEENS6_IJNS7_ILi64EEENS7_ILi96EEENS7_ILi192EEEEEENS_6half_tEfNS_4arch4Sm90ELb0ELb1ELb0ELb1ELb1ELb0ELb1ELb0ELi3ELi1ELi1ELi1ELb0EEENS1_21CollectiveEpilogueBwdISD_SE_SG_Li384ELb1ELb1ELi3EEENS1_19SingleTileSchedulerILb1ELb0ELb0ELi96EEEEEEEEEvNT_6ParamsE)
        .other          _ZN7cutlass13device_kernelIN5flash11enable_sm90INS1_16FlashAttnBwdSm90INS1_25CollectiveMainloopBwdSm90ILi2ELi1ELi1EN4cute5tupleIJNS5_1CILi1EEES8_S8_EEENS6_IJNS7_ILi64EEENS7_ILi96EEENS7_ILi192EEEEEENS_6half_tEfNS_4arch4Sm90ELb0ELb1ELb0ELb1ELb1ELb0ELb1ELb0ELi3ELi1ELi1ELi1ELb0EEENS1_21CollectiveEpilogueBwdISD_SE_SG_Li384ELb1ELb1ELi3EEENS1_19SingleTileSchedulerILb1ELb0ELb0ELi96EEEEEEEEEvNT_6ParamsE,@"STO_CUDA_ENTRY STV_DEFAULT"
_ZN7cutlass13device_kernelIN5flash11enable_sm90INS1_16FlashAttnBwdSm90INS1_25CollectiveMainloopBwdSm90ILi2ELi1ELi1EN4cute5tupleIJNS5_1CILi1EEES8_S8_EEENS6_IJNS7_ILi64EEENS7_ILi96EEENS7_ILi192EEEEEENS_6half_tEfNS_4arch4Sm90ELb0ELb1ELb0ELb1ELb1ELb0ELb1ELb0ELi3ELi1ELi1ELi1ELb0EEENS1_21CollectiveEpilogueBwdISD_SE_SG_Li384ELb1ELb1ELi3EEENS1_19SingleTileSchedulerILb1ELb0ELb0ELi96EEEEEEEEEvNT_6ParamsE:
        /* <DEDUP_REMOVED lines=23> */
.L_x_1963:
[----:B------:R-:W-:Y:S05]  /*0170*/  BSYNC B0 ;  /* 0x0000000000007941 */ /* 0x000fea0003800000 */
.L_x_1962:
        /* <DEDUP_REMOVED lines=37> */
.L_x_1964:
        /* <DEDUP_REMOVED lines=20> */
.L_x_1965:
[----:B------:R-:W-:Y:S01]  /*0510*/  PLOP3.LUT P0, PT, PT, PT, UP0, 0x80, 0x0 ;  /* 0x000000000000781c */ /* 0x000fe20003f0f008 */
[----:B------:R-:W-:Y:S01]  /*0520*/  NOP ;  /* 0x0000000000007918 */ /* 0x000fe20000000000 */
[----:B------:R-:W-:Y:S01]  /*0530*/  ULDC.64 UR46, c[0x0][0x208] ;  /* 0x00008200002e7ab9 */ /* 0x000fe20000000a00 */
[----:B------:R-:W-:Y:S01]  /*0540*/  BSSY B6, `(.L_x_1966) ;  /* 0x0000b9f000067945 */ /* 0x000fe20003800000 */
[----:B-12-4-:R-:W-:Y:S09]  /*0550*/  BAR.SYNC.DEFER_BLOCKING 0x0 ;  /* 0x0000000000007b1d */ /* 0x016ff20000010000 */
[----:B------:R-:W-:Y:S05]  /*0560*/  @!P0 BRA `(.L_x_1967) ;  /* 0x0000006400cc8947 */ /* 0x000fea0003800000 */
.L_x_1968:
        /* <DEDUP_REMOVED lines=21> */
.L_x_1969:
        /* <DEDUP_REMOVED lines=10> */
.L_x_1971:
[----:B------:R-:W2:Y:S02]  /*0760*/  LDC R0, c[0x0][0x8bc] ;  /* 0x00022f00ff007b82 */ /* 0x000ea40000000800 */
.L_x_1970:
        /* <DEDUP_REMOVED lines=15> */
.L_x_1973:
        /* <DEDUP_REMOVED lines=10> */
.L_x_1974:
        /* <DEDUP_REMOVED lines=8> */
.L_x_1975:
        /* <DEDUP_REMOVED lines=9> */
.L_x_1976:
        /* <DEDUP_REMOVED lines=22> */
.L_x_1977:
        /* <DEDUP_REMOVED lines=78> */
.L_x_1980:
        /* <DEDUP_REMOVED lines=15> */
.L_x_1979:
        /* <DEDUP_REMOVED lines=20> */
.L_x_1982:
        /* <DEDUP_REMOVED lines=15> */
.L_x_1981:
        /* <DEDUP_REMOVED lines=8> */
.L_x_2156:
        /* <DEDUP_REMOVED lines=19> */
.L_x_1984:
        /* <DEDUP_REMOVED lines=108> */
.L_x_2004:
[----:B------:R-:W-:-:S13]  /*1be0*/  ISETP.NE.AND P0, PT, R155, 0x3, PT ;  /* 0x000000039b00780c */ /* 0x000fda0003f05270 */
[----:B-1----:R-:W-:Y:S05]  /*1bf0*/  @!P0 BRA `(.L_x_1986) ;  /* 0x0000000000048947 */ /* 0x002fea0003800000 */
[----:B------:R-:W-:Y:S01]  /*1c00*/  BPT.TRAP 0x1 ;  /* 0x000000040000795c */ /* 0x000fe20000300000 */
.L_x_1986:
[----:B------:R-:W-:Y:S02]  /*1c10*/  LEA R3, R2, UR36, 0x3 ;  /* 0x0000002402037c11 */ /* 0x000fe4000f8e18ff */
[----:B------:R-:W-:-:S04]  /*1c20*/  SHF.L.U32 R12, R7, 0x1f, RZ ;  /* 0x0000001f070c7819 */ /* 0x000fc800000006ff */
[----:B------:R1:W2:Y:S01]  /*1c30*/  SYNCS.PHASECHK.TRANS64.TRYWAIT P1, [R3+URZ+0x36410], R12 ;  /* 0x0364100c030075a7 */ /* 0x0002a2000802017f */
[----:B------:R-:W-:Y:S05]  /*1c40*/  @!P0 BRA `(.L_x_1987) ;  /* 0x0000000000048947 */ /* 0x000fea0003800000 */
[----:B------:R-:W-:Y:S01]  /*1c50*/  BPT.TRAP 0x1 ;  /* 0x000000040000795c */ /* 0x000fe20000300000 */
.L_x_1987:
[----:B--2---:R-:W-:Y:S05]  /*1c60*/  @P1 BRA `(.L_x_1988) ;  /* 0x0000000000081947 */ /* 0x004fea0003800000 */
[----:B------:R-:W2:Y:S02]  /*1c70*/  SYNCS.PHASECHK.TRANS64.TRYWAIT P1, [R3+URZ+0x36410], R12 ;  /* 0x0364100c030075a7 */ /* 0x000ea4000802017f */
[----:B--2---:R-:W-:Y:S05]  /*1c80*/  @!P1 BRA `(.L_x_1989) ;  /* 0x000000a000e09947 */ /* 0x004fea0003800000 */
.L_x_1988:
        /* <DEDUP_REMOVED lines=103> */
.L_x_1990:
[----:B------:R-:W-:-:S04]  /*2300*/  SHF.L.U32 R13, R5, 0x1f, RZ ;  /* 0x0000001f050d7819 */ /* 0x000fc800000006ff */
[----:B------:R4:W1:Y:S01]  /*2310*/  SYNCS.PHASECHK.TRANS64.TRYWAIT P1, [UR36+0x36430], R13 ;  /* 0x0364300dff0075a7 */ /* 0x0008620008020164 */
[----:B------:R-:W-:Y:S05]  /*2320*/  @!P0 BRA `(.L_x_1991) ;  /* 0x0000000000048947 */ /* 0x000fea0003800000 */
[----:B------:R-:W-:Y:S01]  /*2330*/  BPT.TRAP 0x1 ;  /* 0x000000040000795c */ /* 0x000fe20000300000 */
.L_x_1991:
[----:B-1----:R-:W-:Y:S05]  /*2340*/  @P1 BRA `(.L_x_1992) ;  /* 0x0000000000081947 */ /* 0x002fea0003800000 */
[----:B------:R-:W1:Y:S02]  /*2350*/  SYNCS.PHASECHK.TRANS64.TRYWAIT P1, [UR36+0x36430], R13 ;  /* 0x0364300dff0075a7 */ /* 0x000e640008020164 */
[----:B-1----:R-:W-:Y:S05]  /*2360*/  @!P1 BRA `(.L_x_1993) ;  /* 0x0000009c003c9947 */ /* 0x002fea0003800000 */
.L_x_1992:
        /* <DEDUP_REMOVED lines=112> */
.L_x_1996:
[----:B------:R-:W-:-:S06]  /*2a70*/  UISETP.NE.AND UP0, UPT, UR42, 0x1, UPT ;  /* 0x000000012a00788c */ /* 0x000fcc000bf05270 */
[----:B------:R-:W-:-:S05]  /*2a80*/  PLOP3.LUT P1, PT, PT, PT, UP0, 0x80, 0x0 ;  /* 0x000000000000781c */ /* 0x000fca0003f2f008 */
[----:B------:R-:W-:-:S08]  /*2a90*/  @UP0 ULDC UR5, c[0x0][0x754] ;  /* 0x0001d50000050ab9 */ /* 0x000fd00000000800 */
[----:B------:R-:W-:Y:S01]  /*2aa0*/  @P1 IMAD.HI.U32 R12, R23, UR5, RZ ;  /* 0x00000005170c1c27 */ /* 0x000fe2000f8e00ff */
[----:B------:R-:W-:-:S04]  /*2ab0*/  @UP0 ULDC UR5, c[0x0][0x758] ;  /* 0x0001d60000050ab9 */ /* 0x000fc80000000800 */
[----:B------:R-:W-:-:S07]  /*2ac0*/  @P1 SHF.R.U32.HI R23, RZ, UR5, R12 ;  /* 0x00000005ff171c19 */ /* 0x000fce000801160c */
.L_x_1997:
[----:B------:R-:W-:Y:S05]  /*2ad0*/  BSYNC B0 ;  /* 0x0000000000007941 */ /* 0x000fea0003800000 */
.L_x_1995:
[----:B------:R-:W-:Y:S01]  /*2ae0*/  IMAD R23, R23, UR42, R18 ;  /* 0x0000002a17177c24 */ /* 0x000fe2000f8e0212 */
[----:B------:R-:W-:-:S04]  /*2af0*/  IADD3 R12, R15, UR4, R4 ;  /* 0x000000040f0c7c10 */ /* 0x000fc8000fffe004 */
[----:B------:R-:W-:Y:S02]  /*2b00*/  VIADDMNMX R13, R23, UR42, R13, PT ;  /* 0x0000002a170d7c46 */ /* 0x000fe4000b80010d */
[----:B------:R-:W-:-:S07]  /*2b10*/  VIMNMX R12, R12, R23, !PT ;  /* 0x000000170c0c7248 */ /* 0x000fce0007fe0100 */
.L_x_1994:
        /* <DEDUP_REMOVED lines=51> */
.L_x_2000:
[----:B------:R-:W-:-:S06]  /*2e50*/  UISETP.NE.AND UP0, UPT, UR42, 0x1, UPT ;  /* 0x000000012a00788c */ /* 0x000fcc000bf05270 */
[----:B------:R-:W-:-:S05]  /*2e60*/  PLOP3.LUT P6, PT, PT, PT, UP0, 0x80, 0x0 ;  /* 0x000000000000781c */ /* 0x000fca0003fcf008 */
[----:B------:R-:W-:-:S08]  /*2e70*/  @UP0 ULDC UR4, c[0x0][0x754] ;  /* 0x0001d50000040ab9 */ /* 0x000fd00000000800 */
[----:B------:R-:W-:Y:S01]  /*2e80*/  @P6 IMAD.HI.U32 R12, R13, UR4, RZ ;  /* 0x000000040d0c6c27 */ /* 0x000fe2000f8e00ff */
[----:B------:R-:W-:Y:S01]  /*2e90*/  PLOP3.LUT P6, PT, PT, PT, UP0, 0x80, 0x0 ;  /* 0x000000000000781c */ /* 0x000fe20003fcf008 */
[----:B------:R-:W-:-:S12]  /*2ea0*/  @UP0 ULDC UR4, c[0x0][0x758] ;  /* 0x0001d60000040ab9 */ /* 0x000fd80000000800 */
[----:B------:R-:W-:-:S07]  /*2eb0*/  @P6 SHF.R.U32.HI R13, RZ, UR4, R12 ;  /* 0x00000004ff0d6c19 */ /* 0x000fce000801160c */
.L_x_2001:
[----:B------:R-:W-:Y:S05]  /*2ec0*/  BSYNC B0 ;  /* 0x0000000000007941 */ /* 0x000fea0003800000 */
.L_x_1999:
[----:B------:R-:W-:-:S05]  /*2ed0*/  IMAD R13, R13, UR42, R18 ;  /* 0x0000002a0d0d7c24 */ /* 0x000fca000f8e0212 */
[----:B------:R-:W-:Y:S02]  /*2ee0*/  VIMNMX R14, R14, R13, !PT ;  /* 0x0000000d0e0e7248 */ /* 0x000fe40007fe0100 */
[----:B------:R-:W-:-:S07]  /*2ef0*/  VIADDMNMX R20, R13, UR42, R20, PT ;  /* 0x0000002a0d147c46 */ /* 0x000fce000b800114 */
.L_x_1998:
        /* <DEDUP_REMOVED lines=214> */
.L_x_2002:
        /* <DEDUP_REMOVED lines=59> */
.L_x_2003:
        /* <DEDUP_REMOVED lines=62> */
.L_x_1978:
        /* <DEDUP_REMOVED lines=128> */
.L_x_2006:
        /* <DEDUP_REMOVED lines=54> */
.L_x_2008:
[----:B------:R-:W-:Y:S05]  /*4f50*/  BSYNC B0 ;  /* 0x0000000000007941 */ /* 0x000fea0003800000 */
.L_x_2007:
        /* <DEDUP_REMOVED lines=15> */
.L_x_2010:
[----:B------:R-:W-:Y:S05]  /*5050*/  BSYNC B0 ;  /* 0x0000000000007941 */ /* 0x000fea0003800000 */
.L_x_2009:
        /* <DEDUP_REMOVED lines=18> */
.L_x_2012:
[----:B------:R-:W-:Y:S05]  /*5180*/  BSYNC B0 ;  /* 0x0000000000007941 */ /* 0x000fea0003800000 */
.L_x_2011:
        /* <DEDUP_REMOVED lines=17> */
.L_x_2014:
[----:B------:R-:W-:Y:S05]  /*52a0*/  BSYNC B0 ;  /* 0x0000000000007941 */ /* 0x000fea0003800000 */
.L_x_2013:
        /* <DEDUP_REMOVED lines=18> */
.L_x_2016:
[----:B------:R-:W-:Y:S05]  /*53d0*/  BSYNC B0 ;  /* 0x0000000000007941 */ /* 0x000fea0003800000 */
.L_x_2015:
        /* <DEDUP_REMOVED lines=19> */
.L_x_2018:
[----:B------:R-:W-:Y:S05]  /*5510*/  BSYNC B0 ;  /* 0x0000000000007941 */ /* 0x000fea0003800000 */
.L_x_2017:
        /* <DEDUP_REMOVED lines=26> */
.L_x_2020:
[----:B------:R-:W-:Y:S05]  /*56c0*/  BSYNC B0 ;  /* 0x0000000000007941 */ /* 0x000fea0003800000 */
.L_x_2019:
        /* <DEDUP_REMOVED lines=15> */
.L_x_2022:
[----:B------:R-:W-:Y:S05]  /*57c0*/  BSYNC B0 ;  /* 0x0000000000007941 */ /* 0x000fea0003800000 */
.L_x_2021:
        /* <DEDUP_REMOVED lines=15> */
.L_x_2024:
[----:B------:R-:W-:Y:S05]  /*58c0*/  BSYNC B0 ;  /* 0x0000000000007941 */ /* 0x000fea0003800000 */
.L_x_2023:
        /* <DEDUP_REMOVED lines=15> */
.L_x_2026:
[----:B------:R-:W-:Y:S05]  /*59c0*/  BSYNC B0 ;  /* 0x0000000000007941 */ /* 0x000fea0003800000 */
.L_x_2025:
        /* <DEDUP_REMOVED lines=15> */
.L_x_2028:
[----:B------:R-:W-:Y:S05]  /*5ac0*/  BSYNC B0 ;  /* 0x0000000000007941 */ /* 0x000fea0003800000 */
.L_x_2027:
        /* <DEDUP_REMOVED lines=15> */
.L_x_2005:
        /* <DEDUP_REMOVED lines=30> */
.L_x_2029:
        /* <DEDUP_REMOVED lines=45> */
.L_x_2031:
[----:B------:R-:W-:Y:S05]  /*6070*/  BSYNC B0 ;  /* 0x0000000000007941 */ /* 0x000fea0003800000 */
.L_x_2030:
        /* <DEDUP_REMOVED lines=16> */
.L_x_2033:
[----:B------:R-:W-:Y:S05]  /*6180*/  BSYNC B0 ;  /* 0x0000000000007941 */ /* 0x000fea0003800000 */
.L_x_2032:
        /* <DEDUP_REMOVED lines=16> */
.L_x_2035:
[----:B------:R-:W-:Y:S05]  /*6290*/  BSYNC B0 ;  /* 0x0000000000007941 */ /* 0x000fea0003800000 */
.L_x_2034:
        /* <DEDUP_REMOVED lines=17> */
.L_x_2037:
[----:B------:R-:W-:Y:S05]  /*63b0*/  BSYNC B0 ;  /* 0x0000000000007941 */ /* 0x000fea0003800000 */
.L_x_2036:
        /* <DEDUP_REMOVED lines=16> */
.L_x_2039:
[----:B------:R-:W-:Y:S05]  /*64c0*/  BSYNC B0 ;  /* 0x0000000000007941 */ /* 0x000fea0003800000 */
.L_x_2038:
        /* <DEDUP_REMOVED lines=20> */
.L_x_2041:
[----:B------:R-:W-:Y:S05]  /*6610*/  BSYNC B0 ;  /* 0x0000000000007941 */ /* 0x000fea0003800000 */
.L_x_2040:
        /* <DEDUP_REMOVED lines=24> */
.L_x_2043:
[----:B------:R-:W-:Y:S05]  /*67a0*/  BSYNC B0 ;  /* 0x0000000000007941 */ /* 0x000fea0003800000 */
.L_x_2042:
        /* <DEDUP_REMOVED lines=15> */
.L_x_2045:
[----:B------:R-:W-:Y:S05]  /*68a0*/  BSYNC B0 ;  /* 0x0000000000007941 */ /* 0x000fea0003800000 */
.L_x_2044:
        /* <DEDUP_REMOVED lines=15> */
.L_x_2047:
[----:B------:R-:W-:Y:S05]  /*69a0*/  BSYNC B0 ;  /* 0x0000000000007941 */ /* 0x000fea0003800000 */
.L_x_2046:
        /* <DEDUP_REMOVED lines=15> */
.L_x_2049:
[----:B------:R-:W-:Y:S05]  /*6aa0*/  BSYNC B0 ;  /* 0x0000000000007941 */ /* 0x000fea0003800000 */
.L_x_2048:
        /* <DEDUP_REMOVED lines=15> */
.L_x_2051:
[----:B------:R-:W-:Y:S05]  /*6ba0*/  BSYNC B0 ;  /* 0x0000000000007941 */ /* 0x000fea0003800000 */
.L_x_2050:
        /* <DEDUP_REMOVED lines=15> */
.L_x_1967:
        /* <DEDUP_REMOVED lines=21> */
.L_x_2053:
        /* <DEDUP_REMOVED lines=13> */
.L_x_2055:
[----:B------:R-:W-:-:S05]  /*6ec0*/  ULDC UR4, c[0x0][0x8bc] ;  /* 0x00022f0000047ab9 */ /* 0x000fca0000000800 */
.L_x_2054:
        /* <DEDUP_REMOVED lines=26> */
[----:B------:R-:W-:Y:S01]  /*7070*/  ULDC UR10, c[0x0][0x280] ;  /* 0x0000a000000a7ab9 */ /* 0x000fe20000000800 */
[----:B-1----:R-:W-:-:S11]  /*7080*/  USHF.R.S32.HI UR16, URZ, 0x1f, UR7 ;  /* 0x0000001f3f107899 */ /* 0x002fd60008011407 */
[----:B--2---:R-:W-:Y:S02]  /*7090*/  @P0 R2UR UR4, R0 ;  /* 0x00000000000402ca */ /* 0x004fe400000e0000 */
[----:B------:R-:W-:-:S04]  /*70a0*/  ISETP.NE.U32.AND P0, PT, RZ, UR8, PT ;  /* 0x00000008ff007c0c */ /* 0x000fc8000bf05070 */
        /* <DEDUP_REMOVED lines=14> */
.L_x_2056:
        /* <DEDUP_REMOVED lines=13> */
.L_x_2057:
        /* <DEDUP_REMOVED lines=12> */
.L_x_2058:
[----:B------:R-:W-:Y:S01]  /*7320*/  UIADD3 UR8, -UR12, UR10, UR6 ;  /* 0x0000000a0c087290 */ /* 0x000fe2000fffe106 */
[----:B------:R-:W-:Y:S01]  /*7330*/  ISETP.LE.AND P0, PT, RZ, UR22, PT ;  /* 0x00000016ff007c0c */ /* 0x000fe2000bf03270 */
[----:B------:R-:W-:Y:S01]  /*7340*/  ULDC UR9, c[0x0][0x74c] ;  /* 0x0001d30000097ab9 */ /* 0x000fe20000000800 */
[----:B------:R-:W-:Y:S01]  /*7350*/  ULDC UR20, c[0x0][0x288] ;  /* 0x0000a20000147ab9 */ /* 0x000fe20000000800 */
[----:B------:R-:W-:Y:S02]  /*7360*/  UIADD3 UR9, UR8, -UR9, URZ ;  /* 0x8000000908097290 */ /* 0x000fe4000fffe03f */
[----:B------:R-:W-:Y:S02]  /*7370*/  UIADD3 UR8, UR10, 0x3f, URZ ;  /* 0x0000003f0a087890 */ /* 0x000fe4000fffe03f */
[----:B------:R-:W-:Y:S02]  /*7380*/  USHF.R.S32.HI UR11, URZ, 0x1f, UR9 ;  /* 0x0000001f3f0b7899 */ /* 0x000fe40008011409 */
[----:B------:R-:W-:-:S02]  /*7390*/  USHF.R.S32.HI UR15, URZ, 0x1f, UR14 ;  /* 0x0000001f3f0f7899 */ /* 0x000fc4000801140e */
[----:B------:R-:W-:Y:S02]  /*73a0*/  ULEA.HI UR11, UR11, UR9, URZ, 0x6 ;  /* 0x000000090b0b7291 */ /* 0x000fe4000f8f303f */
[----:B------:R-:W-:Y:S02]  /*73b0*/  USHF.R.S32.HI UR9, URZ, 0x1f, UR8 ;  /* 0x0000001f3f097899 */ /* 0x000fe40008011408 */
[----:B------:R-:W-:Y:S02]  /*73c0*/  USHF.R.S32.HI UR11, URZ, 0x6, UR11 ;  /* 0x000000063f0b7899 */ /* 0x000fe4000801140b */
[----:B------:R-:W-:Y:S02]  /*73d0*/  ULEA.HI UR8, UR9, UR8, URZ, 0x6 ;  /* 0x0000000809087291 */ /* 0x000fe4000f8f303f */
[----:B------:R-:W-:Y:S02]  /*73e0*/  UISETP.LT.AND UP1, UPT, URZ, UR11, UPT ;  /* 0x0000000b3f00728c */ /* 0x000fe4000bf21270 */
[----:B------:R-:W-:-:S02]  /*73f0*/  USHF.R.S32.HI UR8, URZ, 0x6, UR8 ;  /* 0x000000063f087899 */ /* 0x000fc40008011408 */
[----:B------:R-:W-:Y:S02]  /*7400*/  USEL UR13, UR14, URZ, !UP0 ;  /* 0x0000003f0e0d7287 */ /* 0x000fe4000c000000 */
[----:B------:R-:W-:Y:S02]  /*7410*/  USEL UR9, URZ, UR11, !UP1 ;  /* 0x0000000b3f097287 */ /* 0x000fe4000c800000 */
[----:B------:R-:W-:Y:S01]  /*7420*/  UIMAD UR14, UR14, UR20, URZ ;  /* 0x000000140e0e72a4 */ /* 0x000fe2000f8e023f */
[----:B------:R-:W-:Y:S01]  /*7430*/  UMOV UR11, UR8 ;  /* 0x00000008000b7c82 */ /* 0x000fe20008000000 */
[----:B------:R-:W-:Y:S10]  /*7440*/  @!P0 BRA `(.L_x_2059) ;  /* 0x0000000000208947 */ /* 0x000ff40003800000 */
[----:B------:R-:W-:-:S03]  /*7450*/  UIADD3 UR6, UR6, 0x9f, UR10 ;  /* 0x0000009f06067890 */ /* 0x000fc6000fffe00a */
[----:B------:R-:W-:Y:S02]  /*7460*/  ULDC UR10, c[0x0][0x748] ;  /* 0x0001d200000a7ab9 */ /* 0x000fe40000000800 */
[----:B------:R-:W-:-:S04]  /*7470*/  UIADD3 UR6, UR6, UR10, -UR12 ;  /* 0x0000000a06067290 */ /* 0x000fc8000fffe80c */
[----:B------:R-:W-:-:S04]  /*7480*/  USHF.R.S32.HI UR10, URZ, 0x1f, UR6 ;  /* 0x0000001f3f0a7899 */ /* 0x000fc80008011406 */
[----:B------:R-:W-:-:S04]  /*7490*/  ULEA.HI UR10, UR10, UR6, URZ, 0x6 ;  /* 0x000000060a0a7291 */ /* 0x000fc8000f8f303f */
[----:B------:R-:W-:-:S04]  /*74a0*/  USHF.R.S32.HI UR10, URZ, 0x6, UR10 ;  /* 0x000000063f0a7899 */ /* 0x000fc8000801140a */
[----:B------:R-:W-:-:S04]  /*74b0*/  UISETP.LT.AND UP1, UPT, UR8, UR10, UPT ;  /* 0x0000000a0800728c */ /* 0x000fc8000bf21270 */
[----:B------:R-:W-:-:S12]  /*74c0*/  USEL UR11, UR8, UR10, UP1 ;  /* 0x0000000a080b7287 */ /* 0x000fd80008800000 */
.L_x_2059:
[----:B------:R-:W-:Y:S02]  /*74d0*/  UISETP.GT.AND UP1, UPT, UR11, UR9, UPT ;  /* 0x000000090b00728c */ /* 0x000fe4000bf24270 */
[----:B------:R-:W-:Y:S02]  /*74e0*/  USEL UR21, UR15, URZ, !UP0 ;  /* 0x0000003f0f157287 */ /* 0x000fe4000c000000 */
[----:B------:R-:W-:Y:S02]  /*74f0*/  UIADD3 UR23, UP0, UR14, UR7, URZ ;  /* 0x000000070e177290 */ /* 0x000fe4000ff1e03f */
[----:B------:R-:W-:Y:S02]  /*7500*/  PLOP3.LUT P1, PT, PT, PT, UP1, 0x80, 0x0 ;  /* 0x000000000000781c */ /* 0x000fe40003f2f018 */
[----:B------:R-:W-:Y:S01]  /*7510*/  ELECT P0, URZ, PT ;  /* 0x00000000003f782f */ /* 0x000fe20003800000 */
[----:B------:R-:W-:-:S10]  /*7520*/  ULEA.HI.X.SX32 UR10, UR14, UR16, 0x1, UP0 ;  /* 0x000000100e0a7291 */ /* 0x000fd400080f0e3f */
[----:B------:R-:W-:Y:S05]  /*7530*/  @!P1 BRA `(.L_x_2060) ;  /* 0x00000014008c9947 */ /* 0x000fea0003800000 */
[----:B------:R-:W-:Y:S01]  /*7540*/  ULDC.64 UR18, c[0x0][0x2d8] ;  /* 0x0000b60000127ab9 */ /* 0x000fe20000000a00 */
[----:B------:R-:W1:Y:S01]  /*7550*/  S2R R0, SR_TID.X ;  /* 0x0000000000007919 */ /* 0x000e620000002100 */
[----:B------:R-:W-:Y:S02]  /*7560*/  UIMAD UR6, UR16, UR18, URZ ;  /* 0x00000012100672a4 */ /* 0x000fe4000f8e023f */
[----:B------:R-:W-:Y:S02]  /*7570*/  UIMAD.WIDE.U32 UR14, UR7, UR18, URZ ;  /* 0x00000012070e72a5 */ /* 0x000fe4000f8e003f */
[----:B------:R-:W-:Y:S02]  /*7580*/  UIMAD UR19, UR7, UR19, UR6 ;  /* 0x00000013071372a4 */ /* 0x000fe4000f8e0206 */
[----:B------:R-:W-:Y:S02]  /*7590*/  UIADD3 UR7, -UR9, UR11, URZ ;  /* 0x0000000b09077290 */ /* 0x000fe4000fffe13f */
[----:B------:R-:W-:-:S02]  /*75a0*/  UIADD3 UR6, UP0, UR4, UR14, URZ ;  /* 0x0000000e04067290 */ /* 0x000fc4000ff1e03f */
[----:B------:R-:W-:Y:S02]  /*75b0*/  UIADD3 UR19, UR15, UR19, URZ ;  /* 0x000000130f137290 */ /* 0x000fe4000fffe03f */
[----:B------:R-:W-:Y:S02]  /*75c0*/  ULOP3.LUT UR12, UR7, 0x1, URZ, 0xc0, !UPT ;  /* 0x00000001070c7892 */ /* 0x000fe4000f8ec03f */
[----:B------:R-:W-:Y:S02]  /*75d0*/  UIADD3.X UR7, UR5, UR19, URZ, UP0, !UPT ;  /* 0x0000001305077290 */ /* 0x000fe400087fe43f */
[----:B------:R-:W-:Y:S01]  /*75e0*/  UISETP.NE.U32.AND UP0, UPT, UR12, 0x1, UPT ;  /* 0x000000010c00788c */ /* 0x000fe2000bf05070 */
[----:B------:R-:W-:Y:S02]  /*75f0*/  ULDC.64 UR16, c[0x0][0x2e0] ;  /* 0x0000b80000107ab9 */ /* 0x000fe40000000a00 */
[----:B------:R-:W-:-:S03]  /*7600*/  UIMAD UR18, UR21, UR16, URZ ;  /* 0x00000010151272a4 */ /* 0x000fc6000f8e023f */
[----:B------:R-:W-:Y:S01]  /*7610*/  PLOP3.LUT P1, PT, PT, PT, UP0, 0x80, 0x0 ;  /* 0x000000000000781c */ /* 0x000fe20003f2f008 */
[----:B------:R-:W-:Y:S02]  /*7620*/  UIMAD.WIDE.U32 UR6, UR13, UR16, UR6 ;  /* 0x000000100d0672a5 */ /* 0x000fe4000f8e0006 */
[----:B------:R-:W-:Y:S01]  /*7630*/  UIMAD UR17, UR13, UR17, UR18 ;  /* 0x000000110d1172a4 */ /* 0x000fe2000f8e0212 */
[----:B------:R-:W-:Y:S02]  /*7640*/  ULDC UR21, c[0x0][0x760] ;  /* 0x0001d80000157ab9 */ /* 0x000fe40000000800 */
[----:B------:R-:W-:Y:S02]  /*7650*/  UIMAD UR12, UR20, UR21, URZ ;  /* 0x00000015140c72a4 */ /* 0x000fe4000f8e023f */
[----:B------:R-:W-:Y:S01]  /*7660*/  UIADD3 UR24, UR7, UR17, URZ ;  /* 0x0000001107187290 */ /* 0x000fe2000fffe03f */
[----:B-1----:R-:W-:-:S04]  /*7670*/  LOP3.LUT R9, R0, 0x1f, RZ, 0xc0, !PT ;  /* 0x0000001f00097812 */ /* 0x002fc800078ec0ff */
[----:B------:R-:W-:Y:S07]  /*7680*/  @P1 BRA `(.L_x_2061) ;  /* 0x0000000400d01947 */ /* 0x000fee0003800000 */
        /* <DEDUP_REMOVED lines=11> */
.L_x_2064:
[----:B------:R-:W2:Y:S04]  /*7740*/  LDG.E.STRONG.GPU R0, desc[UR46][R2.64] ;  /* 0x0000002e02007981 */ /* 0x000ea8000c1ef900 */
[----:B--2---:R-:W-:Y:S01]  /*7750*/  CCTL.IVALL ;  /* 0x00000000ff00798f */ /* 0x004fe20002000000 */
[----:B------:R-:W-:Y:S05]  /*7760*/  YIELD ;  /* 0x0000000000007946 */ /* 0x000fea0003800000 */
[----:B------:R-:W-:-:S13]  /*7770*/  ISETP.NE.AND P1, PT, R0, UR22, PT ;  /* 0x0000001600007c0c */ /* 0x000fda000bf25270 */
[----:B------:R-:W-:Y:S05]  /*7780*/  @P1 BRA `(.L_x_2064) ;  /* 0xfffffffc00ec1947 */ /* 0x000fea000383ffff */
.L_x_2063:
[----:B------:R-:W-:Y:S05]  /*7790*/  BSYNC B0 ;  /* 0x0000000000007941 */ /* 0x000fea0003800000 */
.L_x_2062:
[----:B------:R-:W-:-:S03]  /*77a0*/  UMOV UR18, 0xffffffff ;  /* 0xffffffff00127882 */ /* 0x000fc60000000000 */
[----:B------:R-:W-:Y:S05]  /*77b0*/  BRA.DIV UR18, `(.L_x_2065) ;  /* 0x0000004a123c7947 */ /* 0x000fea000b800000 */
[----:B------:R-:W-:Y:S01]  /*77c0*/  NOP ;  /* 0x0000000000007918 */ /* 0x000fe20000000000 */
.L_x_2159:
        /* <DEDUP_REMOVED lines=22> */
.L_x_2067:
[----:B------:R-:W-:Y:S05]  /*7930*/  BSYNC B0 ;  /* 0x0000000000007941 */ /* 0x000fea0003800000 */
.L_x_2066:
[----:B------:R-:W-:Y:S06]  /*7940*/  BAR.SYNC.DEFER_BLOCKING 0xe, 0xa0 ;  /* 0x0382800000007b1d */ /* 0x000fec0000010000 */
[----:B------:R-:W-:Y:S04]  /*7950*/  BSSY B0, `(.L_x_2068) ;  /* 0x0000012000007945 */ /* 0x000fe80003800000 */
[----:B------:R-:W-:Y:S05]  /*7960*/  @!P0 BRA `(.L_x_2069) ;  /* 0x0000000000408947 */ /* 0x000fea0003800000 */
[----:B------:R-:W1:Y:S01]  /*7970*/  S2UR UR26, SR_CgaCtaId ;  /* 0x00000000001a79c3 */ /* 0x000e620000008800 */
[----:B------:R-:W-:Y:S01]  /*7980*/  R2UR UR18, R8 ;  /* 0x00000000081272ca */ /* 0x000fe200000e0000 */
[----:B------:R-:W-:Y:S01]  /*7990*/  UMOV UR25, 0x400 ;  /* 0x0000040000197882 */ /* 0x000fe20000000000 */
[----:B------:R-:W-:-:S11]  /*79a0*/  ULDC.64 UR20, c[0x0][0x2c0] ;  /* 0x0000b00000147ab9 */ /* 0x000fd60000000a00 */
[----:B------:R-:W-:-:S04]  /*79b0*/  UIADD3 UR18, UR18, 0x1000, URZ ;  /* 0x0000100012127890 */ /* 0x000fc8000fffe03f */
[----:B------:R-:W-:-:S04]  /*79c0*/  UIADD3 UR27, UP0, UR18, UR6, URZ ;  /* 0x00000006121b7290 */ /* 0x000fc8000ff1e03f */
[----:B------:R-:W-:Y:S02]  /*79d0*/  ULEA.HI.X.SX32 UR18, UR18, UR24, 0x1, UP0 ;  /* 0x0000001812127291 */ /* 0x000fe400080f0e3f */
[----:B-1----:R-:W-:Y:S02]  /*79e0*/  ULEA UR25, UR26, UR25, 0x18 ;  /* 0x000000191a197291 */ /* 0x002fe4000f8ec03f */
[----:B------:R-:W-:Y:S02]  /*79f0*/  ULEA UR20, UP0, UR27, UR20, 0x2 ;  /* 0x000000141b147291 */ /* 0x000fe4000f80103f */
[----:B------:R-:W-:Y:S02]  /*7a00*/  UIADD3 UR25, UR25, 0x16000, URZ ;  /* 0x0001600019197890 */ /* 0x000fe4000fffe03f */
[----:B------:R-:W-:Y:S01]  /*7a10*/  ULEA.HI.X UR21, UR27, UR21, UR18, 0x2, UP0 ;  /* 0x000000151b157291 */ /* 0x000fe200080f1412 */
[----:B------:R-:W-:Y:S02]  /*7a20*/  UMOV UR26, 0x0 ;  /* 0x00000000001a7882 */ /* 0x000fe40000000000 */
[----:B------:R-:W-:Y:S01]  /*7a30*/  UMOV UR18, 0x400 ;  /* 0x0000040000127882 */ /* 0x000fe20000000000 */
[----:B------:R-:W-:-:S05]  /*7a40*/  UMOV UR27, 0x14f00000 ;  /* 0x14f00000001b7882 */ /* 0x000fca0000000000 */
[----:B------:R1:W-:Y:S02]  /*7a50*/  UBLKRED.G.S.ADD.F32.RN [UR20], [UR25], UR18, desc[UR26] ;  /* 0x00001a14190073bb */ /* 0x0003e400080a1412 */
[----:B-1----:R0:W-:Y:S02]  /*7a60*/  UTMACMDFLUSH ;  /* 0x00000000000079b7 */ /* 0x0021e40000000000 */
.L_x_2069:
[----:B------:R-:W-:Y:S05]  /*7a70*/  BSYNC B0 ;  /* 0x0000000000007941 */ /* 0x000fea0003800000 */
.L_x_2068:
        /* <DEDUP_REMOVED lines=17> */
[----:B------:R1:W-:Y:S01]  /*7b90*/  UBLKRED.G.S.ADD.F32.RN [UR20], [UR25], UR18, desc[UR26] ;  /* 0x00001a14190073bb */ /* 0x0003e200080a1412 */
[----:B------:R0:W-:Y:S01]  /*7ba0*/  UTMACMDFLUSH ;  /* 0x00000000000079b7 */ /* 0x0001e20000000000 */
[----:B-1----:R-:W-:-:S04]  /*7bb0*/  DEPBAR.LE SB0, 0x2 ;  /* 0x000080800000791a */ /* 0x002fc80000000000 */
.L_x_2071:
[----:B------:R-:W-:Y:S05]  /*7bc0*/  BSYNC B0 ;  /* 0x0000000000007941 */ /* 0x000fea0003800000 */
.L_x_2070:
[----:B------:R-:W-:Y:S06]  /*7bd0*/  BAR.ARV 0xa, 0xa0 ;  /* 0x0282800000007b1d */ /* 0x000fec0000002000 */
[----:B------:R-:W-:Y:S04]  /*7be0*/  BSSY B0, `(.L_x_2072) ;  /* 0x0000003000007945 */ /* 0x000fe80003800000 */
[----:B------:R-:W-:Y:S05]  /*7bf0*/  @!P0 BRA `(.L_x_2073) ;  /* 0x0000000000048947 */ /* 0x000fea0003800000 */
[----:B------:R-:W-:-:S04]  /*7c00*/  DEPBAR.LE SB0, 0x1 ;  /* 0x000080400000791a */ /* 0x000fc80000000000 */
.L_x_2073:
[----:B------:R-:W-:Y:S05]  /*7c10*/  BSYNC B0 ;  /* 0x0000000000007941 */ /* 0x000fea0003800000 */
.L_x_2072:
[----:B------:R-:W-:Y:S06]  /*7c20*/  BAR.ARV 0xb, 0xa0 ;  /* 0x02c2800000007b1d */ /* 0x000fec0000002000 */
[----:B------:R-:W-:Y:S04]  /*7c30*/  BSSY B0, `(.L_x_2074) ;  /* 0x0000003000007945 */ /* 0x000fe80003800000 */
[----:B------:R-:W-:Y:S05]  /*7c40*/  @!P0 BRA `(.L_x_2075) ;  /* 0x0000000000048947 */ /* 0x000fea0003800000 */
[----:B------:R-:W-:-:S04]  /*7c50*/  DEPBAR.LE SB0, 0x0 ;  /* 0x000080000000791a */ /* 0x000fc80000000000 */
.L_x_2075:
[----:B------:R-:W-:Y:S05]  /*7c60*/  BSYNC B0 ;  /* 0x0000000000007941 */ /* 0x000fea0003800000 */
.L_x_2074:
        /* <DEDUP_REMOVED lines=19> */
.L_x_2077:
[----:B------:R-:W-:Y:S05]  /*7da0*/  BSYNC B0 ;  /* 0x0000000000007941 */ /* 0x000fea0003800000 */
.L_x_2076:
[----:B------:R-:W-:Y:S01]  /*7db0*/  UIADD3 UR18, UR9, 0x1, URZ ;  /* 0x0000000109127890 */ /* 0x000fe2000fffe03f */
[----:B------:R-:W-:Y:S11]  /*7dc0*/  BRA `(.L_x_2078) ;  /* 0x0000000000047947 */ /* 0x000ff60003800000 */
.L_x_2061:
[----:B------:R-:W-:-:S05]  /*7dd0*/  UMOV UR18, UR9 ;  /* 0x0000000900127c82 */ /* 0x000fca0008000000 */
.L_x_2078:
[----:B------:R-:W-:-:S04]  /*7de0*/  UIADD3 UR9, UR9, 0x1, URZ ;  /* 0x0000000109097890 */ /* 0x000fc8000fffe03f */
[----:B------:R-:W-:-:S03]  /*7df0*/  UISETP.NE.AND UP0, UPT, UR11, UR9, UPT ;  /* 0x000000090b00728c */ /* 0x000fc6000bf05270 */
[----:B------:R-:W-:-:S03]  /*7e00*/  UMOV UR9, UR18 ;  /* 0x0000001200097c82 */ /* 0x000fc60008000000 */
[----:B------:R-:W-:-:S13]  /*7e10*/  PLOP3.LUT P1, PT, PT, PT, UP0, 0x80, 0x0 ;  /* 0x000000000000781c */ /* 0x000fda0003f2f008 */
[----:B------:R-:W-:Y:S05]  /*7e20*/  @!P1 BRA `(.L_x_2060) ;  /* 0x0000000c00509947 */ /* 0x000fea0003800000 */
[----:B------:R-:W-:Y:S01]  /*7e30*/  UMOV UR15, UR19 ;  /* 0x00000013000f7c82 */ /* 0x000fe20008000000 */
[----:B------:R-:W-:Y:S01]  /*7e40*/  ULDC.64 UR26, c[0x0][0x2c0] ;  /* 0x0000b000001a7ab9 */ /* 0x000fe20000000a00 */
[----:B------:R-:W-:Y:S01]  /*7e50*/  UIMAD.WIDE.U32 UR14, UR13, UR16, UR14 ;  /* 0x000000100d0e72a5 */ /* 0x000fe2000f8e000e */
[----:B------:R-:W-:-:S03]  /*7e60*/  UMOV UR9, UR18 ;  /* 0x0000001200097c82 */ /* 0x000fc60008000000 */
[----:B------:R-:W-:-:S04]  /*7e70*/  UIADD3 UR21, UP0, UR4, UR14, URZ ;  /* 0x0000000e04157290 */ /* 0x000fc8000ff1e03f */
[----:B------:R-:W-:Y:S02]  /*7e80*/  UIADD3.X UR4, UR5, UR17, UR15, UP0, !UPT ;  /* 0x0000001105047290 */ /* 0x000fe400087fe40f */
[----:B------:R-:W-:-:S04]  /*7e90*/  ULEA UR20, UP0, UR21, UR26, 0x2 ;  /* 0x0000001a15147291 */ /* 0x000fc8000f80103f */
[----:B------:R-:W-:Y:S02]  /*7ea0*/  ULEA.HI.X UR21, UR21, UR27, UR4, 0x2, UP0 ;  /* 0x0000001b15157291 */ /* 0x000fe400080f1404 */
[----:B------:R-:W-:Y:S01]  /*7eb0*/  UIADD3 UR20, UP0, UR20, 0x4000, URZ ;  /* 0x0000400014147890 */ /* 0x000fe2000ff1e03f */
[----:B------:R-:W-:-:S03]  /*7ec0*/  UMOV UR4, URZ ;  /* 0x0000003f00047c82 */ /* 0x000fc60008000000 */
[----:B------:R-:W-:-:S12]  /*7ed0*/  UIADD3.X UR21, URZ, UR21, URZ, UP0, !UPT ;  /* 0x000000153f157290 */ /* 0x000fd800087fe43f */
.L_x_2111:
        /* <DEDUP_REMOVED lines=11> */
.L_x_2081:
[----:B------:R-:W2:Y:S04]  /*7f90*/  LDG.E.STRONG.GPU R0, desc[UR46][R2.64] ;  /* 0x0000002e02007981 */ /* 0x000ea8000c1ef900 */
[----:B--2---:R-:W-:Y:S01]  /*7fa0*/  CCTL.IVALL ;  /* 0x00000000ff00798f */ /* 0x004fe20002000000 */
[----:B------:R-:W-:Y:S05]  /*7fb0*/  YIELD ;  /* 0x0000000000007946 */ /* 0x000fea0003800000 */
[----:B------:R-:W-:-:S13]  /*7fc0*/  ISETP.NE.AND P1, PT, R0, UR22, PT ;  /* 0x0000001600007c0c */ /* 0x000fda000bf25270 */
[----:B------:R-:W-:Y:S05]  /*7fd0*/  @P1 BRA `(.L_x_2081) ;  /* 0xfffffffc00ec1947 */ /* 0x000fea000383ffff */
.L_x_2080:
[----:B------:R-:W-:Y:S05]  /*7fe0*/  BSYNC B0 ;  /* 0x0000000000007941 */ /* 0x000fea0003800000 */
.L_x_2079:
[----:B------:R-:W-:-:S03]  /*7ff0*/  UMOV UR13, 0xffffffff ;  /* 0xffffffff000d7882 */ /* 0x000fc60000000000 */
[----:B------:R-:W-:Y:S05]  /*8000*/  BRA.DIV UR13, `(.L_x_2082) ;  /* 0x000000420d447947 */ /* 0x000fea000b800000 */
[----:B------:R-:W-:Y:S01]  /*8010*/  NOP ;  /* 0x0000000000007918 */ /* 0x000fe20000000000 */
.L_x_2162:
        /* <DEDUP_REMOVED lines=9> */
[----:B------:R-:W-:-:S03]  /*80b0*/  UMOV UR27, 0x14f00000 ;  /* 0x14f00000001b7882 */ /* 0x000fc60000000000 */
[----:B------:R-:W-:Y:S02]  /*80c0*/  ULEA.HI.X.SX32 UR13, UR13, UR24, 0x1, UP0 ;  /* 0x000000180d0d7291 */ /* 0x000fe400080f0e3f */
[----:B------:R-:W-:-:S04]  /*80d0*/  ULEA UR16, UP0, UR26, UR16, 0x2 ;  /* 0x000000101a107291 */ /* 0x000fc8000f80103f */
[----:B------:R-:W-:-:S03]  /*80e0*/  ULEA.HI.X UR17, UR26, UR17, UR13, 0x2, UP0 ;  /* 0x000000111a117291 */ /* 0x000fc600080f140d */
[----:B------:R-:W-:Y:S01]  /*80f0*/  UMOV UR13, 0x400 ;  /* 0x00000400000d7882 */ /* 0x000fe20000000000 */
[----:B------:R-:W-:Y:S01]  /*8100*/  UMOV UR26, 0x0 ;  /* 0x00000000001a7882 */ /* 0x000fe20000000000 */
[----:B-1----:R-:W-:-:S04]  /*8110*/  ULEA UR19, UR25, UR19, 0x18 ;  /* 0x0000001319137291 */ /* 0x002fc8000f8ec03f */
[----:B------:R-:W-:-:S09]  /*8120*/  UIADD3 UR19, UR19, 0x12000, URZ ;  /* 0x0001200013137890 */ /* 0x000fd2000fffe03f */
[----:B------:R1:W-:Y:S02]  /*8130*/  UBLKRED.G.S.ADD.F32.RN [UR16], [UR19], UR13, desc[UR26] ;  /* 0x00001a10130073bb */ /* 0x0003e400080a140d */
[----:B-1----:R0:W-:Y:S02]  /*8140*/  UTMACMDFLUSH ;  /* 0x00000000000079b7 */ /* 0x0021e40000000000 */
.L_x_2084:
[----:B------:R-:W-:Y:S05]  /*8150*/  BSYNC B0 ;  /* 0x0000000000007941 */ /* 0x000fea0003800000 */
.L_x_2083:
        /* <DEDUP_REMOVED lines=14> */
.L_x_2086:
[----:B------:R-:W-:Y:S05]  /*8240*/  BSYNC B0 ;  /* 0x0000000000007941 */ /* 0x000fea0003800000 */
.L_x_2085:
        /* <DEDUP_REMOVED lines=15> */
.L_x_2088:
[----:B------:R-:W-:Y:S05]  /*8340*/  BSYNC B0 ;  /* 0x0000000000007941 */ /* 0x000fea0003800000 */
.L_x_2087:
[----:B------:R-:W-:Y:S06]  /*8350*/  BAR.ARV 0xa, 0xa0 ;  /* 0x0282800000007b1d */ /* 0x000fec0000002000 */
[----:B------:R-:W-:Y:S04]  /*8360*/  BSSY B0, `(.L_x_2089) ;  /* 0x0000003000007945 */ /* 0x000fe80003800000 */
[----:B------:R-:W-:Y:S05]  /*8370*/  @!P0 BRA `(.L_x_2090) ;  /* 0x0000000000048947 */ /* 0x000fea0003800000 */
[----:B------:R-:W-:-:S04]  /*8380*/  DEPBAR.LE SB0, 0x1 ;  /* 0x000080400000791a */ /* 0x000fc80000000000 */
.L_x_2090:
[----:B------:R-:W-:Y:S05]  /*8390*/  BSYNC B0 ;  /* 0x0000000000007941 */ /* 0x000fea0003800000 */
.L_x_2089:
[----:B------:R-:W-:Y:S06]  /*83a0*/  BAR.ARV 0xb, 0xa0 ;  /* 0x02c2800000007b1d */ /* 0x000fec0000002000 */
[----:B------:R-:W-:Y:S04]  /*83b0*/  BSSY B0, `(.L_x_2091) ;  /* 0x0000003000007945 */ /* 0x000fe80003800000 */
[----:B------:R-:W-:Y:S05]  /*83c0*/  @!P0 BRA `(.L_x_2092) ;  /* 0x0000000000048947 */ /* 0x000fea0003800000 */
[----:B------:R-:W-:-:S04]  /*83d0*/  DEPBAR.LE SB0, 0x0 ;  /* 0x000080000000791a */ /* 0x000fc80000000000 */
.L_x_2092:
[----:B------:R-:W-:Y:S05]  /*83e0*/  BSYNC B0 ;  /* 0x0000000000007941 */ /* 0x000fea0003800000 */
.L_x_2091:
        /* <DEDUP_REMOVED lines=19> */
.L_x_2094:
[----:B------:R-:W-:Y:S05]  /*8520*/  BSYNC B0 ;  /* 0x0000000000007941 */ /* 0x000fea0003800000 */
.L_x_2093:
        /* <DEDUP_REMOVED lines=9> */
.L_x_2097:
[----:B------:R-:W2:Y:S04]  /*85c0*/  LDG.E.STRONG.GPU R0, desc[UR46][R2.64] ;  /* 0x0000002e02007981 */ /* 0x000ea8000c1ef900 */
[----:B--2---:R-:W-:Y:S01]  /*85d0*/  CCTL.IVALL ;  /* 0x00000000ff00798f */ /* 0x004fe20002000000 */
[----:B------:R-:W-:Y:S05]  /*85e0*/  YIELD ;  /* 0x0000000000007946 */ /* 0x000fea0003800000 */
[----:B------:R-:W-:-:S13]  /*85f0*/  ISETP.NE.AND P1, PT, R0, UR22, PT ;  /* 0x0000001600007c0c */ /* 0x000fda000bf25270 */
[----:B------:R-:W-:Y:S05]  /*8600*/  @P1 BRA `(.L_x_2097) ;  /* 0xfffffffc00ec1947 */ /* 0x000fea000383ffff */
.L_x_2096:
[----:B------:R-:W-:Y:S05]  /*8610*/  BSYNC B0 ;  /* 0x0000000000007941 */ /* 0x000fea0003800000 */
.L_x_2095:
[----:B------:R-:W-:-:S03]  /*8620*/  UMOV UR5, 0xffffffff ;  /* 0xffffffff00057882 */ /* 0x000fc60000000000 */
[----:B------:R-:W-:Y:S05]  /*8630*/  BRA.DIV UR5, `(.L_x_2098) ;  /* 0x0000003a05d47947 */ /* 0x000fea000b800000 */
[----:B------:R-:W-:Y:S01]  /*8640*/  NOP ;  /* 0x0000000000007918 */ /* 0x000fe20000000000 */
.L_x_2165:
        /* <DEDUP_REMOVED lines=15> */
.L_x_2100:
[----:B------:R-:W-:Y:S05]  /*8740*/  BSYNC B0 ;  /* 0x0000000000007941 */ /* 0x000fea0003800000 */
.L_x_2099:
        /* <DEDUP_REMOVED lines=14> */
.L_x_2102:
[----:B------:R-:W-:Y:S05]  /*8830*/  BSYNC B0 ;  /* 0x0000000000007941 */ /* 0x000fea0003800000 */
.L_x_2101:
        /* <DEDUP_REMOVED lines=15> */
.L_x_2104:
[----:B------:R-:W-:Y:S05]  /*8930*/  BSYNC B0 ;  /* 0x0000000000007941 */ /* 0x000fea0003800000 */
.L_x_2103:
[----:B------:R-:W-:Y:S06]  /*8940*/  BAR.ARV 0xa, 0xa0 ;  /* 0x0282800000007b1d */ /* 0x000fec0000002000 */
[----:B------:R-:W-:Y:S04]  /*8950*/  BSSY B0, `(.L_x_2105) ;  /* 0x0000003000007945 */ /* 0x000fe80003800000 */
[----:B------:R-:W-:Y:S05]  /*8960*/  @!P0 BRA `(.L_x_2106) ;  /* 0x0000000000048947 */ /* 0x000fea0003800000 */
[----:B------:R-:W-:-:S04]  /*8970*/  DEPBAR.LE SB0, 0x1 ;  /* 0x000080400000791a */ /* 0x000fc80000000000 */
.L_x_2106:
[----:B------:R-:W-:Y:S05]  /*8980*/  BSYNC B0 ;  /* 0x0000000000007941 */ /* 0x000fea0003800000 */
.L_x_2105:
[----:B------:R-:W-:Y:S06]  /*8990*/  BAR.ARV 0xb, 0xa0 ;  /* 0x02c2800000007b1d */ /* 0x000fec0000002000 */
[----:B------:R-:W-:Y:S04]  /*89a0*/  BSSY B0, `(.L_x_2107) ;  /* 0x0000003000007945 */ /* 0x000fe80003800000 */
[----:B------:R-:W-:Y:S05]  /*89b0*/  @!P0 BRA `(.L_x_2108) ;  /* 0x0000000000048947 */ /* 0x000fea0003800000 */
[----:B------:R-:W-:-:S04]  /*89c0*/  DEPBAR.LE SB0, 0x0 ;  /* 0x000080000000791a */ /* 0x000fc80000000000 */
.L_x_2108:
[----:B------:R-:W-:Y:S05]  /*89d0*/  BSYNC B0 ;  /* 0x0000000000007941 */ /* 0x000fea0003800000 */
.L_x_2107:
        /* <DEDUP_REMOVED lines=19> */
.L_x_2110:
[----:B------:R-:W-:Y:S05]  /*8b10*/  BSYNC B0 ;  /* 0x0000000000007941 */ /* 0x000fea0003800000 */
.L_x_2109:
[----:B------:R-:W-:Y:S02]  /*8b20*/  UIADD3 UR9, UR9, 0x2, URZ ;  /* 0x0000000209097890 */ /* 0x000fe4000fffe03f */
[----:B------:R-:W-:Y:S02]  /*8b30*/  UIADD3 UR4, UR4, 0x6000, URZ ;  /* 0x0000600004047890 */ /* 0x000fe4000fffe03f */
[----:B------:R-:W-:-:S06]  /*8b40*/  UISETP.GE.AND UP0, UPT, UR9, UR11, UPT ;  /* 0x0000000b0900728c */ /* 0x000fcc000bf06270 */
[----:B------:R-:W-:-:S13]  /*8b50*/  PLOP3.LUT P1, PT, PT, PT, UP0, 0x80, 0x0 ;  /* 0x000000000000781c */ /* 0x000fda0003f2f008 */
[----:B------:R-:W-:Y:S05]  /*8b60*/  @!P1 BRA `(.L_x_2111) ;  /* 0xfffffff000dc9947 */ /* 0x000fea000383ffff */
.L_x_2060:
        /* <DEDUP_REMOVED lines=41> */
.L_x_2114:
[----:B------:R-:W-:Y:S05]  /*8e00*/  BSYNC B0 ;  /* 0x0000000000007941 */ /* 0x000fea0003800000 */
.L_x_2113:
[----:B------:R-:W-:Y:S05]  /*8e10*/  BRA `(.L_x_2115) ;  /* 0x0000000000047947 */ /* 0x000fea0003800000 */
.L_x_2112:
[----:B------:R-:W-:-:S05]  /*8e20*/  UMOV UR4, UR9 ;  /* 0x0000000900047c82 */ /* 0x000fca0008000000 */
.L_x_2115:
        /* <DEDUP_REMOVED lines=11> */
.L_x_2120:
        /* <DEDUP_REMOVED lines=24> */
.L_x_2117:
[----:B------:R-:W-:Y:S05]  /*9060*/  BSYNC B0 ;  /* 0x0000000000007941 */ /* 0x000fea0003800000 */
.L_x_2116:
        /* <DEDUP_REMOVED lines=24> */
.L_x_2119:
[----:B------:R-:W-:Y:S05]  /*91f0*/  BSYNC B0 ;  /* 0x0000000000007941 */ /* 0x000fea0003800000 */
.L_x_2118:
[----:B------:R-:W-:Y:S02]  /*9200*/  UIADD3 UR7, UR7, 0x2, URZ ;  /* 0x0000000207077890 */ /* 0x000fe4000fffe03f */
[----:B------:R-:W-:Y:S02]  /*9210*/  ULEA UR5, UR19, UR5, 0x1 ;  /* 0x0000000513057291 */ /* 0x000fe4000f8e083f */
[----:B------:R-:W-:Y:S02]  /*9220*/  ULEA UR6, UR19, UR6, 0x1 ;  /* 0x0000000613067291 */ /* 0x000fe4000f8e083f */
[----:B------:R-:W-:-:S13]  /*9230*/  ISETP.NE.AND P0, PT, RZ, UR7, PT ;  /* 0x00000007ff007c0c */ /* 0x000fda000bf05270 */
[----:B------:R-:W-:Y:S05]  /*9240*/  @!P0 BRA `(.L_x_1972) ;  /* 0x0000002c00388947 */ /* 0x000fea0003800000 */
[----:B------:R-:W-:Y:S05]  /*9250*/  BRA `(.L_x_2120) ;  /* 0xfffffffc00207947 */ /* 0x000fea000383ffff */
.L_x_2052:
        /* <DEDUP_REMOVED lines=14> */
.L_x_2121:
        /* <DEDUP_REMOVED lines=16> */
.L_x_2123:
[----:B------:R-:W-:-:S05]  /*9440*/  ULDC UR4, c[0x0][0x8bc] ;  /* 0x00022f0000047ab9 */ /* 0x000fca0000000800 */
.L_x_2122:
        /* <DEDUP_REMOVED lines=62> */
.L_x_2125:
        /* <DEDUP_REMOVED lines=13> */
.L_x_2126:
        /* <DEDUP_REMOVED lines=10> */
.L_x_2127:
        /* <DEDUP_REMOVED lines=21> */
.L_x_2128:
        /* <DEDUP_REMOVED lines=57> */
.L_x_2166:
        /* <DEDUP_REMOVED lines=9> */
.L_x_2131:
        /* <DEDUP_REMOVED lines=116> */
.L_x_2142:
[----:B-1----:R-:W-:-:S05]  /*a650*/  IMAD.MOV.U32 R9, RZ, RZ, 0x1 ;  /* 0x00000001ff097424 */ /* 0x002fca00078e00ff */
[----:B------:R-:W-:-:S04]  /*a660*/  SHF.L.U32 R9, R9, 0x1f, RZ ;  /* 0x0000001f09097819 */ /* 0x000fc800000006ff */
[----:B------:R-:W1:Y:S02]  /*a670*/  SYNCS.PHASECHK.TRANS64.TRYWAIT P1, [R8+URZ+0x36438], R9 ;  /* 0x03643809080075a7 */ /* 0x000e64000802017f */
[----:B-1----:R-:W-:Y:S05]  /*a680*/  @!P1 BRA `(.L_x_2134) ;  /* 0x0000001800f09947 */ /* 0x002fea0003800000 */
.L_x_2167:
[----:B------:R-:W-:Y:S05]  /*a690*/  @P0 BRA `(.L_x_2135) ;  /* 0x0000000000140947 */ /* 0x000fea0003800000 */
[----:B------:R-:W-:Y:S01]  /*a6a0*/  ISETP.NE.AND P1, PT, R22, RZ, PT ;  /* 0x000000ff1600720c */ /* 0x000fe20003f25270 */
[----:B------:R-:W-:-:S04]  /*a6b0*/  IMAD.MOV.U32 R3, RZ, RZ, 0x6100 ;  /* 0x00006100ff037424 */ /* 0x000fc800078e00ff */
[----:B------:R2:W-:Y:S08]  /*a6c0*/  SYNCS.ARRIVE.TRANS64 RZ, [R8+URZ+0x36430], R3 ;  /* 0x0364300308ff79a7 */ /* 0x0005f0000800003f */
[----:B------:R-:W-:Y:S05]  /*a6d0*/  @!P1 BRA `(.L_x_2135) ;  /* 0x0000000000049947 */ /* 0x000fea0003800000 */
[----:B------:R-:W-:Y:S01]  /*a6e0*/  BPT.TRAP 0x1 ;  /* 0x000000040000795c */ /* 0x000fe20000300000 */
.L_x_2135:
        /* <DEDUP_REMOVED lines=49> */
.L_x_2168:
[----:B------:R-:W-:Y:S05]  /*aa00*/  @P0 BRA `(.L_x_2137) ;  /* 0x0000000000140947 */ /* 0x000fea0003800000 */
[----:B------:R-:W-:Y:S01]  /*aa10*/  ISETP.NE.AND P1, PT, R22, RZ, PT ;  /* 0x000000ff1600720c */ /* 0x000fe20003f25270 */
[----:B--2---:R-:W-:-:S04]  /*aa20*/  IMAD.MOV.U32 R7, RZ, RZ, 0x6100 ;  /* 0x00006100ff077424 */ /* 0x004fc800078e00ff */
[----:B------:R3:W-:Y:S08]  /*aa30*/  SYNCS.ARRIVE.TRANS64 RZ, [R8+URZ+0x36418], R7 ;  /* 0x0364180708ff79a7 */ /* 0x0007f0000800003f */
[----:B------:R-:W-:Y:S05]  /*aa40*/  @!P1 BRA `(.L_x_2137) ;  /* 0x0000000000049947 */ /* 0x000fea0003800000 */
[----:B------:R-:W-:Y:S01]  /*aa50*/  BPT.TRAP 0x1 ;  /* 0x000000040000795c */ /* 0x000fe20000300000 */
.L_x_2137:
        /* <DEDUP_REMOVED lines=47> */
.L_x_2169:
        /* <DEDUP_REMOVED lines=8> */
.L_x_2139:
        /* <DEDUP_REMOVED lines=37> */
.L_x_2171:
[----:B------:R-:W-:Y:S05]  /*b020*/  @P0 BRA `(.L_x_2141) ;  /* 0x0000000000140947 */ /* 0x000fea0003800000 */
[----:B------:R-:W-:Y:S01]  /*b030*/  ISETP.NE.AND P1, PT, R22, RZ, PT ;  /* 0x000000ff1600720c */ /* 0x000fe20003f25270 */
[----:B--2---:R-:W-:-:S04]  /*b040*/  IMAD.MOV.U32 R5, RZ, RZ, 0x6100 ;  /* 0x00006100ff057424 */ /* 0x004fc800078e00ff */
[----:B------:R3:W-:Y:S08]  /*b050*/  SYNCS.ARRIVE.TRANS64 RZ, [R8+URZ+0x36410], R5 ;  /* 0x0364100508ff79a7 */ /* 0x0007f0000800003f */
[----:B------:R-:W-:Y:S05]  /*b060*/  @!P1 BRA `(.L_x_2141) ;  /* 0x0000000000049947 */ /* 0x000fea0003800000 */
[----:B------:R-:W-:Y:S01]  /*b070*/  BPT.TRAP 0x1 ;  /* 0x000000040000795c */ /* 0x000fe20000300000 */
.L_x_2141:
        /* <DEDUP_REMOVED lines=44> */
.L_x_2133:
[----:B------:R-:W-:Y:S01]  /*b340*/  ISETP.NE.AND P1, PT, R21, RZ, PT ;  /* 0x000000ff1500720c */ /* 0x000fe20003f25270 */
[----:B------:R-:W-:Y:S02]  /*b350*/  IMAD.MOV.U32 R4, RZ, RZ, R19 ;  /* 0x000000ffff047224 */ /* 0x000fe400078e0013 */
[----:B------:R-:W-:-:S10]  /*b360*/  IMAD.MOV.U32 R5, RZ, RZ, 0x1 ;  /* 0x00000001ff057424 */ /* 0x000fd400078e00ff */
[----:B------:R-:W-:Y:S05]  /*b370*/  @!P1 BRA `(.L_x_2132) ;  /* 0x00000004008c9947 */ /* 0x000fea0003800000 */
[----:B------:R-:W2:Y:S02]  /*b380*/  SYNCS.PHASECHK.TRANS64.TRYWAIT P1, [R8+URZ+0x36438], R9 ;  /* 0x03643809080075a7 */ /* 0x000ea4000802017f */
[----:B--2---:R-:W-:Y:S05]  /*b390*/  @!P1 BRA `(.L_x_2143) ;  /* 0x00000010000c9947 */ /* 0x004fea0003800000 */
.L_x_2172:
[----:B------:R-:W-:Y:S05]  /*b3a0*/  @P0 BRA `(.L_x_2144) ;  /* 0x0000000000140947 */ /* 0x000fea0003800000 */
[----:B------:R-:W-:Y:S01]  /*b3b0*/  ISETP.NE.AND P1, PT, R22, RZ, PT ;  /* 0x000000ff1600720c */ /* 0x000fe20003f25270 */
[----:B------:R-:W-:-:S04]  /*b3c0*/  IMAD.MOV.U32 R5, RZ, RZ, 0x6100 ;  /* 0x00006100ff057424 */ /* 0x000fc800078e00ff */
[----:B------:R3:W-:Y:S08]  /*b3d0*/  SYNCS.ARRIVE.TRANS64 RZ, [R8+URZ+0x36430], R5 ;  /* 0x0364300508ff79a7 */ /* 0x0007f0000800003f */
[----:B------:R-:W-:Y:S05]  /*b3e0*/  @!P1 BRA `(.L_x_2144) ;  /* 0x0000000000049947 */ /* 0x000fea0003800000 */
[----:B------:R-:W-:Y:S01]  /*b3f0*/  BPT.TRAP 0x1 ;  /* 0x000000040000795c */ /* 0x000fe20000300000 */
.L_x_2144:
        /* <DEDUP_REMOVED lines=42> */
.L_x_2173:
[----:B-1----:R-:W-:Y:S01]  /*b6a0*/  IMAD.MOV.U32 R5, RZ, RZ, RZ ;  /* 0x000000ffff057224 */ /* 0x002fe200078e00ff */
[----:B------:R-:W-:Y:S06]  /*b6b0*/  @P0 BRA `(.L_x_2146) ;  /* 0x0000000000140947 */ /* 0x000fec0003800000 */
[----:B------:R-:W-:Y:S01]  /*b6c0*/  ISETP.NE.AND P1, PT, R22, RZ, PT ;  /* 0x000000ff1600720c */ /* 0x000fe20003f25270 */
[----:B------:R-:W-:-:S04]  /*b6d0*/  IMAD.MOV.U32 R9, RZ, RZ, 0x6100 ;  /* 0x00006100ff097424 */ /* 0x000fc800078e00ff */
[----:B------:R1:W-:Y:S08]  /*b6e0*/  SYNCS.ARRIVE.TRANS64 RZ, [R8+URZ+0x36418], R9 ;  /* 0x0364180908ff79a7 */ /* 0x0003f0000800003f */
[----:B------:R-:W-:Y:S05]  /*b6f0*/  @!P1 BRA `(.L_x_2146) ;  /* 0x0000000000049947 */ /* 0x000fea0003800000 */
[----:B------:R-:W-:Y:S01]  /*b700*/  BPT.TRAP 0x1 ;  /* 0x000000040000795c */ /* 0x000fe20000300000 */
.L_x_2146:
        /* <DEDUP_REMOVED lines=42> */
.L_x_2132:
[----:B------:R-:W-:-:S04]  /*b9b0*/  SHF.L.U32 R3, R5, 0x1f, RZ ;  /* 0x0000001f05037819 */ /* 0x000fc800000006ff */
[----:B------:R-:W2:Y:S02]  /*b9c0*/  SYNCS.PHASECHK.TRANS64.TRYWAIT P1, [R8+URZ+0x36438], R3 ;  /* 0x03643803080075a7 */ /* 0x000ea4000802017f */
[----:B--2---:R-:W-:Y:S05]  /*b9d0*/  @!P1 BRA `(.L_x_2147) ;  /* 0x0000000800a49947 */ /* 0x004fea0003800000 */
.L_x_2174:
[----:B------:R-:W-:Y:S05]  /*b9e0*/  @P0 BRA `(.L_x_2148) ;  /* 0x0000000000180947 */ /* 0x000fea0003800000 */
[----:B------:R-:W3:Y:S01]  /*b9f0*/  S2R R0, SR_TID.X ;  /* 0x0000000000007919 */ /* 0x000ee20000002100 */
[----:B--2---:R-:W-:-:S04]  /*ba00*/  IMAD.MOV.U32 R3, RZ, RZ, 0x6100 ;  /* 0x00006100ff037424 */ /* 0x004fc800078e00ff */
[----:B------:R4:W-:Y:S01]  /*ba10*/  SYNCS.ARRIVE.TRANS64 RZ, [R8+URZ+0x36430], R3 ;  /* 0x0364300308ff79a7 */ /* 0x0009e2000800003f */
[----:B---3--:R-:W-:-:S13]  /*ba20*/  LOP3.LUT P0, RZ, R0, 0x1f, RZ, 0xc0, !PT ;  /* 0x0000001f00ff7812 */ /* 0x008fda000780c0ff */
[----:B----4-:R-:W-:Y:S05]  /*ba30*/  @!P0 BRA `(.L_x_2148) ;  /* 0x0000000000048947 */ /* 0x010fea0003800000 */
[----:B------:R-:W-:Y:S01]  /*ba40*/  BPT.TRAP 0x1 ;  /* 0x000000040000795c */ /* 0x000fe20000300000 */
.L_x_2148:
        /* <DEDUP_REMOVED lines=44> */
.L_x_2129:
[----:B------:R-:W-:Y:S05]  /*bd10*/  BSYNC B0 ;  /* 0x0000000000007941 */ /* 0x000fea0003800000 */
.L_x_2124:
[----:B------:R-:W-:-:S03]  /*bd20*/  UMOV UR8, 0xffffffff ;  /* 0xffffffff00087882 */ /* 0x000fc60000000000 */
[----:B------:R-:W-:Y:S05]  /*bd30*/  BRA.DIV UR8, `(.L_x_2149) ;  /* 0x0000000608e07947 */ /* 0x000fea000b800000 */
[----:B------:R-:W-:-:S13]  /*bd40*/  ELECT P6, URZ, PT ;  /* 0x00000000003f782f */ /* 0x000fda00038c0000 */
.L_x_2177:
[----:B------:R-:W-:Y:S05]  /*bd50*/  @!P6 BRA `(.L_x_1972) ;  /* 0x000000000074e947 */ /* 0x000fea0003800000 */
[----:B------:R-:W-:-:S06]  /*bd60*/  ULOP3.LUT UR8, UR38, 0x2, URZ, 0xfc, !UPT ;  /* 0x0000000226087892 */ /* 0x000fcc000f8efc3f */
[----:B------:R-:W-:-:S05]  /*bd70*/  IMAD.U32 R0, RZ, RZ, UR8 ;  /* 0x00000008ff007e24 */ /* 0x000fca000f8e00ff */
[----:B------:R-:W-:-:S13]  /*bd80*/  ISETP.NE.AND P2, PT, R0, 0x3, PT ;  /* 0x000000030000780c */ /* 0x000fda0003f45270 */
[----:B------:R-:W-:Y:S05]  /*bd90*/  @!P2 BRA `(.L_x_2150) ;  /* 0x000000000004a947 */ /* 0x000fea0003800000 */
[----:B---3--:R-:W-:Y:S01]  /*bda0*/  BPT.TRAP 0x1 ;  /* 0x000000040000795c */ /* 0x008fe20000300000 */
.L_x_2150:
        /* <DEDUP_REMOVED lines=15> */
.L_x_2178:
[----:B------:R-:W2:Y:S02]  /*bea0*/  SYNCS.PHASECHK.TRANS64.TRYWAIT P0, [R3+URZ], R2 ;  /* 0x00000002030075a7 */ /* 0x000ea4000800017f */
[----:B--2---:R-:W-:Y:S05]  /*beb0*/  @!P0 BRA `(.L_x_2152) ;  /* 0x0000000400b48947 */ /* 0x004fea0003800000 */
.L_x_2179:
[----:B------:R-:W-:Y:S05]  /*bec0*/  @!P2 BRA `(.L_x_2153) ;  /* 0x000000000004a947 */ /* 0x000fea0003800000 */
[----:B---3--:R-:W-:Y:S01]  /*bed0*/  BPT.TRAP 0x1 ;  /* 0x000000040000795c */ /* 0x008fe20000300000 */
.L_x_2153:
[----:B------:R-:W-:-:S07]  /*bee0*/  SHF.L.U32 R5, R5, 0x1f, RZ ;  /* 0x0000001f05057819 */ /* 0x000fce00000006ff */
.L_x_2154:
[----:B----4-:R4:W1:Y:S02]  /*bef0*/  SYNCS.PHASECHK.TRANS64.TRYWAIT P0, [R4+URZ+0x36438], R5 ;  /* 0x03643805040075a7 */ /* 0x010864000800017f */
[----:B-1----:R-:W-:Y:S05]  /*bf00*/  @!P0 NANOSLEEP.SYNCS 0x989680 ;  /* 0x009896800000895d */ /* 0x002fea0003900000 */
[----:B------:R-:W1:Y:S02]  /*bf10*/  @!P0 SYNCS.PHASECHK.TRANS64 P0, [R4+URZ+0x36438], R5 ;  /* 0x03643805040085a7 */ /* 0x000e64000800007f */
[----:B-1----:R-:W-:Y:S05]  /*bf20*/  @!P0 BRA `(.L_x_2154) ;  /* 0xfffffffc00f08947 */ /* 0x002fea000383ffff */
.L_x_1972:
[----:B---3--:R-:W-:Y:S05]  /*bf30*/  BSYNC B6 ;  /* 0x0000000000067941 */ /* 0x008fea0003800000 */
.L_x_1966:
[----:B------:R-:W-:Y:S05]  /*bf40*/  EXIT ;  /* 0x000000000000794d */ /* 0x000fea0003800000 */
.L_x_1983:
[----:B------:R-:W-:Y:S02]  /*bf50*/  IMAD.MOV.U32 R12, RZ, RZ, RZ ;  /* 0x000000ffff0c7224 */ /* 0x000fe400078e00ff */
[----:B------:R-:W-:Y:S02]  /*bf60*/  IMAD.MOV.U32 R11, RZ, RZ, 0x1f ;  /* 0x0000001fff0b7424 */ /* 0x000fe400078e00ff */
[----:B------:R-:W-:-:S07]  /*bf70*/  IMAD.MOV.U32 R15, RZ, RZ, -0x1 ;  /* 0xffffffffff0f7424 */ /* 0x000fce00078e00ff */
[----:B------:R-:W-:Y:S05]  /*bf80*/  WARPSYNC.COLLECTIVE R15, `(.L_x_2155) ;  /* 0x000000000f087348 */ /* 0x000fea0003c00000 */
[----:B------:R1:W2:Y:S02]  /*bf90*/  SHFL.IDX P6, R14, R13, R12, R11 ;  /* 0x0000000c0d0e7389 */ /* 0x0002a400000c000b */
[----:B-12---:R-:W-:Y:S01]  /*bfa0*/  ENDCOLLECTIVE ;  /* 0x000000000000791b */ /* 0x006fe20003800000 */
.L_x_2155:
[----:B------:R-:W-:Y:S05]  /*bfb0*/  BRA `(.L_x_2156) ;  /* 0xffffff54000c7947 */ /* 0x000fea000383ffff */
.L_x_1985:
[----:B--2---:R2:W3:Y:S02]  /*bfc0*/  SYNCS.PHASECHK.TRANS64.TRYWAIT P0, [R154+URZ+0x36400], R11 ;  /* 0x0364000b9a0075a7 */ /* 0x0044e4000800017f */
[----:B---3--:R-:W-:Y:S05]  /*bfd0*/  @!P0 NANOSLEEP.SYNCS 0x989680 ;  /* 0x009896800000895d */ /* 0x008fea0003900000 */
[----:B------:R-:W3:Y:S02]  /*bfe0*/  @!P0 SYNCS.PHASECHK.TRANS64 P0, [R154+URZ+0x36400], R11 ;  /* 0x0364000b9a0085a7 */ /* 0x000ee4000800007f */
[----:B---3--:R-:W-:Y:S05]  /*bff0*/  @!P0 BRA `(.L_x_1985) ;  /* 0xfffffffc00f08947 */ /* 0x008fea000383ffff */
[----:B------:R-:W-:Y:S05]  /*c000*/  BRA `(.L_x_1984) ;  /* 0xffffff5400447947 */ /* 0x000fea000383ffff */
.L_x_1989:
[----:B--2---:R2:W3:Y:S02]  /*c010*/  SYNCS.PHASECHK.TRANS64.TRYWAIT P1, [R3+URZ+0x36410], R12 ;  /* 0x0364100c030075a7 */ /* 0x0044e4000802017f */
[----:B---3--:R-:W-:Y:S05]  /*c020*/  @!P1 NANOSLEEP.SYNCS 0x989680 ;  /* 0x009896800000995d */ /* 0x008fea0003900000 */
[----:B------:R-:W3:Y:S02]  /*c030*/  @!P1 SYNCS.PHASECHK.TRANS64 P1, [R3+URZ+0x36410], R12 ;  /* 0x0364100c030095a7 */ /* 0x000ee4000802007f */
[----:B---3--:R-:W-:Y:S05]  /*c040*/  @!P1 BRA `(.L_x_1989) ;  /* 0xfffffffc00f09947 */ /* 0x008fea000383ffff */
[----:B------:R-:W-:Y:S05]  /*c050*/  BRA `(.L_x_1988) ;  /* 0xffffff5c000c7947 */ /* 0x000fea000383ffff */
.L_x_1993:
[----:B------:R1:W1:Y:S02]  /*c060*/  SYNCS.PHASECHK.TRANS64.TRYWAIT P1, [R154+URZ+0x36430], R13 ;  /* 0x0364300d9a0075a7 */ /* 0x000264000802017f */
[----:B-1----:R-:W-:Y:S05]  /*c070*/  @!P1 NANOSLEEP.SYNCS 0x989680 ;  /* 0x009896800000995d */ /* 0x002fea0003900000 */
[----:B------:R-:W1:Y:S02]  /*c080*/  @!P1 SYNCS.PHASECHK.TRANS64 P1, [R154+URZ+0x36430], R13 ;  /* 0x0364300d9a0095a7 */ /* 0x000e64000802007f */
[----:B-1----:R-:W-:Y:S05]  /*c090*/  @!P1 BRA `(.L_x_1993) ;  /* 0xfffffffc00f09947 */ /* 0x002fea000383ffff */
[----:B------:R-:W-:Y:S05]  /*c0a0*/  BRA `(.L_x_1992) ;  /* 0xffffff6000b07947 */ /* 0x000fea000383ffff */
.L_x_2065:
[----:B------:R-:W-:Y:S01]  /*c0b0*/  BSSY B0, `(.L_x_2157) ;  /* 0x0000005000007945 */ /* 0x000fe20003800000 */
[----:B------:R-:W-:-:S07]  /*c0c0*/  IMAD.MOV.U32 R15, RZ, RZ, -0x1 ;  /* 0xffffffffff0f7424 */ /* 0x000fce00078e00ff */
[----:B------:R-:W-:Y:S05]  /*c0d0*/  WARPSYNC.COLLECTIVE R15, `(.L_x_2158) ;  /* 0x000000000f087348 */ /* 0x000fea0003c00000 */
[----:B------:R-:W-:Y:S01]  /*c0e0*/  NOP ;  /* 0x0000000000007918 */ /* 0x000fe20000000000 */
[----:B------:R-:W-:Y:S01]  /*c0f0*/  ENDCOLLECTIVE ;  /* 0x000000000000791b */ /* 0x000fe20003800000 */
.L_x_2158:
[----:B------:R-:W-:Y:S05]  /*c100*/  BSYNC B0 ;  /* 0x0000000000007941 */ /* 0x000fea0003800000 */
.L_x_2157:
[----:B------:R-:W-:Y:S05]  /*c110*/  BRA `(.L_x_2159) ;  /* 0xffffffb400ac7947 */ /* 0x000fea000383ffff */
.L_x_2082:
[----:B------:R-:W-:Y:S01]  /*c120*/  BSSY B0, `(.L_x_2160) ;  /* 0x0000005000007945 */ /* 0x000fe20003800000 */
[----:B------:R-:W-:-:S07]  /*c130*/  IMAD.MOV.U32 R15, RZ, RZ, -0x1 ;  /* 0xffffffffff0f7424 */ /* 0x000fce00078e00ff */
[----:B------:R-:W-:Y:S05]  /*c140*/  WARPSYNC.COLLECTIVE R15, `(.L_x_2161) ;  /* 0x000000000f087348 */ /* 0x000fea0003c00000 */
[----:B------:R-:W-:Y:S01]  /*c150*/  NOP ;  /* 0x0000000000007918 */ /* 0x000fe20000000000 */
[----:B------:R-:W-:Y:S01]  /*c160*/  ENDCOLLECTIVE ;  /* 0x000000000000791b */ /* 0x000fe20003800000 */
.L_x_2161:
[----:B------:R-:W-:Y:S05]  /*c170*/  BSYNC B0 ;  /* 0x0000000000007941 */ /* 0x000fea0003800000 */
.L_x_2160:
[----:B------:R-:W-:Y:S05]  /*c180*/  BRA `(.L_x_2162) ;  /* 0xffffffbc00a47947 */ /* 0x000fea000383ffff */
.L_x_2098:
[----:B------:R-:W-:Y:S01]  /*c190*/  BSSY B0, `(.L_x_2163) ;  /* 0x0000005000007945 */ /* 0x000fe20003800000 */
[----:B------:R-:W-:-:S07]  /*c1a0*/  IMAD.MOV.U32 R15, RZ, RZ, -0x1 ;  /* 0xffffffffff0f7424 */ /* 0x000fce00078e00ff */
[----:B------:R-:W-:Y:S05]  /*c1b0*/  WARPSYNC.COLLECTIVE R15, `(.L_x_2164) ;  /* 0x000000000f087348 */ /* 0x000fea0003c00000 */
[----:B------:R-:W-:Y:S01]  /*c1c0*/  NOP ;  /* 0x0000000000007918 */ /* 0x000fe20000000000 */
[----:B------:R-:W-:Y:S01]  /*c1d0*/  ENDCOLLECTIVE ;  /* 0x000000000000791b */ /* 0x000fe20003800000 */
.L_x_2164:
[----:B------:R-:W-:Y:S05]  /*c1e0*/  BSYNC B0 ;  /* 0x0000000000007941 */ /* 0x000fea0003800000 */
.L_x_2163:
[----:B------:R-:W-:Y:S05]  /*c1f0*/  BRA `(.L_x_2165) ;  /* 0xffffffc400147947 */ /* 0x000fea000383ffff */
.L_x_2130:
[----:B-1----:R1:W2:Y:S02]  /*c200*/  SYNCS.PHASECHK.TRANS64.TRYWAIT P1, [R8+URZ+0x36420], R9 ;  /* 0x03642009080075a7 */ /* 0x0022a4000802017f */
[----:B--2---:R-:W-:Y:S05]  /*c210*/  @!P1 NANOSLEEP.SYNCS 0x989680 ;  /* 0x009896800000995d */ /* 0x004fea0003900000 */
[----:B------:R-:W2:Y:S02]  /*c220*/  @!P1 SYNCS.PHASECHK.TRANS64 P1, [R8+URZ+0x36420], R9 ;  /* 0x03642009080095a7 */ /* 0x000ea4000802007f */
[----:B--2---:R-:W-:Y:S05]  /*c230*/  @!P1 BRA `(.L_x_2130) ;  /* 0xfffffffc00f09947 */ /* 0x004fea000383ffff */
[----:B------:R-:W-:Y:S05]  /*c240*/  BRA `(.L_x_2166) ;  /* 0xffffffdc000c7947 */ /* 0x000fea000383ffff */
.L_x_2134:
[----:B-1----:R1:W2:Y:S02]  /*c250*/  SYNCS.PHASECHK.TRANS64.TRYWAIT P1, [R8+URZ+0x36438], R9 ;  /* 0x03643809080075a7 */ /* 0x0022a4000802017f */
[----:B--2---:R-:W-:Y:S05]  /*c260*/  @!P1 NANOSLEEP.SYNCS 0x989680 ;  /* 0x009896800000995d */ /* 0x004fea0003900000 */
[----:B------:R-:W2:Y:S02]  /*c270*/  @!P1 SYNCS.PHASECHK.TRANS64 P1, [R8+URZ+0x36438], R9 ;  /* 0x03643809080095a7 */ /* 0x000ea4000802007f */
[----:B--2---:R-:W-:Y:S05]  /*c280*/  @!P1 BRA `(.L_x_2134) ;  /* 0xfffffffc00f09947 */ /* 0x004fea000383ffff */
[----:B------:R-:W-:Y:S05]  /*c290*/  BRA `(.L_x_2167) ;  /* 0xffffffe000fc7947 */ /* 0x000fea000383ffff */
.L_x_2136:
[----:B--2---:R2:W3:Y:S02]  /*c2a0*/  SYNCS.PHASECHK.TRANS64.TRYWAIT P1, [R8+URZ+0x36428], R7 ;  /* 0x03642807080075a7 */ /* 0x0044e4000802017f */
[----:B---3--:R-:W-:Y:S05]  /*c2b0*/  @!P1 NANOSLEEP.SYNCS 0x989680 ;  /* 0x009896800000995d */ /* 0x008fea0003900000 */
[----:B------:R-:W3:Y:S02]  /*c2c0*/  @!P1 SYNCS.PHASECHK.TRANS64 P1, [R8+URZ+0x36428], R7 ;  /* 0x03642807080095a7 */ /* 0x000ee4000802007f */
[----:B---3--:R-:W-:Y:S05]  /*c2d0*/  @!P1 BRA `(.L_x_2136) ;  /* 0xfffffffc00f09947 */ /* 0x008fea000383ffff */
[----:B------:R-:W-:Y:S05]  /*c2e0*/  BRA `(.L_x_2168) ;  /* 0xffffffe400c47947 */ /* 0x000fea000383ffff */
.L_x_2138:
        /* <DEDUP_REMOVED lines=8> */
.L_x_2140:
[----:B------:R-:W-:-:S07]  /*c370*/  SHF.L.U32 R5, R10, 0x1f, RZ ;  /* 0x0000001f0a057819 */ /* 0x000fce00000006ff */
.L_x_2170:
[----:B--2---:R2:W3:Y:S02]  /*c380*/  SYNCS.PHASECHK.TRANS64.TRYWAIT P1, [R8+URZ+0x36420], R5 ;  /* 0x03642005080075a7 */ /* 0x0044e4000802017f */
[----:B---3--:R-:W-:Y:S05]  /*c390*/  @!P1 NANOSLEEP.SYNCS 0x989680 ;  /* 0x009896800000995d */ /* 0x008fea0003900000 */
[----:B------:R-:W3:Y:S02]  /*c3a0*/  @!P1 SYNCS.PHASECHK.TRANS64 P1, [R8+URZ+0x36420], R5 ;  /* 0x03642005080095a7 */ /* 0x000ee4000802007f */
[----:B---3--:R-:W-:Y:S05]  /*c3b0*/  @!P1 BRA `(.L_x_2170) ;  /* 0xfffffffc00f09947 */ /* 0x008fea000383ffff */
[----:B------:R-:W-:Y:S05]  /*c3c0*/  BRA `(.L_x_2171) ;  /* 0xffffffec00147947 */ /* 0x000fea000383ffff */
.L_x_2143:
[----:B--2---:R2:W3:Y:S02]  /*c3d0*/  SYNCS.PHASECHK.TRANS64.TRYWAIT P1, [R8+URZ+0x36438], R9 ;  /* 0x03643809080075a7 */ /* 0x0044e4000802017f */
[----:B---3--:R-:W-:Y:S05]  /*c3e0*/  @!P1 NANOSLEEP.SYNCS 0x989680 ;  /* 0x009896800000995d */ /* 0x008fea0003900000 */
[----:B------:R-:W3:Y:S02]  /*c3f0*/  @!P1 SYNCS.PHASECHK.TRANS64 P1, [R8+URZ+0x36438], R9 ;  /* 0x03643809080095a7 */ /* 0x000ee4000802007f */
[----:B---3--:R-:W-:Y:S05]  /*c400*/  @!P1 BRA `(.L_x_2143) ;  /* 0xfffffffc00f09947 */ /* 0x008fea000383ffff */
[----:B------:R-:W-:Y:S05]  /*c410*/  BRA `(.L_x_2172) ;  /* 0xffffffec00e07947 */ /* 0x000fea000383ffff */
.L_x_2145:
[----:B-1----:R1:W2:Y:S02]  /*c420*/  SYNCS.PHASECHK.TRANS64.TRYWAIT P1, [R8+URZ+0x36428], R5 ;  /* 0x03642805080075a7 */ /* 0x0022a4000802017f */
[----:B--2---:R-:W-:Y:S05]  /*c430*/  @!P1 NANOSLEEP.SYNCS 0x989680 ;  /* 0x009896800000995d */ /* 0x004fea0003900000 */
[----:B------:R-:W2:Y:S02]  /*c440*/  @!P1 SYNCS.PHASECHK.TRANS64 P1, [R8+URZ+0x36428], R5 ;  /* 0x03642805080095a7 */ /* 0x000ea4000802007f */
[----:B--2---:R-:W-:Y:S05]  /*c450*/  @!P1 BRA `(.L_x_2145) ;  /* 0xfffffffc00f09947 */ /* 0x004fea000383ffff */
[----:B------:R-:W-:Y:S05]  /*c460*/  BRA `(.L_x_2173) ;  /* 0xfffffff0008c7947 */ /* 0x000fea000383ffff */
.L_x_2147:
[----:B--2---:R2:W3:Y:S02]  /*c470*/  SYNCS.PHASECHK.TRANS64.TRYWAIT P1, [R8+URZ+0x36438], R3 ;  /* 0x03643803080075a7 */ /* 0x0044e4000802017f */
[----:B---3--:R-:W-:Y:S05]  /*c480*/  @!P1 NANOSLEEP.SYNCS 0x989680 ;  /* 0x009896800000995d */ /* 0x008fea0003900000 */
[----:B------:R-:W3:Y:S02]  /*c490*/  @!P1 SYNCS.PHASECHK.TRANS64 P1, [R8+URZ+0x36438], R3 ;  /* 0x03643803080095a7 */ /* 0x000ee4000802007f */
[----:B---3--:R-:W-:Y:S05]  /*c4a0*/  @!P1 BRA `(.L_x_2147) ;  /* 0xfffffffc00f09947 */ /* 0x008fea000383ffff */
[----:B------:R-:W-:Y:S05]  /*c4b0*/  BRA `(.L_x_2174) ;  /* 0xfffffff400487947 */ /* 0x000fea000383ffff */
.L_x_2149:
[----:B------:R-:W-:Y:S01]  /*c4c0*/  BSSY B0, `(.L_x_2175) ;  /* 0x0000006000007945 */ /* 0x000fe20003800000 */
[----:B------:R-:W-:-:S07]  /*c4d0*/  IMAD.MOV.U32 R15, RZ, RZ, -0x1 ;  /* 0xffffffffff0f7424 */ /* 0x000fce00078e00ff */
[----:B-1-3--:R-:W-:Y:S05]  /*c4e0*/  WARPSYNC.COLLECTIVE R15, `(.L_x_2176) ;  /* 0x000000000f0c7348 */ /* 0x00afea0003c00000 */
[----:B------:R-:W-:Y:S02]  /*c4f0*/  ELECT P6, UR62, PT ;  /* 0x00000000003e782f */ /* 0x000fe400038c0000 */
[----:B------:R-:W-:Y:S01]  /*c500*/  MOV R14, UR62 ;  /* 0x0000003e000e7c02 */ /* 0x000fe20008000f00 */
[----:B-1-3--:R-:W-:Y:S10]  /*c510*/  ENDCOLLECTIVE ;  /* 0x000000000000791b */ /* 0x00aff40003800000 */
.L_x_2176:
[----:B------:R-:W-:Y:S05]  /*c520*/  BSYNC B0 ;  /* 0x0000000000007941 */ /* 0x000fea0003800000 */
.L_x_2175:
[----:B------:R-:W-:Y:S05]  /*c530*/  BRA `(.L_x_2177) ;  /* 0xfffffff800047947 */ /* 0x000fea000383ffff */
.L_x_2151:
[----:B-1----:R1:W2:Y:S02]  /*c540*/  SYNCS.PHASECHK.TRANS64.TRYWAIT P0, [R9+URZ], R0 ;  /* 0x00000000090075a7 */ /* 0x0022a4000800017f */
[----:B--2---:R-:W-:Y:S05]  /*c550*/  @!P0 NANOSLEEP.SYNCS 0x989680 ;  /* 0x009896800000895d */ /* 0x004fea0003900000 */
[----:B------:R-:W2:Y:S02]  /*c560*/  @!P0 SYNCS.PHASECHK.TRANS64 P0, [R9+URZ], R0 ;  /* 0x00000000090085a7 */ /* 0x000ea4000800007f */
[----:B--2---:R-:W-:Y:S05]  /*c570*/  @!P0 BRA `(.L_x_2151) ;  /* 0xfffffffc00f08947 */ /* 0x004fea000383ffff */
[----:B------:R-:W-:Y:S05]  /*c580*/  BRA `(.L_x_2178) ;  /* 0xfffffff800447947 */ /* 0x000fea000383ffff */
.L_x_2152:
[----:B--2---:R2:W4:Y:S02]  /*c590*/  SYNCS.PHASECHK.TRANS64.TRYWAIT P0, [R3+URZ], R2 ;  /* 0x00000002030075a7 */ /* 0x004524000800017f */
[----:B----4-:R-:W-:Y:S05]  /*c5a0*/  @!P0 NANOSLEEP.SYNCS 0x989680 ;  /* 0x009896800000895d */ /* 0x010fea0003900000 */
[----:B------:R-:W4:Y:S02]  /*c5b0*/  @!P0 SYNCS.PHASECHK.TRANS64 P0, [R3+URZ], R2 ;  /* 0x00000002030085a7 */ /* 0x000f24000800007f */
[----:B----4-:R-:W-:Y:S05]  /*c5c0*/  @!P0 BRA `(.L_x_2152) ;  /* 0xfffffffc00f08947 */ /* 0x010fea000383ffff */
[----:B------:R-:W-:Y:S05]  /*c5d0*/  BRA `(.L_x_2179) ;  /* 0xfffffff800387947 */ /* 0x000fea000383ffff */
.L_x_2180:
        /* <DEDUP_REMOVED lines=10> */
.L_x_3868:


//--------------------- .text._ZN7cutlass13device_kernelIN5flash11enable_sm90INS1_16FlashAttnBwdSm90INS1_25CollectiveMainloopBwdSm90ILi2ELi1ELi1EN4cute5tupleIJNS5_1CILi1EEES8_S8_EEENS6_IJNS7_ILi64EEENS7_ILi96EEENS7_ILi192EEEEEENS_6half_tEfNS_4arch4Sm90ELb0ELb1ELb0ELb1ELb0ELb0ELb1ELb0ELi3ELi1ELi1ELi1ELb0EEENS1_24CollectiveEpilogueBwdGQAISD_fSG_Li384ELb1ELb0EEENS1_19SingleTileSchedulerILb1ELb0ELb0ELi96EEEEEEEEEvNT_6ParamsE --------------------------
	.section	.text._ZN7cutlass13device_kernelIN5flash11enable_sm90INS1_16FlashAttnBwdSm90INS1_25CollectiveMainloopBwdSm90ILi2ELi1ELi1EN4cute5tupleIJNS5_1CILi1EEES8_S8_EEENS6_IJNS7_ILi64EEENS7_ILi96EEENS7_ILi192EEEEEENS_6half_tEfNS_4arch4Sm90ELb0ELb1ELb0ELb1ELb0ELb0ELb1ELb0ELi3ELi1ELi1ELi1ELb0EEENS1_24CollectiveEpilogueBwdGQAISD_fSG_Li384ELb1ELb0EEENS1_19SingleTileSchedulerILb1ELb0ELb0ELi96EEEEEEEEEvNT_6ParamsE,"ax",@progbits
	.align	128
.text._ZN7cutlass13device_kernelIN5flash11enable_sm90INS1_16FlashAttnBwdSm90INS1_25CollectiveMainloopBwdSm90ILi2ELi1ELi1EN4cute5tupleIJNS5_1CILi1EEES8_S8_EEENS6_IJNS7_ILi64EEENS7_ILi96EEENS7_ILi192EEEEEENS_6half_tEfNS_4arch4Sm90ELb0ELb1ELb0ELb1ELb0ELb0ELb1ELb0ELi3ELi1ELi1ELi1ELb0EEENS1_24CollectiveEpilogueBwdGQAISD_fSG_Li384ELb1ELb0EEENS1_19SingleTileSchedulerILb1ELb0ELb0ELi96EEEEEEEEEvNT_6ParamsE:
        .type           _ZN7cutlass13device_kernelIN5flash11enable_sm90INS1_16FlashAttnBwdSm90INS1_25CollectiveMainloopBwdSm90ILi2ELi1ELi1EN4cute5tupleIJNS5_1CILi1EEES8_S8_EEENS6_IJNS7_ILi64EEENS7_ILi96EEENS7_ILi192EEEEEENS_6half_tEfNS_4arch4Sm90ELb0ELb1ELb0ELb1ELb0ELb0ELb1ELb0ELi3ELi1ELi1ELi1ELb0EEENS1_24CollectiveEpilogueBwdGQAISD_fSG_Li384ELb1ELb0EEENS1_19SingleTileSchedulerILb1ELb0ELb0ELi96EEEEEEEEEvNT_6ParamsE,@function
        .size           _ZN7cutlass13device_kernelIN5flash11enable_sm90INS1_16FlashAttnBwdSm90INS1_25CollectiveMainloopBwdSm90ILi2ELi1ELi1EN4cute5tupleIJNS5_1CILi1EEES8_S8_EEENS6_IJNS7_ILi64EEENS7_ILi96EEENS7_ILi192EEEEEENS_6half_tEfNS_4arch4Sm90ELb0ELb1ELb0ELb1ELb0ELb0ELb1ELb0ELi3ELi1ELi1ELi1ELb0EEENS1_24CollectiveEpilogueBwdGQAISD_fSG_Li384ELb1ELb0EEENS1_19SingleTileSchedulerILb1ELb0ELb0ELi96EEEEEEEEEvNT_6ParamsE,(.L_x_3869 - _ZN7cutlass13device_kernelIN5flash11enable_sm90INS1_16FlashAttnBwdSm90INS1_25CollectiveMainloopBwdSm90ILi2ELi1ELi1EN4cute5tupleIJNS5_1CILi1EEES8_S8_EEENS6_IJNS7_ILi64EEENS7_ILi96EEENS7_ILi192EEEEEENS_6half_tEfNS_4arch4Sm90ELb0ELb1ELb0ELb1ELb0ELb0ELb1ELb0ELi3ELi1ELi1ELi1ELb0EEENS1_24CollectiveEpilogueBwdGQAISD_fSG_Li384ELb1ELb0EEENS1_19SingleTileSchedulerILb1ELb0ELb0ELi96EEEEEEEEEvNT_6ParamsE)
        .other          _ZN7cutlass13device_kernelIN5flash11enable_sm90INS1_16FlashAttnBwdSm90INS1_25CollectiveMainloopBwdSm90ILi2ELi1ELi1EN4cute5tupleIJNS5_1CILi1EEES8_S8_EEENS6_IJNS7_ILi64EEENS7_ILi96EEENS7_ILi192EEEEEENS_6half_tEfNS_4arch4Sm90ELb0ELb1ELb0ELb1ELb0ELb0ELb1ELb0ELi3ELi1ELi1ELi1ELb0EEENS1_24CollectiveEpilogueBwdGQAISD_fSG_Li384ELb1ELb0EEENS1_19SingleTileSchedulerILb1ELb0ELb0ELi96EEEEEEEEEvNT_6ParamsE,@"STO_CUDA_ENTRY STV_DEFAULT"
_ZN7cutlass13device_kernelIN5flash11enable_sm90INS1_16FlashAttnBwdSm90INS1_25CollectiveMainloopBwdSm90ILi2ELi1ELi1EN4cute5tupleIJNS5_1CILi1EEES8_S8_EEENS6_IJNS7_ILi64EEENS7_ILi96EEENS7_ILi192EEEEEENS_6half_tEfNS_4arch4Sm90ELb0ELb1ELb0ELb1ELb0ELb0ELb1ELb0ELi3ELi1ELi1ELi1ELb0EEENS1_24CollectiveEpilogueBwdGQAISD_fSG_Li384ELb1ELb0EEENS1_19SingleTileSchedulerILb1ELb0ELb0ELi96EEEEEEEEEvNT_6ParamsE:
        /* <DEDUP_REMOVED lines=23> */
.L_x_2182:
[----:B------:R-:W-:Y:S05]  /*0170*/  BSYNC B0 ;  /* 0x0000000000007941 */ /* 0x000fea0003800000 */
.L_x_2181:
        /* <DEDUP_REMOVED lines=37> */
.L_x_2183:
        /* <DEDUP_REMOVED lines=20> */
.L_x_2184:
[----:B------:R-:W-:Y:S01]  /*0510*/  PLOP3.LUT P0, PT, PT, PT, UP0, 0x80, 0x0 ;  /* 0x000000000000781c */ /* 0x000fe20003f0f008 */
[----:B------:R-:W-:Y:S01]  /*0520*/  NOP ;  /* 0x0000000000007918 */ /* 0x000fe20000000000 */
[----:B------:R-:W-:Y:S01]  /*0530*/  ULDC.64 UR46, c[0x0][0x208] ;  /* 0x00008200002e7ab9 */ /* 0x000fe20000000a00 */
[----:B------:R-:W-:Y:S01]  /*0540*/  BSSY B6, `(.L_x_2185) ;  /* 0x00008bb000067945 */ /* 0x000fe20003800000 */
[----:B-12-4-:R-:W-:Y:S09]  /*0550*/  BAR.SYNC.DEFER_BLOCKING 0x0 ;  /* 0x0000000000007b1d */ /* 0x016ff20000010000 */
[----:B------:R-:W-:Y:S05]  /*0560*/  @!P0 BRA `(.L_x_2186) ;  /* 0x0000004400d88947 */ /* 0x000fea0003800000 */
.L_x_2187:
        /* <DEDUP_REMOVED lines=21> */
.L_x_2188:
        /* <DEDUP_REMOVED lines=10> */
.L_x_2190:
[----:B------:R-:W2:Y:S02]  /*0760*/  LDC R0, c[0x0][0x8c4] ;  /* 0x00023100ff007b82 */ /* 0x000ea40000000800 */
.L_x_2189:
        /* <DEDUP_REMOVED lines=15> */
.L_x_2192:
        /* <DEDUP_REMOVED lines=10> */
.L_x_2193:
        /* <DEDUP_REMOVED lines=8> */
.L_x_2194:
        /* <DEDUP_REMOVED lines=9> */
.L_x_2195:
        /* <DEDUP_REMOVED lines=22> */
.L_x_2196:
        /* <DEDUP_REMOVED lines=78> */
.L_x_2199:
        /* <DEDUP_REMOVED lines=15> */
.L_x_2198:
        /* <DEDUP_REMOVED lines=20> */
.L_x_2201:
        /* <DEDUP_REMOVED lines=15> */
.L_x_2200:
        /* <DEDUP_REMOVED lines=8> */
.L_x_2304:
        /* <DEDUP_REMOVED lines=19> */
.L_x_2203:
        /* <DEDUP_REMOVED lines=29> */
[----:B------:R-:W-:Y:S01]  /*16f0*/  LOP3.LUT R6, R6, 0xc0, RZ, 0xc0, !PT ;  /* 0x000000c006067812 */ /* 0x000fe200078ec0ff */
[----:B------:R-:W-:Y:S01]  /*1700*/  IMAD R9, R9, 0x20, R10 ;  /* 0x0000002009097824 */ /* 0x000fe200078e020a */
[----:B------:R-:W-:Y:S01]  /*1710*/  SHF.R.S32.HI R4, RZ, 0x2, R2 ;  /* 0x00000002ff047819 */ /* 0x000fe20000011402 */
[----:B------:R-:W-:Y:S01]  /*1720*/  IMAD.IADD R13, R0, 0x1, -R13 ;  /* 0x00000001000d7824 */ /* 0x000fe200078e0a0d */
[----:B------:R-:W-:Y:S01]  /*1730*/  LOP3.LUT R11, R6, 0x8, R11, 0xf8, !PT ;  /* 0x00000008060b7812 */ /* 0x000fe200078ef80b */
[----:B------:R-:W-:Y:S01]  /*1740*/  IMAD R9, R12, 0x200, R9 ;  /* 0x000002000c097824 */ /* 0x000fe200078e0209 */
[----:B------:R-:W-:Y:S01]  /*1750*/  SHF.R.U32.HI R0, RZ, 0x3, R6 ;  /* 0x00000003ff007819 */ /* 0x000fe20000011606 */
[----:B------:R-:W-:Y:S01]  /*1760*/  IMAD R13, R14, 0x10, R13 ;  /* 0x000000100e0d7824 */ /* 0x000fe200078e020d */
[----:B------:R-:W-:Y:S01]  /*1770*/  SHF.R.S32.HI R5, RZ, 0x1f, R2 ;  /* 0x0000001fff057819 */ /* 0x000fe20000011402 */
[----:B------:R-:W-:Y:S01]  /*1780*/  IMAD.MOV.U32 R12, RZ, RZ, 0x20 ;  /* 0x00000020ff0c7424 */ /* 0x000fe200078e00ff */
[----:B------:R-:W-:Y:S01]  /*1790*/  LOP3.LUT R0, R11, R0, RZ, 0x3c, !PT ;  /* 0x000000000b007212 */ /* 0x000fe200078e3cff */
[----:B------:R-:W-:Y:S01]  /*17a0*/  IMAD.IADD R11, R19, 0x1, R18 ;  /* 0x00000001130b7824 */ /* 0x000fe200078e0212 */
[----:B------:R-:W-:Y:S01]  /*17b0*/  LEA.HI R5, R5, R4, RZ, 0x3 ;  /* 0x0000000405057211 */ /* 0x000fe200078f18ff */
[----:B------:R-:W-:Y:S01]  /*17c0*/  IMAD.IADD R10, R18, 0x1, -R17 ;  /* 0x00000001120a7824 */ /* 0x000fe200078e0a11 */
[----:B------:R-:W-:Y:S01]  /*17d0*/  LOP3.LUT P0, RZ, R7, 0x2, RZ, 0xc0, !PT ;  /* 0x0000000207ff7812 */ /* 0x000fe2000780c0ff */
[----:B------:R-:W-:Y:S01]  /*17e0*/  IMAD.IADD R9, R9, 0x1, R0 ;  /* 0x0000000109097824 */ /* 0x000fe200078e0200 */
[----:B------:R-:W-:Y:S01]  /*17f0*/  LOP3.LUT R5, R5, 0xfffffff8, RZ, 0xc0, !PT ;  /* 0xfffffff805057812 */ /* 0x000fe200078ec0ff */
[----:B------:R-:W-:Y:S01]  /*1800*/  IMAD.SHL.U32 R0, R15, 0x4, RZ ;  /* 0x000000040f007824 */ /* 0x000fe200078e00ff */
[----:B------:R-:W-:Y:S01]  /*1810*/  IADD3 R17, -R17, 0x1, R11 ;  /* 0x0000000111117810 */ /* 0x000fe20007ffe10b */
[----:B------:R-:W-:Y:S01]  /*1820*/  IMAD.SHL.U32 R18, R13, 0x2, RZ ;  /* 0x000000020d127824 */ /* 0x000fe200078e00ff */
[----:B------:R-:W-:Y:S01]  /*1830*/  SHF.R.S32.HI R3, RZ, 0x5, R3 ;  /* 0x00000005ff037819 */ /* 0x000fe20000011403 */
[----:B------:R-:W-:Y:S01]  /*1840*/  IMAD.IADD R6, R4, 0x1, -R5 ;  /* 0x0000000104067824 */ /* 0x000fe200078e0a05 */
[----:B------:R-:W-:Y:S01]  /*1850*/  SEL R12, R12, 0xffffffe0, !P0 ;  /* 0xffffffe00c0c7807 */ /* 0x000fe20004000000 */
[--C-:B------:R-:W-:Y:S01]  /*1860*/  IMAD.IADD R11, R11, 0x1, -R18.reuse ;  /* 0x000000010b0b7824 */ /* 0x100fe200078e0a12 */
[----:B------:R-:W-:Y:S01]  /*1870*/  LEA R9, R9, UR36, 0x1 ;  /* 0x0000002409097c11 */ /* 0x000fe2000f8e08ff */
[----:B------:R-:W-:Y:S01]  /*1880*/  IMAD.IADD R4, R17, 0x1, -R18 ;  /* 0x0000000111047824 */ /* 0x000fe200078e0a12 */
[----:B------:R-:W-:Y:S01]  /*1890*/  CS2R R112, SRZ ;  /* 0x0000000000707805 */ /* 0x000fe2000001ff00 */
[----:B------:R-:W-:Y:S01]  /*18a0*/  IMAD R6, R3, 0x10, R6 ;  /* 0x0000001003067824 */ /* 0x000fe200078e0206 */
[----:B------:R-:W-:Y:S01]  /*18b0*/  CS2R R110, SRZ ;  /* 0x00000000006e7805 */ /* 0x000fe2000001ff00 */
        /* <DEDUP_REMOVED lines=46> */
[----:B------:R-:W-:Y:S01]  /*1ba0*/  LOP3.LUT R155, R155, 0x1, RZ, 0xfc, !PT ;  /* 0x000000019b9b7812 */ /* 0x000fe200078efcff */
[----:B------:R-:W-:Y:S01]  /*1bb0*/  IMAD.IADD R18, R19, 0x1, -R18 ;  /* 0x0000000113127824 */ /* 0x000fe200078e0a12 */
[----:B------:R-:W-:-:S02]  /*1bc0*/  LEA R0, R0, UR36, 0x2 ;  /* 0x0000002400007c11 */ /* 0x000fc4000f8e10ff */
[----:B------:R-:W-:-:S07]  /*1bd0*/  IADD3 R17, R12, 0x30400, R9 ;  /* 0x000304000c117810 */ /* 0x000fce0007ffe009 */
.L_x_2223:
[----:B------:R-:W-:-:S13]  /*1be0*/  ISETP.NE.AND P0, PT, R155, 0x3, PT ;  /* 0x000000039b00780c */ /* 0x000fda0003f05270 */
[----:B-1----:R-:W-:Y:S05]  /*1bf0*/  @!P0 BRA `(.L_x_2205) ;  /* 0x0000000000048947 */ /* 0x002fea0003800000 */
[----:B------:R-:W-:Y:S01]  /*1c00*/  BPT.TRAP 0x1 ;  /* 0x000000040000795c */ /* 0x000fe20000300000 */
.L_x_2205:
[----:B------:R-:W-:Y:S02]  /*1c10*/  LEA R3, R2, UR36, 0x3 ;  /* 0x0000002402037c11 */ /* 0x000fe4000f8e18ff */
[----:B------:R-:W-:-:S04]  /*1c20*/  SHF.L.U32 R12, R7, 0x1f, RZ ;  /* 0x0000001f070c7819 */ /* 0x000fc800000006ff */
[----:B------:R1:W2:Y:S01]  /*1c30*/  SYNCS.PHASECHK.TRANS64.TRYWAIT P1, [R3+URZ+0x36410], R12 ;  /* 0x0364100c030075a7 */ /* 0x0002a2000802017f */
[----:B------:R-:W-:Y:S05]  /*1c40*/  @!P0 BRA `(.L_x_2206) ;  /* 0x0000000000048947 */ /* 0x000fea0003800000 */
[----:B------:R-:W-:Y:S01]  /*1c50*/  BPT.TRAP 0x1 ;  /* 0x000000040000795c */ /* 0x000fe20000300000 */
.L_x_2206:
[----:B--2---:R-:W-:Y:S05]  /*1c60*/  @P1 BRA `(.L_x_2207) ;  /* 0x0000000000081947 */ /* 0x004fea0003800000 */
[----:B------:R-:W2:Y:S02]  /*1c70*/  SYNCS.PHASECHK.TRANS64.TRYWAIT P1, [R3+URZ+0x36410], R12 ;  /* 0x0364100c030075a7 */ /* 0x000ea4000802017f */
[----:B--2---:R-:W-:Y:S05]  /*1c80*/  @!P1 BRA `(.L_x_2208) ;  /* 0x0000007400509947 */ /* 0x004fea0003800000 */
.L_x_2207:
        /* <DEDUP_REMOVED lines=103> */
.L_x_2209:
[----:B------:R-:W-:-:S04]  /*2300*/  SHF.L.U32 R13, R5, 0x1f, RZ ;  /* 0x0000001f050d7819 */ /* 0x000fc800000006ff */
[----:B------:R4:W1:Y:S01]  /*2310*/  SYNCS.PHASECHK.TRANS64.TRYWAIT P1, [UR36+0x36430], R13 ;  /* 0x0364300dff0075a7 */ /* 0x0008620008020164 */
[----:B------:R-:W-:Y:S05]  /*2320*/  @!P0 BRA `(.L_x_2210) ;  /* 0x0000000000048947 */ /* 0x000fea0003800000 */
[----:B------:R-:W-:Y:S01]  /*2330*/  BPT.TRAP 0x1 ;  /* 0x000000040000795c */ /* 0x000fe20000300000 */
.L_x_2210:
[----:B-1----:R-:W-:Y:S05]  /*2340*/  @P1 BRA `(.L_x_2211) ;  /* 0x0000000000081947 */ /* 0x002fea0003800000 */
[----:B------:R-:W1:Y:S02]  /*2350*/  SYNCS.PHASECHK.TRANS64.TRYWAIT P1, [UR36+0x36430], R13 ;  /* 0x0364300dff0075a7 */ /* 0x000e640008020164 */
[----:B-1----:R-:W-:Y:S05]  /*2360*/  @!P1 BRA `(.L_x_2212) ;  /* 0x0000006c00ac9947 */ /* 0x002fea0003800000 */
.L_x_2211:
        /* <DEDUP_REMOVED lines=112> */
.L_x_2215:
[----:B------:R-:W-:-:S06]  /*2a70*/  UISETP.NE.AND UP0, UPT, UR42, 0x1, UPT ;  /* 0x000000012a00788c */ /* 0x000fcc000bf05270 */
[----:B------:R-:W-:-:S05]  /*2a80*/  PLOP3.LUT P1, PT, PT, PT, UP0, 0x80, 0x0 ;  /* 0x000000000000781c */ /* 0x000fca0003f2f008 */
[----:B------:R-:W-:-:S08]  /*2a90*/  @UP0 ULDC UR5, c[0x0][0x754] ;  /* 0x0001d50000050ab9 */ /* 0x000fd00000000800 */
[----:B------:R-:W-:Y:S01]  /*2aa0*/  @P1 IMAD.HI.U32 R12, R23, UR5, RZ ;  /* 0x00000005170c1c27 */ /* 0x000fe2000f8e00ff */
[----:B------:R-:W-:-:S04]  /*2ab0*/  @UP0 ULDC UR5, c[0x0][0x758] ;  /* 0x0001d60000050ab9 */ /* 0x000fc80000000800 */
[----:B------:R-:W-:-:S07]  /*2ac0*/  @P1 SHF.R.U32.HI R23, RZ, UR5, R12 ;  /* 0x00000005ff171c19 */ /* 0x000fce000801160c */
.L_x_2216:
[----:B------:R-:W-:Y:S05]  /*2ad0*/  BSYNC B0 ;  /* 0x0000000000007941 */ /* 0x000fea0003800000 */
.L_x_2214:
[----:B------:R-:W-:Y:S01]  /*2ae0*/  IMAD R23, R23, UR42, R18 ;  /* 0x0000002a17177c24 */ /* 0x000fe2000f8e0212 */
[----:B------:R-:W-:-:S04]  /*2af0*/  IADD3 R12, R15, UR4, R4 ;  /* 0x000000040f0c7c10 */ /* 0x000fc8000fffe004 */
[----:B------:R-:W-:Y:S02]  /*2b00*/  VIADDMNMX R13, R23, UR42, R13, PT ;  /* 0x0000002a170d7c46 */ /* 0x000fe4000b80010d */
[----:B------:R-:W-:-:S07]  /*2b10*/  VIMNMX R12, R12, R23, !PT ;  /* 0x000000170c0c7248 */ /* 0x000fce0007fe0100 */
.L_x_2213:
        /* <DEDUP_REMOVED lines=51> */
.L_x_2219:
[----:B------:R-:W-:-:S06]  /*2e50*/  UISETP.NE.AND UP0, UPT, UR42, 0x1, UPT ;  /* 0x000000012a00788c */ /* 0x000fcc000bf05270 */
[----:B------:R-:W-:-:S05]  /*2e60*/  PLOP3.LUT P6, PT, PT, PT, UP0, 0x80, 0x0 ;  /* 0x000000000000781c */ /* 0x000fca0003fcf008 */
[----:B------:R-:W-:-:S08]  /*2e70*/  @UP0 ULDC UR4, c[0x0][0x754] ;  /* 0x0001d50000040ab9 */ /* 0x000fd00000000800 */
[----:B------:R-:W-:Y:S01]  /*2e80*/  @P6 IMAD.HI.U32 R12, R13, UR4, RZ ;  /* 0x000000040d0c6c27 */ /* 0x000fe2000f8e00ff */
[----:B------:R-:W-:Y:S01]  /*2e90*/  PLOP3.LUT P6, PT, PT, PT, UP0, 0x80, 0x0 ;  /* 0x000000000000781c */ /* 0x000fe20003fcf008 */
[----:B------:R-:W-:-:S12]  /*2ea0*/  @UP0 ULDC UR4, c[0x0][0x758] ;  /* 0x0001d60000040ab9 */ /* 0x000fd80000000800 */
[----:B------:R-:W-:-:S07]  /*2eb0*/  @P6 SHF.R.U32.HI R13, RZ, UR4, R12 ;  /* 0x00000004ff0d6c19 */ /* 0x000fce000801160c */
.L_x_2220:
[----:B------:R-:W-:Y:S05]  /*2ec0*/  BSYNC B0 ;  /* 0x0000000000007941 */ /* 0x000fea0003800000 */
.L_x_2218:
[----:B------:R-:W-:-:S05]  /*2ed0*/  IMAD R13, R13, UR42, R18 ;  /* 0x0000002a0d0d7c24 */ /* 0x000fca000f8e0212 */
[----:B------:R-:W-:Y:S02]  /*2ee0*/  VIMNMX R14, R14, R13, !PT ;  /* 0x0000000d0e0e7248 */ /* 0x000fe40007fe0100 */
[----:B------:R-:W-:-:S07]  /*2ef0*/  VIADDMNMX R20, R13, UR42, R20, PT ;  /* 0x0000002a0d147c46 */ /* 0x000fce000b800114 */
.L_x_2217:
        /* <DEDUP_REMOVED lines=22> */
[C---:B------:R-:W-:Y:S01]  /*3060*/  ISETP.GE.AND P6, PT, R19.reuse, 0x1a, PT ;  /* 0x0000001a1300780c */ /* 0x040fe20003fc6270 */
        /* <DEDUP_REMOVED lines=191> */
.L_x_2221:
        /* <DEDUP_REMOVED lines=59> */
.L_x_2222:
        /* <DEDUP_REMOVED lines=62> */
.L_x_2197:
[----:B------:R-:W-:Y:S05]  /*43f0*/  @P0 BRA `(.L_x_2191) ;  /* 0x0000004c003c0947 */ /* 0x000fea0003800000 */
[----:B-1----:R-:W1:Y:S01]  /*4400*/  LDC.64 R2, c[0x0][0x878] ;  /* 0x00021e00ff027b82 */ /* 0x002e620000000a00 */
        /* <DEDUP_REMOVED lines=19> */
[----:B------:R-:W-:-:S05]  /*4540*/  ULEA UR4, UR5, UR4, 0x18 ;  /* 0x0000000405047291 */ /* 0x000fca000f8ec03f */
[----:B------:R-:W4:Y:S01]  /*4550*/  LDC.64 R22, c[0x0][0x828] ;  /* 0x00020a00ff167b82 */ /* 0x000f220000000a00 */
[----:B------:R-:W-:Y:S01]  /*4560*/  SHF.R.S32.HI R3, RZ, 0x1f, R2 ;  /* 0x0000001fff037819 */ /* 0x000fe20000011402 */
[----:B------:R-:W-:Y:S03]  /*4570*/  BSSY B0, `(.L_x_2224) ;  /* 0x0000051000007945 */ /* 0x000fe60003800000 */
[----:B------:R-:W-:-:S03]  /*4580*/  LEA.HI R7, R3, R2, RZ, 0x7 ;  /* 0x0000000203077211 */ /* 0x000fc600078f38ff */
[----:B------:R-:W1:Y:S01]  /*4590*/  @P1 LDC R9, c[0x0][0x854] ;  /* 0x00021500ff091b82 */ /* 0x000e620000000800 */
        /* <DEDUP_REMOVED lines=9> */
[----:B-1----:R-:W-:Y:S02]  /*4630*/  @P1 IMAD.HI.U32 R4, R6, R9, RZ ;  /* 0x0000000906041227 */ /* 0x002fe400078e00ff */
[----:B------:R1:W-:Y:S04]  /*4640*/  STS.128 [R8], R24 ;  /* 0x0000001808007388 */ /* 0x0003e80000000c00 */
[----:B------:R1:W-:Y:S01]  /*4650*/  STS.128 [R8+0x800], R28 ;  /* 0x0008001c08007388 */ /* 0x0003e20000000c00 */
[----:B---3--:R-:W-:-:S03]  /*4660*/  @P1 SHF.R.U32.HI R3, RZ, R11, R4 ;  /* 0x0000000bff031219 */ /* 0x008fc60000011604 */
[----:B------:R1:W-:Y:S01]  /*4670*/  STS.128 [R8+0x1000], R32 ;  /* 0x0010002008007388 */ /* 0x0003e20000000c00 */
[----:B------:R-:W-:-:S03]  /*4680*/  SHF.R.S32.HI R9, RZ, 0x1f, R3 ;  /* 0x0000001fff097819 */ /* 0x000fc60000011403 */
[----:B------:R1:W-:Y:S04]  /*4690*/  STS.128 [R8+0x1800], R36 ;  /* 0x0018002408007388 */ /* 0x0003e80000000c00 */
[----:B------:R1:W-:Y:S01]  /*46a0*/  STS.128 [R8+0x2000], R40 ;  /* 0x0020002808007388 */ /* 0x0003e20000000c00 */
[----:B------:R-:W-:-:S03]  /*46b0*/  IMAD R10, R9, R16, RZ ;  /* 0x00000010090a7224 */ /* 0x000fc600078e02ff */
        /* <DEDUP_REMOVED lines=12> */
[----:B---3--:R-:W3:Y:S01]  /*4780*/  FENCE.VIEW.ASYNC.S ;  /* 0x00000000000073c6 */ /* 0x008ee20000000000 */
[----:B--2---:R-:W-:-:S04]  /*4790*/  @P0 IMAD R5, R152, 0x60, R5 ;  /* 0x0000006098050824 */ /* 0x004fc800078e0205 */
[----:B------:R-:W-:-:S05]  /*47a0*/  @P0 IMAD.HI R5, R5, 0x2aaaaaab, RZ ;  /* 0x2aaaaaab05050827 */ /* 0x000fca00078e02ff */
[----:B------:R-:W-:-:S04]  /*47b0*/  @P0 SHF.R.U32.HI R6, RZ, 0x1f, R5 ;  /* 0x0000001fff060819 */ /* 0x000fc80000011605 */
[----:B------:R-:W-:-:S05]  /*47c0*/  @P0 LEA.HI.SX32 R6, R5, R6, 0x1c ;  /* 0x0000000605060211 */ /* 0x000fca00078fe2ff */
[----:B------:R-:W-:-:S05]  /*47d0*/  @P0 IMAD R4, R6, 0x4800, RZ ;  /* 0x0000480006040824 */ /* 0x000fca00078e02ff */
[----:B------:R-:W-:Y:S02]  /*47e0*/  @P0 SHF.R.S32.HI R5, RZ, 0x1f, R4 ;  /* 0x0000001fff050819 */ /* 0x000fe40000011404 */
[----:B------:R-:W-:Y:S01]  /*47f0*/  @!P0 CS2R R4, SRZ ;  /* 0x0000000000048805 */ /* 0x000fe2000001ff00 */
[----:B---3--:R-:W-:Y:S05]  /*4800*/  BAR.SYNC.DEFER_BLOCKING 0x1, 0x180 ;  /* 0x0046000000007b1d */ /* 0x008fea0000010000 */
        /* <DEDUP_REMOVED lines=19> */
[----:B----4-:R-:W-:Y:S01]  /*4940*/  LEA R22, P2, R6, R22, 0x2 ;  /* 0x0000001606167211 */ /* 0x010fe200078410ff */
[----:B------:R-:W-:Y:S02]  /*4950*/  IMAD R9, R9, R19, R12 ;  /* 0x0000001309097224 */ /* 0x000fe400078e020c */
[----:B------:R-:W-:Y:S02]  /*4960*/  IMAD.IADD R3, R5, 0x1, R3 ;  /* 0x0000000105037824 */ /* 0x000fe400078e0203 */
[----:B------:R-:W-:-:S03]  /*4970*/  IMAD.IADD R2, R7, 0x1, R9 ;  /* 0x0000000107027824 */ /* 0x000fc600078e0209 */
[----:B------:R-:W-:Y:S02]  /*4980*/  LEA.HI.X R3, R4, R21, R3, 0x2, P1 ;  /* 0x0000001504037211 */ /* 0x000fe400008f1403 */
[----:B------:R-:W-:Y:S01]  /*4990*/  LEA.HI.X R2, R6, R23, R2, 0x2, P2 ;  /* 0x0000001706027211 */ /* 0x000fe200010f1402 */
[----:B-1----:R-:W-:Y:S06]  /*49a0*/  @P0 BRA `(.L_x_2225) ;  /* 0x0000000000340947 */ /* 0x002fec0003800000 */
[----:B------:R-:W-:Y:S01]  /*49b0*/  R2UR UR6, R22 ;  /* 0x00000000160672ca */ /* 0x000fe200000e0000 */
[----:B------:R-:W-:Y:S01]  /*49c0*/  UMOV UR5, 0x1200 ;  /* 0x0000120000057882 */ /* 0x000fe20000000000 */
[----:B------:R-:W-:Y:S01]  /*49d0*/  R2UR UR7, R2 ;  /* 0x00000000020772ca */ /* 0x000fe200000e0000 */
[----:B------:R-:W-:Y:S01]  /*49e0*/  UMOV UR8, 0x0 ;  /* 0x0000000000087882 */ /* 0x000fe20000000000 */
[----:B------:R-:W-:Y:S01]  /*49f0*/  PLOP3.LUT P0, PT, PT, PT, PT, 0x80, 0x0 ;  /* 0x000000000000781c */ /* 0x000fe20003f0f070 */
[----:B------:R-:W-:-:S12]  /*4a00*/  UMOV UR9, 0x14f00000 ;  /* 0x14f0000000097882 */ /* 0x000fd80000000000 */
.L_x_2226:
[----:B------:R-:W-:Y:S01]  /*4a10*/  @P0 ELECT P1, URZ, PT ;  /* 0x00000000003f082f */ /* 0x000fe20003820000 */
[----:B------:R1:W-:-:S12]  /*4a20*/  UBLKRED.G.S.ADD.F32.RN [UR6], [UR4], UR5, desc[UR8] ;  /* 0x00000806040073bb */ /* 0x0003d800080a1405 */
[----:B------:R-:W-:Y:S02]  /*4a30*/  @P1 PLOP3.LUT P0, PT, P1, PT, PT, 0x8, 0x0 ;  /* 0x000000000000181c */ /* 0x000fe40000f0e170 */
[----:B------:R-:W-:-:S11]  /*4a40*/  PLOP3.LUT P1, PT, PT, PT, PT, 0x8, 0x0 ;  /* 0x000000000000781c */ /* 0x000fd60003f2e170 */
[----:B-1----:R-:W-:Y:S05]  /*4a50*/  @P0 BRA.U.ANY `(.L_x_2226) ;  /* 0xfffffffd00ec0947 */ /* 0x002fea000393ffff */
[----:B------:R0:W-:Y:S01]  /*4a60*/  UTMACMDFLUSH ;  /* 0x00000000000079b7 */ /* 0x0001e20000000000 */
[----:B------:R-:W-:-:S04]  /*4a70*/  DEPBAR.LE SB0, 0x0 ;  /* 0x000080000000791a */ /* 0x000fc80000000000 */
.L_x_2225:
[----:B------:R-:W-:Y:S05]  /*4a80*/  BSYNC B0 ;  /* 0x0000000000007941 */ /* 0x000fea0003800000 */
.L_x_2224:
        /* <DEDUP_REMOVED lines=28> */
.L_x_2227:
        /* <DEDUP_REMOVED lines=8> */
.L_x_2186:
        /* <DEDUP_REMOVED lines=21> */
.L_x_2229:
        /* <DEDUP_REMOVED lines=13> */
.L_x_2231:
[----:B------:R-:W-:-:S05]  /*4ef0*/  ULDC UR4, c[0x0][0x8c4] ;  /* 0x0002310000047ab9 */ /* 0x000fca0000000800 */
.L_x_2230:
        /* <DEDUP_REMOVED lines=44> */
.L_x_2232:
        /* <DEDUP_REMOVED lines=13> */
.L_x_2233:
        /* <DEDUP_REMOVED lines=12> */
.L_x_2234:
        /* <DEDUP_REMOVED lines=22> */
.L_x_2235:
        /* <DEDUP_REMOVED lines=40> */
.L_x_2238:
[----:B------:R-:W-:Y:S05]  /*5730*/  BSYNC B0 ;  /* 0x0000000000007941 */ /* 0x000fea0003800000 */
.L_x_2237:
        /* <DEDUP_REMOVED lines=18> */
.L_x_2240:
[----:B------:R-:W-:Y:S05]  /*5860*/  BSYNC B0 ;  /* 0x0000000000007941 */ /* 0x000fea0003800000 */
.L_x_2239:
        /* <DEDUP_REMOVED lines=19> */
.L_x_2242:
[----:B------:R-:W-:Y:S05]  /*59a0*/  BSYNC B0 ;  /* 0x0000000000007941 */ /* 0x000fea0003800000 */
.L_x_2241:
[----:B------:R-:W-:Y:S06]  /*59b0*/  BAR.ARV 0xa, 0xa0 ;  /* 0x0282800000007b1d */ /* 0x000fec0000002000 */
[----:B------:R-:W-:Y:S04]  /*59c0*/  BSSY B0, `(.L_x_2243) ;  /* 0x0000003000007945 */ /* 0x000fe80003800000 */
[----:B------:R-:W-:Y:S05]  /*59d0*/  @!P0 BRA `(.L_x_2244) ;  /* 0x0000000000048947 */ /* 0x000fea0003800000 */
[----:B------:R-:W-:-:S04]  /*59e0*/  DEPBAR.LE SB0, 0x1 ;  /* 0x000080400000791a */ /* 0x000fc80000000000 */
.L_x_2244:
[----:B------:R-:W-:Y:S05]  /*59f0*/  BSYNC B0 ;  /* 0x0000000000007941 */ /* 0x000fea0003800000 */
.L_x_2243:
[----:B------:R-:W-:Y:S06]  /*5a00*/  BAR.ARV 0xb, 0xa0 ;  /* 0x02c2800000007b1d */ /* 0x000fec0000002000 */
[----:B------:R-:W-:Y:S04]  /*5a10*/  BSSY B0, `(.L_x_2245) ;  /* 0x0000003000007945 */ /* 0x000fe80003800000 */
[----:B------:R-:W-:Y:S05]  /*5a20*/  @!P0 BRA `(.L_x_2246) ;  /* 0x0000000000048947 */ /* 0x000fea0003800000 */
[----:B------:R-:W-:-:S04]  /*5a30*/  DEPBAR.LE SB0, 0x0 ;  /* 0x000080000000791a */ /* 0x000fc80000000000 */
.L_x_2246:
[----:B------:R-:W-:Y:S05]  /*5a40*/  BSYNC B0 ;  /* 0x0000000000007941 */ /* 0x000fea0003800000 */
.L_x_2245:
[----:B------:R-:W-:Y:S06]  /*5a50*/  BAR.ARV 0xc, 0xa0 ;  /* 0x0302800000007b1d */ /* 0x000fec0000002000 */
[----:B------:R-:W-:Y:S01]  /*5a60*/  UIADD3 UR19, UR7, 0x1, URZ ;  /* 0x0000000107137890 */ /* 0x000fe2000fffe03f */
[----:B------:R-:W-:Y:S11]  /*5a70*/  BRA `(.L_x_2247) ;  /* 0x0000000000047947 */ /* 0x000ff60003800000 */
.L_x_2236:
[----:B------:R-:W-:-:S05]  /*5a80*/  UMOV UR19, UR7 ;  /* 0x0000000700137c82 */ /* 0x000fca0008000000 */
.L_x_2247:
        /* <DEDUP_REMOVED lines=25> */
.L_x_2268:
        /* <DEDUP_REMOVED lines=32> */
.L_x_2249:
[----:B------:R-:W-:Y:S05]  /*5e20*/  BSYNC B0 ;  /* 0x0000000000007941 */ /* 0x000fea0003800000 */
.L_x_2248:
        /* <DEDUP_REMOVED lines=12> */
.L_x_2251:
[----:B------:R-:W-:Y:S05]  /*5ef0*/  BSYNC B0 ;  /* 0x0000000000007941 */ /* 0x000fea0003800000 */
.L_x_2250:
        /* <DEDUP_REMOVED lines=13> */
.L_x_2253:
[----:B------:R-:W-:Y:S05]  /*5fd0*/  BSYNC B0 ;  /* 0x0000000000007941 */ /* 0x000fea0003800000 */
.L_x_2252:
[----:B------:R-:W-:Y:S06]  /*5fe0*/  BAR.ARV 0xa, 0xa0 ;  /* 0x0282800000007b1d */ /* 0x000fec0000002000 */
[----:B------:R-:W-:Y:S04]  /*5ff0*/  BSSY B0, `(.L_x_2254) ;  /* 0x0000003000007945 */ /* 0x000fe80003800000 */
[----:B------:R-:W-:Y:S05]  /*6000*/  @!P0 BRA `(.L_x_2255) ;  /* 0x0000000000048947 */ /* 0x000fea0003800000 */
[----:B------:R-:W-:-:S04]  /*6010*/  DEPBAR.LE SB0, 0x1 ;  /* 0x000080400000791a */ /* 0x000fc80000000000 */
.L_x_2255:
[----:B------:R-:W-:Y:S05]  /*6020*/  BSYNC B0 ;  /* 0x0000000000007941 */ /* 0x000fea0003800000 */
.L_x_2254:
[----:B------:R-:W-:Y:S06]  /*6030*/  BAR.ARV 0xb, 0xa0 ;  /* 0x02c2800000007b1d */ /* 0x000fec0000002000 */
[----:B------:R-:W-:Y:S04]  /*6040*/  BSSY B0, `(.L_x_2256) ;  /* 0x0000003000007945 */ /* 0x000fe80003800000 */
[----:B------:R-:W-:Y:S05]  /*6050*/  @!P0 BRA `(.L_x_2257) ;  /* 0x0000000000048947 */ /* 0x000fea0003800000 */
[----:B------:R-:W-:-:S04]  /*6060*/  DEPBAR.LE SB0, 0x0 ;  /* 0x000080000000791a */ /* 0x000fc80000000000 */
.L_x_2257:
[----:B------:R-:W-:Y:S05]  /*6070*/  BSYNC B0 ;  /* 0x0000000000007941 */ /* 0x000fea0003800000 */
.L_x_2256:
        /* <DEDUP_REMOVED lines=13> */
.L_x_2259:
[----:B------:R-:W-:Y:S05]  /*6150*/  BSYNC B0 ;  /* 0x0000000000007941 */ /* 0x000fea0003800000 */
.L_x_2258:
        /* <DEDUP_REMOVED lines=12> */
.L_x_2261:
[----:B------:R-:W-:Y:S05]  /*6220*/  BSYNC B0 ;  /* 0x0000000000007941 */ /* 0x000fea0003800000 */
.L_x_2260:
        /* <DEDUP_REMOVED lines=13> */
.L_x_2263:
[----:B------:R-:W-:Y:S05]  /*6300*/  BSYNC B0 ;  /* 0x0000000000007941 */ /* 0x000fea0003800000 */
.L_x_2262:
[----:B------:R-:W-:Y:S06]  /*6310*/  BAR.ARV 0xa, 0xa0 ;  /* 0x0282800000007b1d */ /* 0x000fec0000002000 */
[----:B------:R-:W-:Y:S04]  /*6320*/  BSSY B0, `(.L_x_2264) ;  /* 0x0000003000007945 */ /* 0x000fe80003800000 */
[----:B------:R-:W-:Y:S05]  /*6330*/  @!P0 BRA `(.L_x_2265) ;  /* 0x0000000000048947 */ /* 0x000fea0003800000 */
[----:B------:R-:W-:-:S04]  /*6340*/  DEPBAR.LE SB0, 0x1 ;  /* 0x000080400000791a */ /* 0x000fc80000000000 */
.L_x_2265:
[----:B------:R-:W-:Y:S05]  /*6350*/  BSYNC B0 ;  /* 0x0000000000007941 */ /* 0x000fea0003800000 */
.L_x_2264:
[----:B------:R-:W-:Y:S01]  /*6360*/  UIADD3 UR19, UR19, 0x2, URZ ;  /* 0x0000000213137890 */ /* 0x000fe2000fffe03f */
[----:B------:R-:W-:Y:S06]  /*6370*/  BAR.ARV 0xb, 0xa0 ;  /* 0x02c2800000007b1d */ /* 0x000fec0000002000 */
[----:B------:R-:W-:Y:S01]  /*6380*/  BSSY B0, `(.L_x_2266) ;  /* 0x0000004000007945 */ /* 0x000fe20003800000 */
[----:B------:R-:W-:-:S03]  /*6390*/  ISETP.LE.AND P1, PT, R2, UR19, PT ;  /* 0x0000001302007c0c */ /* 0x000fc6000bf23270 */
[----:B------:R-:W-:Y:S10]  /*63a0*/  @!P0 BRA `(.L_x_2267) ;  /* 0x0000000000048947 */ /* 0x000ff40003800000 */
[----:B------:R-:W-:-:S04]  /*63b0*/  DEPBAR.LE SB0, 0x0 ;  /* 0x000080000000791a */ /* 0x000fc80000000000 */
.L_x_2267:
[----:B------:R-:W-:Y:S05]  /*63c0*/  BSYNC B0 ;  /* 0x0000000000007941 */ /* 0x000fea0003800000 */
.L_x_2266:
[----:B------:R-:W-:Y:S06]  /*63d0*/  BAR.ARV 0xc, 0xa0 ;  /* 0x0302800000007b1d */ /* 0x000fec0000002000 */
[----:B------:R-:W-:Y:S02]  /*63e0*/  UIADD3 UR45, UR45, 0x6000, URZ ;  /* 0x000060002d2d7890 */ /* 0x000fe4000fffe03f */
[----:B------:R-:W-:Y:S01]  /*63f0*/  UIADD3 UR6, UR6, 0x6000, URZ ;  /* 0x0000600006067890 */ /* 0x000fe2000fffe03f */
[----:B------:R-:W-:Y:S11]  /*6400*/  @!P1 BRA `(.L_x_2268) ;  /* 0xfffffff800049947 */ /* 0x000ff6000383ffff */
[----:B------:R-:W-:Y:S05]  /*6410*/  BRA `(.L_x_2191) ;  /* 0x0000002c00347947 */ /* 0x000fea0003800000 */
.L_x_2228:
        /* <DEDUP_REMOVED lines=14> */
.L_x_2269:
        /* <DEDUP_REMOVED lines=16> */
.L_x_2271:
[----:B------:R-:W-:-:S05]  /*6600*/  ULDC UR4, c[0x0][0x8c4] ;  /* 0x0002310000047ab9 */ /* 0x000fca0000000800 */
.L_x_2270:
        /* <DEDUP_REMOVED lines=62> */
.L_x_2273:
        /* <DEDUP_REMOVED lines=13> */
.L_x_2274:
        /* <DEDUP_REMOVED lines=10> */
.L_x_2275:
        /* <DEDUP_REMOVED lines=21> */
.L_x_2276:
        /* <DEDUP_REMOVED lines=57> */
.L_x_2305:
        /* <DEDUP_REMOVED lines=9> */
.L_x_2279:
        /* <DEDUP_REMOVED lines=116> */
.L_x_2290:
[----:B-1----:R-:W-:-:S05]  /*7810*/  IMAD.MOV.U32 R9, RZ, RZ, 0x1 ;  /* 0x00000001ff097424 */ /* 0x002fca00078e00ff */
[----:B------:R-:W-:-:S04]  /*7820*/  SHF.L.U32 R9, R9, 0x1f, RZ ;  /* 0x0000001f09097819 */ /* 0x000fc800000006ff */
[----:B------:R-:W1:Y:S02]  /*7830*/  SYNCS.PHASECHK.TRANS64.TRYWAIT P1, [R8+URZ+0x36438], R9 ;  /* 0x03643809080075a7 */ /* 0x000e64000802017f */
[----:B-1----:R-:W-:Y:S05]  /*7840*/  @!P1 BRA `(.L_x_2282) ;  /* 0x00000018009c9947 */ /* 0x002fea0003800000 */
.L_x_2306:
[----:B------:R-:W-:Y:S05]  /*7850*/  @P0 BRA `(.L_x_2283) ;  /* 0x0000000000140947 */ /* 0x000fea0003800000 */
[----:B------:R-:W-:Y:S01]  /*7860*/  ISETP.NE.AND P1, PT, R22, RZ, PT ;  /* 0x000000ff1600720c */ /* 0x000fe20003f25270 */
[----:B------:R-:W-:-:S04]  /*7870*/  IMAD.MOV.U32 R3, RZ, RZ, 0x6100 ;  /* 0x00006100ff037424 */ /* 0x000fc800078e00ff */
[----:B------:R2:W-:Y:S08]  /*7880*/  SYNCS.ARRIVE.TRANS64 RZ, [R8+URZ+0x36430], R3 ;  /* 0x0364300308ff79a7 */ /* 0x0005f0000800003f */
[----:B------:R-:W-:Y:S05]  /*7890*/  @!P1 BRA `(.L_x_2283) ;  /* 0x0000000000049947 */ /* 0x000fea0003800000 */
[----:B------:R-:W-:Y:S01]  /*78a0*/  BPT.TRAP 0x1 ;  /* 0x000000040000795c */ /* 0x000fe20000300000 */
.L_x_2283:
        /* <DEDUP_REMOVED lines=49> */
.L_x_2307:
[----:B------:R-:W-:Y:S05]  /*7bc0*/  @P0 BRA `(.L_x_2285) ;  /* 0x0000000000140947 */ /* 0x000fea0003800000 */
[----:B------:R-:W-:Y:S01]  /*7bd0*/  ISETP.NE.AND P1, PT, R22, RZ, PT ;  /* 0x000000ff1600720c */ /* 0x000fe20003f25270 */
[----:B--2---:R-:W-:-:S04]  /*7be0*/  IMAD.MOV.U32 R7, RZ, RZ, 0x6100 ;  /* 0x00006100ff077424 */ /* 0x004fc800078e00ff */
[----:B------:R3:W-:Y:S08]  /*7bf0*/  SYNCS.ARRIVE.TRANS64 RZ, [R8+URZ+0x36418], R7 ;  /* 0x0364180708ff79a7 */ /* 0x0007f0000800003f */
[----:B------:R-:W-:Y:S05]  /*7c00*/  @!P1 BRA `(.L_x_2285) ;  /* 0x0000000000049947 */ /* 0x000fea0003800000 */
[----:B------:R-:W-:Y:S01]  /*7c10*/  BPT.TRAP 0x1 ;  /* 0x000000040000795c */ /* 0x000fe20000300000 */
.L_x_2285:
        /* <DEDUP_REMOVED lines=47> */
.L_x_2308:
        /* <DEDUP_REMOVED lines=8> */
.L_x_2287:
        /* <DEDUP_REMOVED lines=37> */
.L_x_2310:
[----:B------:R-:W-:Y:S05]  /*81e0*/  @P0 BRA `(.L_x_2289) ;  /* 0x0000000000140947 */ /* 0x000fea0003800000 */
[----:B------:R-:W-:Y:S01]  /*81f0*/  ISETP.NE.AND P1, PT, R22, RZ, PT ;  /* 0x000000ff1600720c */ /* 0x000fe20003f25270 */
[----:B--2---:R-:W-:-:S04]  /*8200*/  IMAD.MOV.U32 R5, RZ, RZ, 0x6100 ;  /* 0x00006100ff057424 */ /* 0x004fc800078e00ff */
[----:B------:R3:W-:Y:S08]  /*8210*/  SYNCS.ARRIVE.TRANS64 RZ, [R8+URZ+0x36410], R5 ;  /* 0x0364100508ff79a7 */ /* 0x0007f0000800003f */
[----:B------:R-:W-:Y:S05]  /*8220*/  @!P1 BRA `(.L_x_2289) ;  /* 0x0000000000049947 */ /* 0x000fea0003800000 */
[----:B------:R-:W-:Y:S01]  /*8230*/  BPT.TRAP 0x1 ;  /* 0x000000040000795c */ /* 0x000fe20000300000 */
.L_x_2289:
        /* <DEDUP_REMOVED lines=44> */
.L_x_2281:
[----:B------:R-:W-:Y:S01]  /*8500*/  ISETP.NE.AND P1, PT, R21, RZ, PT ;  /* 0x000000ff1500720c */ /* 0x000fe20003f25270 */
[----:B------:R-:W-:Y:S02]  /*8510*/  IMAD.MOV.U32 R4, RZ, RZ, R19 ;  /* 0x000000ffff047224 */ /* 0x000fe400078e0013 */
[----:B------:R-:W-:-:S10]  /*8520*/  IMAD.MOV.U32 R5, RZ, RZ, 0x1 ;  /* 0x00000001ff057424 */ /* 0x000fd400078e00ff */
[----:B------:R-:W-:Y:S05]  /*8530*/  @!P1 BRA `(.L_x_2280) ;  /* 0x00000004008c9947 */ /* 0x000fea0003800000 */
[----:B------:R-:W2:Y:S02]  /*8540*/  SYNCS.PHASECHK.TRANS64.TRYWAIT P1, [R8+URZ+0x36438], R9 ;  /* 0x03643809080075a7 */ /* 0x000ea4000802017f */
[----:B--2---:R-:W-:Y:S05]  /*8550*/  @!P1 BRA `(.L_x_2291) ;  /* 0x0000000c00b89947 */ /* 0x004fea0003800000 */
.L_x_2311:
[----:B------:R-:W-:Y:S05]  /*8560*/  @P0 BRA `(.L_x_2292) ;  /* 0x0000000000140947 */ /* 0x000fea0003800000 */
[----:B------:R-:W-:Y:S01]  /*8570*/  ISETP.NE.AND P1, PT, R22, RZ, PT ;  /* 0x000000ff1600720c */ /* 0x000fe20003f25270 */
[----:B------:R-:W-:-:S04]  /*8580*/  IMAD.MOV.U32 R5, RZ, RZ, 0x6100 ;  /* 0x00006100ff057424 */ /* 0x000fc800078e00ff */
[----:B------:R3:W-:Y:S08]  /*8590*/  SYNCS.ARRIVE.TRANS64 RZ, [R8+URZ+0x36430], R5 ;  /* 0x0364300508ff79a7 */ /* 0x0007f0000800003f */
[----:B------:R-:W-:Y:S05]  /*85a0*/  @!P1 BRA `(.L_x_2292) ;  /* 0x0000000000049947 */ /* 0x000fea0003800000 */
[----:B------:R-:W-:Y:S01]  /*85b0*/  BPT.TRAP 0x1 ;  /* 0x000000040000795c */ /* 0x000fe20000300000 */
.L_x_2292:
        /* <DEDUP_REMOVED lines=42> */
.L_x_2312:
[----:B-1----:R-:W-:Y:S01]  /*8860*/  IMAD.MOV.U32 R5, RZ, RZ, RZ ;  /* 0x000000ffff057224 */ /* 0x002fe200078e00ff */
[----:B------:R-:W-:Y:S06]  /*8870*/  @P0 BRA `(.L_x_2294) ;  /* 0x0000000000140947 */ /* 0x000fec0003800000 */
[----:B------:R-:W-:Y:S01]  /*8880*/  ISETP.NE.AND P1, PT, R22, RZ, PT ;  /* 0x000000ff1600720c */ /* 0x000fe20003f25270 */
[----:B------:R-:W-:-:S04]  /*8890*/  IMAD.MOV.U32 R9, RZ, RZ, 0x6100 ;  /* 0x00006100ff097424 */ /* 0x000fc800078e00ff */
[----:B------:R1:W-:Y:S08]  /*88a0*/  SYNCS.ARRIVE.TRANS64 RZ, [R8+URZ+0x36418], R9 ;  /* 0x0364180908ff79a7 */ /* 0x0003f0000800003f */
[----:B------:R-:W-:Y:S05]  /*88b0*/  @!P1 BRA `(.L_x_2294) ;  /* 0x0000000000049947 */ /* 0x000fea0003800000 */
[----:B------:R-:W-:Y:S01]  /*88c0*/  BPT.TRAP 0x1 ;  /* 0x000000040000795c */ /* 0x000fe20000300000 */
.L_x_2294:
        /* <DEDUP_REMOVED lines=42> */
.L_x_2280:
[----:B------:R-:W-:-:S04]  /*8b70*/  SHF.L.U32 R3, R5, 0x1f, RZ ;  /* 0x0000001f05037819 */ /* 0x000fc800000006ff */
[----:B------:R-:W2:Y:S02]  /*8b80*/  SYNCS.PHASECHK.TRANS64.TRYWAIT P1, [R8+URZ+0x36438], R3 ;  /* 0x03643803080075a7 */ /* 0x000ea4000802017f */
[----:B--2---:R-:W-:Y:S05]  /*8b90*/  @!P1 BRA `(.L_x_2295) ;  /* 0x0000000800509947 */ /* 0x004fea0003800000 */
.L_x_2313:
[----:B------:R-:W-:Y:S05]  /*8ba0*/  @P0 BRA `(.L_x_2296) ;  /* 0x0000000000180947 */ /* 0x000fea0003800000 */
[----:B------:R-:W3:Y:S01]  /*8bb0*/  S2R R0, SR_TID.X ;  /* 0x0000000000007919 */ /* 0x000ee20000002100 */
[----:B--2---:R-:W-:-:S04]  /*8bc0*/  IMAD.MOV.U32 R3, RZ, RZ, 0x6100 ;  /* 0x00006100ff037424 */ /* 0x004fc800078e00ff */
[----:B------:R4:W-:Y:S01]  /*8bd0*/  SYNCS.ARRIVE.TRANS64 RZ, [R8+URZ+0x36430], R3 ;  /* 0x0364300308ff79a7 */ /* 0x0009e2000800003f */
[----:B---3--:R-:W-:-:S13]  /*8be0*/  LOP3.LUT P0, RZ, R0, 0x1f, RZ, 0xc0, !PT ;  /* 0x0000001f00ff7812 */ /* 0x008fda000780c0ff */
[----:B----4-:R-:W-:Y:S05]  /*8bf0*/  @!P0 BRA `(.L_x_2296) ;  /* 0x0000000000048947 */ /* 0x010fea0003800000 */
[----:B------:R-:W-:Y:S01]  /*8c00*/  BPT.TRAP 0x1 ;  /* 0x000000040000795c */ /* 0x000fe20000300000 */
.L_x_2296:
        /* <DEDUP_REMOVED lines=44> */
.L_x_2277:
[----:B------:R-:W-:Y:S05]  /*8ed0*/  BSYNC B0 ;  /* 0x0000000000007941 */ /* 0x000fea0003800000 */
.L_x_2272:
[----:B------:R-:W-:-:S03]  /*8ee0*/  UMOV UR8, 0xffffffff ;  /* 0xffffffff00087882 */ /* 0x000fc60000000000 */
[----:B------:R-:W-:Y:S05]  /*8ef0*/  BRA.DIV UR8, `(.L_x_2297) ;  /* 0x00000006088c7947 */ /* 0x000fea000b800000 */
[----:B------:R-:W-:-:S13]  /*8f00*/  ELECT P6, URZ, PT ;  /* 0x00000000003f782f */ /* 0x000fda00038c0000 */
.L_x_2316:
[----:B------:R-:W-:Y:S05]  /*8f10*/  @!P6 BRA `(.L_x_2191) ;  /* 0x000000000074e947 */ /* 0x000fea0003800000 */
[----:B------:R-:W-:-:S06]  /*8f20*/  ULOP3.LUT UR8, UR38, 0x2, URZ, 0xfc, !UPT ;  /* 0x0000000226087892 */ /* 0x000fcc000f8efc3f */
[----:B------:R-:W-:-:S05]  /*8f30*/  IMAD.U32 R0, RZ, RZ, UR8 ;  /* 0x00000008ff007e24 */ /* 0x000fca000f8e00ff */
[----:B------:R-:W-:-:S13]  /*8f40*/  ISETP.NE.AND P2, PT, R0, 0x3, PT ;  /* 0x000000030000780c */ /* 0x000fda0003f45270 */
[----:B------:R-:W-:Y:S05]  /*8f50*/  @!P2 BRA `(.L_x_2298) ;  /* 0x000000000004a947 */ /* 0x000fea0003800000 */
[----:B---3--:R-:W-:Y:S01]  /*8f60*/  BPT.TRAP 0x1 ;  /* 0x000000040000795c */ /* 0x008fe20000300000 */
.L_x_2298:
        /* <DEDUP_REMOVED lines=15> */
.L_x_2317:
[----:B------:R-:W2:Y:S02]  /*9060*/  SYNCS.PHASECHK.TRANS64.TRYWAIT P0, [R3+URZ], R2 ;  /* 0x00000002030075a7 */ /* 0x000ea4000800017f */
[----:B--2---:R-:W-:Y:S05]  /*9070*/  @!P0 BRA `(.L_x_2300) ;  /* 0x0000000400608947 */ /* 0x004fea0003800000 */
.L_x_2318:
[----:B------:R-:W-:Y:S05]  /*9080*/  @!P2 BRA `(.L_x_2301) ;  /* 0x000000000004a947 */ /* 0x000fea0003800000 */
[----:B---3--:R-:W-:Y:S01]  /*9090*/  BPT.TRAP 0x1 ;  /* 0x000000040000795c */ /* 0x008fe20000300000 */
.L_x_2301:
[----:B------:R-:W-:-:S07]  /*90a0*/  SHF.L.U32 R5, R5, 0x1f, RZ ;  /* 0x0000001f05057819 */ /* 0x000fce00000006ff */
.L_x_2302:
[----:B----4-:R4:W1:Y:S02]  /*90b0*/  SYNCS.PHASECHK.TRANS64.TRYWAIT P0, [R4+URZ+0x36438], R5 ;  /* 0x03643805040075a7 */ /* 0x010864000800017f */
[----:B-1----:R-:W-:Y:S05]  /*90c0*/  @!P0 NANOSLEEP.SYNCS 0x989680 ;  /* 0x009896800000895d */ /* 0x002fea0003900000 */
[----:B------:R-:W1:Y:S02]  /*90d0*/  @!P0 SYNCS.PHASECHK.TRANS64 P0, [R4+URZ+0x36438], R5 ;  /* 0x03643805040085a7 */ /* 0x000e64000800007f */
[----:B-1----:R-:W-:Y:S05]  /*90e0*/  @!P0 BRA `(.L_x_2302) ;  /* 0xfffffffc00f08947 */ /* 0x002fea000383ffff */
.L_x_2191:
[----:B---3--:R-:W-:Y:S05]  /*90f0*/  BSYNC B6 ;  /* 0x0000000000067941 */ /* 0x008fea0003800000 */
.L_x_2185:
[----:B------:R-:W-:Y:S05]  /*9100*/  EXIT ;  /* 0x000000000000794d */ /* 0x000fea0003800000 */
.L_x_2202:
[----:B------:R-:W-:Y:S02]  /*9110*/  IMAD.MOV.U32 R12, RZ, RZ, RZ ;  /* 0x000000ffff0c7224 */ /* 0x000fe400078e00ff */
[----:B------:R-:W-:Y:S02]  /*9120*/  IMAD.MOV.U32 R11, RZ, RZ, 0x1f ;  /* 0x0000001fff0b7424 */ /* 0x000fe400078e00ff */
[----:B------:R-:W-:-:S07]  /*9130*/  IMAD.MOV.U32 R15, RZ, RZ, -0x1 ;  /* 0xffffffffff0f7424 */ /* 0x000fce00078e00ff */
[----:B------:R-:W-:Y:S05]  /*9140*/  WARPSYNC.COLLECTIVE R15, `(.L_x_2303) ;  /* 0x000000000f087348 */ /* 0x000fea0003c00000 */
[----:B------:R1:W2:Y:S02]  /*9150*/  SHFL.IDX P6, R14, R13, R12, R11 ;  /* 0x0000000c0d0e7389 */ /* 0x0002a400000c000b */
[----:B-12---:R-:W-:Y:S01]  /*9160*/  ENDCOLLECTIVE ;  /* 0x000000000000791b */ /* 0x006fe20003800000 */
.L_x_2303:
[----:B------:R-:W-:Y:S05]  /*9170*/  BRA `(.L_x_2304) ;  /* 0xffffff80009c7947 */ /* 0x000fea000383ffff */
.L_x_2204:
[----:B--2---:R2:W3:Y:S02]  /*9180*/  SYNCS.PHASECHK.TRANS64.TRYWAIT P0, [R154+URZ+0x36400], R11 ;  /* 0x0364000b9a0075a7 */ /* 0x0044e4000800017f */
[----:B---3--:R-:W-:Y:S05]  /*9190*/  @!P0 NANOSLEEP.SYNCS 0x989680 ;  /* 0x009896800000895d */ /* 0x008fea0003900000 */
[----:B------:R-:W3:Y:S02]  /*91a0*/  @!P0 SYNCS.PHASECHK.TRANS64 P0, [R154+URZ+0x36400], R11 ;  /* 0x0364000b9a0085a7 */ /* 0x000ee4000800007f */
[----:B---3--:R-:W-:Y:S05]  /*91b0*/  @!P0 BRA `(.L_x_2204) ;  /* 0xfffffffc00f08947 */ /* 0x008fea000383ffff */
[----:B------:R-:W-:Y:S05]  /*91c0*/  BRA `(.L_x_2203) ;  /* 0xffffff8000d47947 */ /* 0x000fea000383ffff */
.L_x_2208:
[----:B--2---:R2:W3:Y:S02]  /*91d0*/  SYNCS.PHASECHK.TRANS64.TRYWAIT P1, [R3+URZ+0x36410], R12 ;  /* 0x0364100c030075a7 */ /* 0x0044e4000802017f */
[----:B---3--:R-:W-:Y:S05]  /*91e0*/  @!P1 NANOSLEEP.SYNCS 0x989680 ;  /* 0x009896800000995d */ /* 0x008fea0003900000 */
[----:B------:R-:W3:Y:S02]  /*91f0*/  @!P1 SYNCS.PHASECHK.TRANS64 P1, [R3+URZ+0x36410], R12 ;  /* 0x0364100c030095a7 */ /* 0x000ee4000802007f */
[----:B---3--:R-:W-:Y:S05]  /*9200*/  @!P1 BRA `(.L_x_2208) ;  /* 0xfffffffc00f09947 */ /* 0x008fea000383ffff */
[----:B------:R-:W-:Y:S05]  /*9210*/  BRA `(.L_x_2207) ;  /* 0xffffff88009c7947 */ /* 0x000fea000383ffff */
.L_x_2212:
[----:B------:R1:W1:Y:S02]  /*9220*/  SYNCS.PHASECHK.TRANS64.TRYWAIT P1, [R154+URZ+0x36430], R13 ;  /* 0x0364300d9a0075a7 */ /* 0x000264000802017f */
[----:B-1----:R-:W-:Y:S05]  /*9230*/  @!P1 NANOSLEEP.SYNCS 0x989680 ;  /* 0x009896800000995d */ /* 0x002fea0003900000 */
[----:B------:R-:W1:Y:S02]  /*9240*/  @!P1 SYNCS.PHASECHK.TRANS64 P1, [R154+URZ+0x36430], R13 ;  /* 0x0364300d9a0095a7 */ /* 0x000e64000802007f */
[----:B-1----:R-:W-:Y:S05]  /*9250*/  @!P1 BRA `(.L_x_2212) ;  /* 0xfffffffc00f09947 */ /* 0x002fea000383ffff */
[----:B------:R-:W-:Y:S05]  /*9260*/  BRA `(.L_x_2211) ;  /* 0xffffff9000407947 */ /* 0x000fea000383ffff */
.L_x_2278:
[----:B-1----:R1:W2:Y:S02]  /*9270*/  SYNCS.PHASECHK.TRANS64.TRYWAIT P1, [R8+URZ+0x36420], R9 ;  /* 0x03642009080075a7 */ /* 0x0022a4000802017f */
[----:B--2---:R-:W-:Y:S05]  /*9280*/  @!P1 NANOSLEEP.SYNCS 0x989680 ;  /* 0x009896800000995d */ /* 0x004fea0003900000 */
[----:B------:R-:W2:Y:S02]  /*9290*/  @!P1 SYNCS.PHASECHK.TRANS64 P1, [R8+URZ+0x36420], R9 ;  /* 0x03642009080095a7 */ /* 0x000ea4000802007f */
[----:B--2---:R-:W-:Y:S05]  /*92a0*/  @!P1 BRA `(.L_x_2278) ;  /* 0xfffffffc00f09947 */ /* 0x004fea000383ffff */
[----:B------:R-:W-:Y:S05]  /*92b0*/  BRA `(.L_x_2305) ;  /* 0xffffffdc00607947 */ /* 0x000fea000383ffff */
.L_x_2282:
[----:B-1----:R1:W2:Y:S02]  /*92c0*/  SYNCS.PHASECHK.TRANS64.TRYWAIT P1, [R8+URZ+0x36438], R9 ;  /* 0x03643809080075a7 */ /* 0x0022a4000802017f */
[----:B--2---:R-:W-:Y:S05]  /*92d0*/  @!P1 NANOSLEEP.SYNCS 0x989680 ;  /* 0x009896800000995d */ /* 0x004fea0003900000 */
[----:B------:R-:W2:Y:S02]  /*92e0*/  @!P1 SYNCS.PHASECHK.TRANS64 P1, [R8+URZ+0x36438], R9 ;  /* 0x03643809080095a7 */ /* 0x000ea4000802007f */
[----:B--2---:R-:W-:Y:S05]  /*92f0*/  @!P1 BRA `(.L_x_2282) ;  /* 0xfffffffc00f09947 */ /* 0x004fea000383ffff */
[----:B------:R-:W-:Y:S05]  /*9300*/  BRA `(.L_x_2306) ;  /* 0xffffffe400507947 */ /* 0x000fea000383ffff */
.L_x_2284:
[----:B--2---:R2:W3:Y:S02]  /*9310*/  SYNCS.PHASECHK.TRANS64.TRYWAIT P1, [R8+URZ+0x36428], R7 ;  /* 0x03642807080075a7 */ /* 0x0044e4000802017f */
[----:B---3--:R-:W-:Y:S05]  /*9320*/  @!P1 NANOSLEEP.SYNCS 0x989680 ;  /* 0x009896800000995d */ /* 0x008fea0003900000 */
[----:B------:R-:W3:Y:S02]  /*9330*/  @!P1 SYNCS.PHASECHK.TRANS64 P1, [R8+URZ+0x36428], R7 ;  /* 0x03642807080095a7 */ /* 0x000ee4000802007f */
[----:B---3--:R-:W-:Y:S05]  /*9340*/  @!P1 BRA `(.L_x_2284) ;  /* 0xfffffffc00f09947 */ /* 0x008fea000383ffff */
[----:B------:R-:W-:Y:S05]  /*9350*/  BRA `(.L_x_2307) ;  /* 0xffffffe800187947 */ /* 0x000fea000383ffff */
.L_x_2286:
        /* <DEDUP_REMOVED lines=8> */
.L_x_2288:
[----:B------:R-:W-:-:S07]  /*93e0*/  SHF.L.U32 R5, R10, 0x1f, RZ ;  /* 0x0000001f0a057819 */ /* 0x000fce00000006ff */
.L_x_2309:
[----:B--2---:R2:W3:Y:S02]  /*93f0*/  SYNCS.PHASECHK.TRANS64.TRYWAIT P1, [R8+URZ+0x36420], R5 ;  /* 0x03642005080075a7 */ /* 0x0044e4000802017f */
[----:B---3--:R-:W-:Y:S05]  /*9400*/  @!P1 NANOSLEEP.SYNCS 0x989680 ;  /* 0x009896800000995d */ /* 0x008fea0003900000 */
[----:B------:R-:W3:Y:S02]  /*9410*/  @!P1 SYNCS.PHASECHK.TRANS64 P1, [R8+URZ+0x36420], R5 ;  /* 0x03642005080095a7 */ /* 0x000ee4000802007f */
[----:B---3--:R-:W-:Y:S05]  /*9420*/  @!P1 BRA `(.L_x_2309) ;  /* 0xfffffffc00f09947 */ /* 0x008fea000383ffff */
[----:B------:R-:W-:Y:S05]  /*9430*/  BRA `(.L_x_2310) ;  /* 0xffffffec00687947 */ /* 0x000fea000383ffff */
.L_x_2291:
[----:B--2---:R2:W3:Y:S02]  /*9440*/  SYNCS.PHASECHK.TRANS64.TRYWAIT P1, [R8+URZ+0x36438], R9 ;  /* 0x03643809080075a7 */ /* 0x0044e4000802017f */
[----:B---3--:R-:W-:Y:S05]  /*9450*/  @!P1 NANOSLEEP.SYNCS 0x989680 ;  /* 0x009896800000995d */ /* 0x008fea0003900000 */
[----:B------:R-:W3:Y:S02]  /*9460*/  @!P1 SYNCS.PHASECHK.TRANS64 P1, [R8+URZ+0x36438], R9 ;  /* 0x03643809080095a7 */ /* 0x000ee4000802007f */
[----:B---3--:R-:W-:Y:S05]  /*9470*/  @!P1 BRA `(.L_x_2291) ;  /* 0xfffffffc00f09947 */ /* 0x008fea000383ffff */
[----:B------:R-:W-:Y:S05]  /*9480*/  BRA `(.L_x_2311) ;  /* 0xfffffff000347947 */ /* 0x000fea000383ffff */
.L_x_2293:
[----:B-1----:R1:W2:Y:S02]  /*9490*/  SYNCS.PHASECHK.TRANS64.TRYWAIT P1, [R8+URZ+0x36428], R5 ;  /* 0x03642805080075a7 */ /* 0x0022a4000802017f */
[----:B--2---:R-:W-:Y:S05]  /*94a0*/  @!P1 NANOSLEEP.SYNCS 0x989680 ;  /* 0x009896800000995d */ /* 0x004fea0003900000 */
[----:B------:R-:W2:Y:S02]  /*94b0*/  @!P1 SYNCS.PHASECHK.TRANS64 P1, [R8+URZ+0x36428], R5 ;  /* 0x03642805080095a7 */ /* 0x000ea4000802007f */
[----:B--2---:R-:W-:Y:S05]  /*94c0*/  @!P1 BRA `(.L_x_2293) ;  /* 0xfffffffc00f09947 */ /* 0x004fea000383ffff */
[----:B------:R-:W-:Y:S05]  /*94d0*/  BRA `(.L_x_2312) ;  /* 0xfffffff000e07947 */ /* 0x000fea000383ffff */
.L_x_2295:
[----:B--2---:R2:W3:Y:S02]  /*94e0*/  SYNCS.PHASECHK.TRANS64.TRYWAIT P1, [R8+URZ+0x36438], R3 ;  /* 0x03643803080075a7 */ /* 0x0044e4000802017f */
[----:B---3--:R-:W-:Y:S05]  /*94f0*/  @!P1 NANOSLEEP.SYNCS 0x989680 ;  /* 0x009896800000995d */ /* 0x008fea0003900000 */
[----:B------:R-:W3:Y:S02]  /*9500*/  @!P1 SYNCS.PHASECHK.TRANS64 P1, [R8+URZ+0x36438], R3 ;  /* 0x03643803080095a7 */ /* 0x000ee4000802007f */
[----:B---3--:R-:W-:Y:S05]  /*9510*/  @!P1 BRA `(.L_x_2295) ;  /* 0xfffffffc00f09947 */ /* 0x008fea000383ffff */
[----:B------:R-:W-:Y:S05]  /*9520*/  BRA `(.L_x_2313) ;  /* 0xfffffff4009c7947 */ /* 0x000fea000383ffff */
.L_x_2297:
[----:B------:R-:W-:Y:S01]  /*9530*/  BSSY B0, `(.L_x_2314) ;  /* 0x0000006000007945 */ /* 0x000fe20003800000 */
[----:B------:R-:W-:-:S07]  /*9540*/  IMAD.MOV.U32 R15, RZ, RZ, -0x1 ;  /* 0xffffffffff0f7424 */ /* 0x000fce00078e00ff */
[----:B-1-3--:R-:W-:Y:S05]  /*9550*/  WARPSYNC.COLLECTIVE R15, `(.L_x_2315) ;  /* 0x000000000f0c7348 */ /* 0x00afea0003c00000 */
[----:B------:R-:W-:Y:S02]  /*9560*/  ELECT P6, UR62, PT ;  /* 0x00000000003e782f */ /* 0x000fe400038c0000 */
[----:B------:R-:W-:Y:S01]  /*9570*/  MOV R14, UR62 ;  /* 0x0000003e000e7c02 */ /* 0x000fe20008000f00 */
[----:B-1-3--:R-:W-:Y:S10]  /*9580*/  ENDCOLLECTIVE ;  /* 0x000000000000791b */ /* 0x00aff40003800000 */
.L_x_2315:
[----:B------:R-:W-:Y:S05]  /*9590*/  BSYNC B0 ;  /* 0x0000000000007941 */ /* 0x000fea0003800000 */
.L_x_2314:
[----:B------:R-:W-:Y:S05]  /*95a0*/  BRA `(.L_x_2316) ;  /* 0xfffffff800587947 */ /* 0x000fea000383ffff */
.L_x_2299:
[----:B-1----:R1:W2:Y:S02]  /*95b0*/  SYNCS.PHASECHK.TRANS64.TRYWAIT P0, [R9+URZ], R0 ;  /* 0x00000000090075a7 */ /* 0x0022a4000800017f */
[----:B--2---:R-:W-:Y:S05]  /*95c0*/  @!P0 NANOSLEEP.SYNCS 0x989680 ;  /* 0x009896800000895d */ /* 0x004fea0003900000 */
[----:B------:R-:W2:Y:S02]  /*95d0*/  @!P0 SYNCS.PHASECHK.TRANS64 P0, [R9+URZ], R0 ;  /* 0x00000000090085a7 */ /* 0x000ea4000800007f */
[----:B--2---:R-:W-:Y:S05]  /*95e0*/  @!P0 BRA `(.L_x_2299) ;  /* 0xfffffffc00f08947 */ /* 0x004fea000383ffff */
[----:B------:R-:W-:Y:S05]  /*95f0*/  BRA `(.L_x_2317) ;  /* 0xfffffff800987947 */ /* 0x000fea000383ffff */
.L_x_2300:
[----:B--2---:R2:W4:Y:S02]  /*9600*/  SYNCS.PHASECHK.TRANS64.TRYWAIT P0, [R3+URZ], R2 ;  /* 0x00000002030075a7 */ /* 0x004524000800017f */
[----:B----4-:R-:W-:Y:S05]  /*9610*/  @!P0 NANOSLEEP.SYNCS 0x989680 ;  /* 0x009896800000895d */ /* 0x010fea0003900000 */
[----:B------:R-:W4:Y:S02]  /*9620*/  @!P0 SYNCS.PHASECHK.TRANS64 P0, [R3+URZ], R2 ;  /* 0x00000002030085a7 */ /* 0x000f24000800007f */
[----:B----4-:R-:W-:Y:S05]  /*9630*/  @!P0 BRA `(.L_x_2300) ;  /* 0xfffffffc00f08947 */ /* 0x010fea000383ffff */
[----:B------:R-:W-:Y:S05]  /*9640*/  BRA `(.L_x_2318) ;  /* 0xfffffff8008c7947 */ /* 0x000fea000383ffff */
.L_x_2319:
        /* <DEDUP_REMOVED lines=11> */
.L_x_3869:


//--------------------- .text._ZN7cutlass13device_kernelIN5flash11enable_sm90INS1_16FlashAttnBwdSm90INS1_25CollectiveMainloopBwdSm90ILi2ELi1ELi1EN4cute5tupleIJNS5_1CILi1EEES8_S8_EEENS6_IJNS7_ILi64EEENS7_ILi96EEENS7_ILi192EEEEEENS_6half_tEfNS_4arch4Sm90ELb0ELb1ELb0ELb1ELb1ELb0ELb1ELb0ELi3ELi1ELi1ELi1ELb0EEENS1_24CollectiveEpilogueBwdGQAISD_fSG_Li384ELb1ELb1EEENS1_19SingleTileSchedulerILb1ELb0ELb0ELi96EEEEEEEEEvNT_6ParamsE --------------------------
	.section	.text._ZN7cutlass13device_kernelIN5flash11enable_sm90INS1_16FlashAttnBwdSm90INS1_25CollectiveMainloopBwdSm90ILi2ELi1ELi1EN4cute5tupleIJNS5_1CILi1EEES8_S8_EEENS6_IJNS7_ILi64EEENS7_ILi96EEENS7_ILi192EEEEEENS_6half_tEfNS_4arch4Sm90ELb0ELb1ELb0ELb1ELb1ELb0ELb1ELb0ELi3ELi1ELi1ELi1ELb0EEENS1_24CollectiveEpilogueBwdGQAISD_fSG_Li384ELb1ELb1EEENS1_19SingleTileSchedulerILb1ELb0ELb0ELi96EEEEEEEEEvNT_6ParamsE,"ax",@progbits
	.align	128
.text._ZN7cutlass13device_kernelIN5flash11enable_sm90INS1_16FlashAttnBwdSm90INS1_25CollectiveMainloopBwdSm90ILi2ELi1ELi1EN4cute5tupleIJNS5_1CILi1EEES8_S8_EEENS6_IJNS7_ILi64EEENS7_ILi96EEENS7_ILi192EEEEEENS_6half_tEfNS_4arch4Sm90ELb0ELb1ELb0ELb1ELb1ELb0ELb1ELb0ELi3ELi1ELi1ELi1ELb0EEENS1_24CollectiveEpilogueBwdGQAISD_fSG_Li384ELb1ELb1EEENS1_19SingleTileSchedulerILb1ELb0ELb0ELi96EEEEEEEEEvNT_6ParamsE:
        .type           _ZN7cutlass13device_kernelIN5flash11enable_sm90INS1_16FlashAttnBwdSm90INS1_25CollectiveMainloopBwdSm90ILi2ELi1ELi1EN4cute5tupleIJNS5_1CILi1EEES8_S8_EEENS6_IJNS7_ILi64EEENS7_ILi96EEENS7_ILi192EEEEEENS_6half_tEfNS_4arch4Sm90ELb0ELb1ELb0ELb1ELb1ELb0ELb1ELb0ELi3ELi1ELi1ELi1ELb0EEENS1_24CollectiveEpilogueBwdGQAISD_fSG_Li384ELb1ELb1EEENS1_19SingleTileSchedulerILb1ELb0ELb0ELi96EEEEEEEEEvNT_6ParamsE,@function
        .size           _ZN7cutlass13device_kernelIN5flash11enable_sm90INS1_16FlashAttnBwdSm90INS1_25CollectiveMainloopBwdSm90ILi2ELi1ELi1EN4cute5tupleIJNS5_1CILi1EEES8_S8_EEENS6_IJNS7_ILi64EEENS7_ILi96EEENS7_ILi192EEEEEENS_6half_tEfNS_4arch4Sm90ELb0ELb1ELb0ELb1ELb1ELb0ELb1ELb0ELi3ELi1ELi1ELi1ELb0EEENS1_24CollectiveEpilogueBwdGQAISD_fSG_Li384ELb1ELb1EEENS1_19SingleTileSchedulerILb1ELb0ELb0ELi96EEEEEEEEEvNT_6ParamsE,(.L_x_3870 - _ZN7cutlass13device_kernelIN5flash11enable_sm90INS1_16FlashAttnBwdSm90INS1_25CollectiveMainloopBwdSm90ILi2ELi1ELi1EN4cute5tupleIJNS5_1CILi1EEES8_S8_EEENS6_IJNS7_ILi64EEENS7_ILi96EEENS7_ILi192EEEEEENS_6half_tEfNS_4arch4Sm90ELb0ELb1ELb0ELb1ELb1ELb0ELb1ELb0ELi3ELi1ELi1ELi1ELb0EEENS1_24CollectiveEpilogueBwdGQAISD_fSG_Li384ELb1ELb1EEENS1_19SingleTileSchedulerILb1ELb0ELb0ELi96EEEEEEEEEvNT_6ParamsE)
        .other          _ZN7cutlass13device_kernelIN5flash11enable_sm90INS1_16FlashAttnBwdSm90INS1_25CollectiveMainloopBwdSm90ILi2ELi1ELi1EN4cute5tupleIJNS5_1CILi1EEES8_S8_EEENS6_IJNS7_ILi64EEENS7_ILi96EEENS7_ILi192EEEEEENS_6half_tEfNS_4arch4Sm90ELb0ELb1ELb0ELb1ELb1ELb0ELb1ELb0ELi3ELi1ELi1ELi1ELb0EEENS1_24CollectiveEpilogueBwdGQAISD_fSG_Li384ELb1ELb1EEENS1_19SingleTileSchedulerILb1ELb0ELb0ELi96EEEEEEEEEvNT_6ParamsE,@"STO_CUDA_ENTRY STV_DEFAULT"
_ZN7cutlass13device_kernelIN5flash11enable_sm90INS1_16FlashAttnBwdSm90INS1_25CollectiveMainloopBwdSm90ILi2ELi1ELi1EN4cute5tupleIJNS5_1CILi1EEES8_S8_EEENS6_IJNS7_ILi64EEENS7_ILi96EEENS7_ILi192EEEEEENS_6half_tEfNS_4arch4Sm90ELb0ELb1ELb0ELb1ELb1ELb0ELb1ELb0ELi3ELi1ELi1ELi1ELb0EEENS1_24CollectiveEpilogueBwdGQAISD_fSG_Li384ELb1ELb1EEENS1_19SingleTileSchedulerILb1ELb0ELb0ELi96EEEEEEEEEvNT_6ParamsE:
        /* <DEDUP_REMOVED lines=23> */
.L_x_2321:
[----:B------:R-:W-:Y:S05]  /*0170*/  BSYNC B0 ;  /* 0x0000000000007941 */ /* 0x000fea0003800000 */
.L_x_2320:
        /* <DEDUP_REMOVED lines=37> */
.L_x_2322:
        /* <DEDUP_REMOVED lines=20> */
.L_x_2323:
[----:B------:R-:W-:Y:S01]  /*0510*/  PLOP3.LUT P0, PT, PT, PT, UP0, 0x80, 0x0 ;  /* 0x000000000000781c */ /* 0x000fe20003f0f008 */
[----:B------:R-:W-:Y:S01]  /*0520*/  NOP ;  /* 0x0000000000007918 */ /* 0x000fe20000000000 */
[----:B------:R-:W-:Y:S01]  /*0530*/  ULDC.64 UR46, c[0x0][0x208] ;  /* 0x00008200002e7ab9 */ /* 0x000fe20000000a00 */
[----:B------:R-:W-:Y:S01]  /*0540*/  BSSY B6, `(.L_x_2324) ;  /* 0x00009eb000067945 */ /* 0x000fe20003800000 */
[----:B-12-4-:R-:W-:Y:S09]  /*0550*/  BAR.SYNC.DEFER_BLOCKING 0x0 ;  /* 0x0000000000007b1d */ /* 0x016ff20000010000 */
[----:B------:R-:W-:Y:S05]  /*0560*/  @!P0 BRA `(.L_x_2325) ;  /* 0x0000004800fc8947 */ /* 0x000fea0003800000 */
.L_x_2326:
        /* <DEDUP_REMOVED lines=21> */
.L_x_2327:
        /* <DEDUP_REMOVED lines=10> */
.L_x_2329:
[----:B------:R-:W2:Y:S02]  /*0760*/  LDC R0, c[0x0][0x8c4] ;  /* 0x00023100ff007b82 */ /* 0x000ea40000000800 */
.L_x_2328:
        /* <DEDUP_REMOVED lines=15> */
.L_x_2331:
        /* <DEDUP_REMOVED lines=10> */
.L_x_2332:
        /* <DEDUP_REMOVED lines=8> */
.L_x_2333:
        /* <DEDUP_REMOVED lines=9> */
.L_x_2334:
        /* <DEDUP_REMOVED lines=22> */
.L_x_2335:
        /* <DEDUP_REMOVED lines=78> */
.L_x_2338:
        /* <DEDUP_REMOVED lines=15> */
.L_x_2337:
        /* <DEDUP_REMOVED lines=20> */
.L_x_2340:
        /* <DEDUP_REMOVED lines=15> */
.L_x_2339:
        /* <DEDUP_REMOVED lines=8> */
.L_x_2483:
        /* <DEDUP_REMOVED lines=19> */
.L_x_2342:
        /* <DEDUP_REMOVED lines=108> */
.L_x_2362:
[----:B------:R-:W-:-:S13]  /*1be0*/  ISETP.NE.AND P0, PT, R155, 0x3, PT ;  /* 0x000000039b00780c */ /* 0x000fda0003f05270 */
[----:B-1----:R-:W-:Y:S05]  /*1bf0*/  @!P0 BRA `(.L_x_2344) ;  /* 0x0000000000048947 */ /* 0x002fea0003800000 */
[----:B------:R-:W-:Y:S01]  /*1c00*/  BPT.TRAP 0x1 ;  /* 0x000000040000795c */ /* 0x000fe20000300000 */
.L_x_2344:
[----:B------:R-:W-:Y:S02]  /*1c10*/  LEA R3, R2, UR36, 0x3 ;  /* 0x0000002402037c11 */ /* 0x000fe4000f8e18ff */
[----:B------:R-:W-:-:S04]  /*1c20*/  SHF.L.U32 R12, R7, 0x1f, RZ ;  /* 0x0000001f070c7819 */ /* 0x000fc800000006ff */
[----:B------:R1:W2:Y:S01]  /*1c30*/  SYNCS.PHASECHK.TRANS64.TRYWAIT P1, [R3+URZ+0x36410], R12 ;  /* 0x0364100c030075a7 */ /* 0x0002a2000802017f */
[----:B------:R-:W-:Y:S05]  /*1c40*/  @!P0 BRA `(.L_x_2345) ;  /* 0x0000000000048947 */ /* 0x000fea0003800000 */
[----:B------:R-:W-:Y:S01]  /*1c50*/  BPT.TRAP 0x1 ;  /* 0x000000040000795c */ /* 0x000fe20000300000 */
.L_x_2345:
[----:B--2---:R-:W-:Y:S05]  /*1c60*/  @P1 BRA `(.L_x_2346) ;  /* 0x0000000000081947 */ /* 0x004fea0003800000 */
[----:B------:R-:W2:Y:S02]  /*1c70*/  SYNCS.PHASECHK.TRANS64.TRYWAIT P1, [R3+URZ+0x36410], R12 ;  /* 0x0364100c030075a7 */ /* 0x000ea4000802017f */
[----:B--2---:R-:W-:Y:S05]  /*1c80*/  @!P1 BRA `(.L_x_2347) ;  /* 0x0000008800109947 */ /* 0x004fea0003800000 */
.L_x_2346:
        /* <DEDUP_REMOVED lines=103> */
.L_x_2348:
[----:B------:R-:W-:-:S04]  /*2300*/  SHF.L.U32 R13, R5, 0x1f, RZ ;  /* 0x0000001f050d7819 */ /* 0x000fc800000006ff */
[----:B------:R4:W1:Y:S01]  /*2310*/  SYNCS.PHASECHK.TRANS64.TRYWAIT P1, [UR36+0x36430], R13 ;  /* 0x0364300dff0075a7 */ /* 0x0008620008020164 */
[----:B------:R-:W-:Y:S05]  /*2320*/  @!P0 BRA `(.L_x_2349) ;  /* 0x0000000000048947 */ /* 0x000fea0003800000 */
[----:B------:R-:W-:Y:S01]  /*2330*/  BPT.TRAP 0x1 ;  /* 0x000000040000795c */ /* 0x000fe20000300000 */
.L_x_2349:
[----:B-1----:R-:W-:Y:S05]  /*2340*/  @P1 BRA `(.L_x_2350) ;  /* 0x0000000000081947 */ /* 0x002fea0003800000 */
[----:B------:R-:W1:Y:S02]  /*2350*/  SYNCS.PHASECHK.TRANS64.TRYWAIT P1, [UR36+0x36430], R13 ;  /* 0x0364300dff0075a7 */ /* 0x000e640008020164 */
[----:B-1----:R-:W-:Y:S05]  /*2360*/  @!P1 BRA `(.L_x_2351) ;  /* 0x00000080006c9947 */ /* 0x002fea0003800000 */
.L_x_2350:
        /* <DEDUP_REMOVED lines=112> */
.L_x_2354:
[----:B------:R-:W-:-:S06]  /*2a70*/  UISETP.NE.AND UP0, UPT, UR42, 0x1, UPT ;  /* 0x000000012a00788c */ /* 0x000fcc000bf05270 */
[----:B------:R-:W-:-:S05]  /*2a80*/  PLOP3.LUT P1, PT, PT, PT, UP0, 0x80, 0x0 ;  /* 0x000000000000781c */ /* 0x000fca0003f2f008 */
[----:B------:R-:W-:-:S08]  /*2a90*/  @UP0 ULDC UR5, c[0x0][0x754] ;  /* 0x0001d50000050ab9 */ /* 0x000fd00000000800 */
[----:B------:R-:W-:Y:S01]  /*2aa0*/  @P1 IMAD.HI.U32 R12, R23, UR5, RZ ;  /* 0x00000005170c1c27 */ /* 0x000fe2000f8e00ff */
[----:B------:R-:W-:-:S04]  /*2ab0*/  @UP0 ULDC UR5, c[0x0][0x758] ;  /* 0x0001d60000050ab9 */ /* 0x000fc80000000800 */
[----:B------:R-:W-:-:S07]  /*2ac0*/  @P1 SHF.R.U32.HI R23, RZ, UR5, R12 ;  /* 0x00000005ff171c19 */ /* 0x000fce000801160c */
.L_x_2355:
[----:B------:R-:W-:Y:S05]  /*2ad0*/  BSYNC B0 ;  /* 0x0000000000007941 */ /* 0x000fea0003800000 */
.L_x_2353:
[----:B------:R-:W-:Y:S01]  /*2ae0*/  IMAD R23, R23, UR42, R18 ;  /* 0x0000002a17177c24 */ /* 0x000fe2000f8e0212 */
[----:B------:R-:W-:-:S04]  /*2af0*/  IADD3 R12, R15, UR4, R4 ;  /* 0x000000040f0c7c10 */ /* 0x000fc8000fffe004 */
[----:B------:R-:W-:Y:S02]  /*2b00*/  VIADDMNMX R13, R23, UR42, R13, PT ;  /* 0x0000002a170d7c46 */ /* 0x000fe4000b80010d */
[----:B------:R-:W-:-:S07]  /*2b10*/  VIMNMX R12, R12, R23, !PT ;  /* 0x000000170c0c7248 */ /* 0x000fce0007fe0100 */
.L_x_2352:
        /* <DEDUP_REMOVED lines=51> */
.L_x_2358:
[----:B------:R-:W-:-:S06]  /*2e50*/  UISETP.NE.AND UP0, UPT, UR42, 0x1, UPT ;  /* 0x000000012a00788c */ /* 0x000fcc000bf05270 */
[----:B------:R-:W-:-:S05]  /*2e60*/  PLOP3.LUT P6, PT, PT, PT, UP0, 0x80, 0x0 ;  /* 0x000000000000781c */ /* 0x000fca0003fcf008 */
[----:B------:R-:W-:-:S08]  /*2e70*/  @UP0 ULDC UR4, c[0x0][0x754] ;  /* 0x0001d50000040ab9 */ /* 0x000fd00000000800 */
[----:B------:R-:W-:Y:S01]  /*2e80*/  @P6 IMAD.HI.U32 R12, R13, UR4, RZ ;  /* 0x000000040d0c6c27 */ /* 0x000fe2000f8e00ff */
[----:B------:R-:W-:Y:S01]  /*2e90*/  PLOP3.LUT P6, PT, PT, PT, UP0, 0x80, 0x0 ;  /* 0x000000000000781c */ /* 0x000fe20003fcf008 */
[----:B------:R-:W-:-:S12]  /*2ea0*/  @UP0 ULDC UR4, c[0x0][0x758] ;  /* 0x0001d60000040ab9 */ /* 0x000fd80000000800 */
[----:B------:R-:W-:-:S07]  /*2eb0*/  @P6 SHF.R.U32.HI R13, RZ, UR4, R12 ;  /* 0x00000004ff0d6c19 */ /* 0x000fce000801160c */
.L_x_2359:
[----:B------:R-:W-:Y:S05]  /*2ec0*/  BSYNC B0 ;  /* 0x0000000000007941 */ /* 0x000fea0003800000 */
.L_x_2357:
[----:B------:R-:W-:-:S05]  /*2ed0*/  IMAD R13, R13, UR42, R18 ;  /* 0x0000002a0d0d7c24 */ /* 0x000fca000f8e0212 */
[----:B------:R-:W-:Y:S02]  /*2ee0*/  VIMNMX R14, R14, R13, !PT ;  /* 0x0000000d0e0e7248 */ /* 0x000fe40007fe0100 */
[----:B------:R-:W-:-:S07]  /*2ef0*/  VIADDMNMX R20, R13, UR42, R20, PT ;  /* 0x0000002a0d147c46 */ /* 0x000fce000b800114 */
.L_x_2356:
        /* <DEDUP_REMOVED lines=214> */
.L_x_2360:
        /* <DEDUP_REMOVED lines=59> */
.L_x_2361:
        /* <DEDUP_REMOVED lines=62> */
.L_x_2336:
[----:B------:R-:W-:Y:S05]  /*43f0*/  @P0 BRA `(.L_x_2330) ;  /* 0x0000005c00fc0947 */ /* 0x000fea0003800000 */
[----:B-1----:R-:W1:Y:S01]  /*4400*/  LDC.64 R2, c[0x0][0x878] ;  /* 0x00021e00ff027b82 */ /* 0x002e620000000a00 */
        /* <DEDUP_REMOVED lines=12> */
[----:B------:R-:W2:Y:S08]  /*44d0*/  @P0 LDC.64 R4, c[0x0][0x878] ;  /* 0x00021e00ff040b82 */ /* 0x000eb00000000a00 */
[----:B------:R-:W1:Y:S01]  /*44e0*/  LDC.64 R22, c[0x0][0x800] ;  /* 0x00020000ff167b82 */ /* 0x000e620000000a00 */
        /* <DEDUP_REMOVED lines=56> */
[----:B------:R2:W-:Y:S03]  /*4870*/  STS.128 [R8+0x2800], R44 ;  /* 0x0028002c08007388 */ /* 0x0005e60000000c00 */
        /* <DEDUP_REMOVED lines=19> */
[----:B------:R-:W-:-:S03]  /*49b0*/  LEA R22, P3, R4, R22, 0x2 ;  /* 0x0000001604167211 */ /* 0x000fc600078610ff */
[----:B------:R-:W-:Y:S01]  /*49c0*/  IMAD.MOV R2, RZ, RZ, -R2 ;  /* 0x000000ffff027224 */ /* 0x000fe200078e0a02 */
[----:B---3--:R-:W-:Y:S01]  /*49d0*/  LEA R24, P4, R6, R24, 0x2 ;  /* 0x0000001806187211 */ /* 0x008fe200078810ff */
[----:B------:R-:W-:Y:S02]  /*49e0*/  IMAD R9, R9, R21, R12 ;  /* 0x0000001509097224 */ /* 0x000fe400078e020c */
[----:B------:R-:W-:Y:S02]  /*49f0*/  IMAD R17, R3, R2, R0 ;  /* 0x0000000203117224 */ /* 0x000fe400078e0200 */
[----:B------:R-:W-:Y:S02]  /*4a00*/  IMAD.IADD R3, R5, 0x1, R13 ;  /* 0x0000000105037824 */ /* 0x000fe400078e020d */
[----:B------:R-:W-:Y:S01]  /*4a10*/  IMAD.IADD R2, R7, 0x1, R9 ;  /* 0x0000000107027824 */ /* 0x000fe200078e0209 */
[----:B--2---:R-:W-:Y:S06]  /*4a20*/  @P2 BRA `(.L_x_2364) ;  /* 0x0000000000142947 */ /* 0x004fec0003800000 */
.L_x_2365:
[----:B------:R-:W2:Y:S04]  /*4a30*/  LDG.E.STRONG.GPU R0, desc[UR46][R10.64] ;  /* 0x0000002e0a007981 */ /* 0x000ea8000c1ef900 */
[----:B--2---:R-:W-:Y:S01]  /*4a40*/  CCTL.IVALL ;  /* 0x00000000ff00798f */ /* 0x004fe20002000000 */
[----:B------:R-:W-:Y:S05]  /*4a50*/  YIELD ;  /* 0x0000000000007946 */ /* 0x000fea0003800000 */
[----:B------:R-:W-:-:S13]  /*4a60*/  ISETP.NE.AND P0, PT, R0, R17, PT ;  /* 0x000000110000720c */ /* 0x000fda0003f05270 */
[----:B------:R-:W-:Y:S05]  /*4a70*/  @P0 BRA `(.L_x_2365) ;  /* 0xfffffffc00ec0947 */ /* 0x000fea000383ffff */
.L_x_2364:
[----:B------:R-:W-:Y:S05]  /*4a80*/  BSYNC B0 ;  /* 0x0000000000007941 */ /* 0x000fea0003800000 */
.L_x_2363:
[----:B------:R-:W-:Y:S01]  /*4a90*/  UMOV UR5, 0xffffffff ;  /* 0xffffffff00057882 */ /* 0x000fe20000000000 */
[----:B------:R-:W-:Y:S02]  /*4aa0*/  LEA.HI.X R23, R4, R23, R3, 0x2, P3 ;  /* 0x0000001704177211 */ /* 0x000fe400018f1403 */
[----:B------:R-:W-:Y:S01]  /*4ab0*/  LEA.HI.X R2, R6, R25, R2, 0x2, P4 ;  /* 0x0000001906027211 */ /* 0x000fe200020f1402 */
[----:B------:R-:W-:Y:S06]  /*4ac0*/  BRA.DIV UR5, `(.L_x_2366) ;  /* 0x0000005a05a87947 */ /* 0x000fec000b800000 */
[----:B------:R-:W-:Y:S01]  /*4ad0*/  NOP ;  /* 0x0000000000007918 */ /* 0x000fe20000000000 */
.L_x_2486:
        /* <DEDUP_REMOVED lines=16> */
.L_x_2369:
[----:B------:R-:W-:Y:S01]  /*4be0*/  @P0 ELECT P2, URZ, PT ;  /* 0x00000000003f082f */ /* 0x000fe20003840000 */
[----:B------:R1:W-:-:S12]  /*4bf0*/  UBLKRED.G.S.ADD.F32.RN [UR6], [UR4], UR5, desc[UR8] ;  /* 0x00000806040073bb */ /* 0x0003d800080a1405 */
[----:B------:R-:W-:Y:S02]  /*4c00*/  @P2 PLOP3.LUT P0, PT, P2, PT, PT, 0x8, 0x0 ;  /* 0x000000000000281c */ /* 0x000fe4000170e170 */
[----:B------:R-:W-:-:S11]  /*4c10*/  PLOP3.LUT P2, PT, PT, PT, PT, 0x8, 0x0 ;  /* 0x000000000000781c */ /* 0x000fd60003f4e170 */
[----:B-1----:R-:W-:Y:S05]  /*4c20*/  @P0 BRA.U.ANY `(.L_x_2369) ;  /* 0xfffffffd00ec0947 */ /* 0x002fea000393ffff */
[----:B------:R0:W-:Y:S01]  /*4c30*/  UTMACMDFLUSH ;  /* 0x00000000000079b7 */ /* 0x0001e20000000000 */
[----:B------:R-:W-:-:S04]  /*4c40*/  DEPBAR.LE SB0, 0x0 ;  /* 0x000080000000791a */ /* 0x000fc80000000000 */
.L_x_2368:
[----:B------:R-:W-:Y:S05]  /*4c50*/  BSYNC B0 ;  /* 0x0000000000007941 */ /* 0x000fea0003800000 */
.L_x_2367:
        /* <DEDUP_REMOVED lines=14> */
.L_x_2371:
[----:B------:R-:W-:Y:S05]  /*4d40*/  BSYNC B0 ;  /* 0x0000000000007941 */ /* 0x000fea0003800000 */
.L_x_2370:
        /* <DEDUP_REMOVED lines=18> */
.L_x_2374:
[----:B------:R-:W2:Y:S04]  /*4e70*/  LDG.E.STRONG.GPU R0, desc[UR46][R2.64] ;  /* 0x0000002e02007981 */ /* 0x000ea8000c1ef900 */
[----:B--2---:R-:W-:Y:S01]  /*4e80*/  CCTL.IVALL ;  /* 0x00000000ff00798f */ /* 0x004fe20002000000 */
[----:B------:R-:W-:Y:S05]  /*4e90*/  YIELD ;  /* 0x0000000000007946 */ /* 0x000fea0003800000 */
[----:B------:R-:W-:-:S13]  /*4ea0*/  ISETP.NE.AND P0, PT, R0, R17, PT ;  /* 0x000000110000720c */ /* 0x000fda0003f05270 */
[----:B------:R-:W-:Y:S05]  /*4eb0*/  @P0 BRA `(.L_x_2374) ;  /* 0xfffffffc00ec0947 */ /* 0x000fea000383ffff */
.L_x_2373:
[----:B------:R-:W-:Y:S05]  /*4ec0*/  BSYNC B0 ;  /* 0x0000000000007941 */ /* 0x000fea0003800000 */
.L_x_2372:
[----:B------:R-:W-:-:S03]  /*4ed0*/  UMOV UR5, 0xffffffff ;  /* 0xffffffff00057882 */ /* 0x000fc60000000000 */
[----:B------:R-:W-:Y:S05]  /*4ee0*/  BRA.DIV UR5, `(.L_x_2375) ;  /* 0x0000005605bc7947 */ /* 0x000fea000b800000 */
[----:B------:R-:W-:Y:S01]  /*4ef0*/  NOP ;  /* 0x0000000000007918 */ /* 0x000fe20000000000 */
.L_x_2489:
        /* <DEDUP_REMOVED lines=16> */
.L_x_2378:
[----:B------:R-:W-:Y:S01]  /*5000*/  @P0 ELECT P2, URZ, PT ;  /* 0x00000000003f082f */ /* 0x000fe20003840000 */
[----:B------:R2:W-:-:S12]  /*5010*/  UBLKRED.G.S.ADD.F32.RN [UR6], [UR4], UR5, desc[UR8] ;  /* 0x00000806040073bb */ /* 0x0005d800080a1405 */
[----:B------:R-:W-:Y:S02]  /*5020*/  @P2 PLOP3.LUT P0, PT, P2, PT, PT, 0x8, 0x0 ;  /* 0x000000000000281c */ /* 0x000fe4000170e170 */
[----:B------:R-:W-:-:S11]  /*5030*/  PLOP3.LUT P2, PT, PT, PT, PT, 0x8, 0x0 ;  /* 0x000000000000781c */ /* 0x000fd60003f4e170 */
[----:B--2---:R-:W-:Y:S05]  /*5040*/  @P0 BRA.U.ANY `(.L_x_2378) ;  /* 0xfffffffd00ec0947 */ /* 0x004fea000393ffff */
[----:B------:R0:W-:Y:S01]  /*5050*/  UTMACMDFLUSH ;  /* 0x00000000000079b7 */ /* 0x0001e20000000000 */
[----:B------:R-:W-:-:S04]  /*5060*/  DEPBAR.LE SB0, 0x0 ;  /* 0x000080000000791a */ /* 0x000fc80000000000 */
.L_x_2377:
[----:B------:R-:W-:Y:S05]  /*5070*/  BSYNC B0 ;  /* 0x0000000000007941 */ /* 0x000fea0003800000 */
.L_x_2376:
        /* <DEDUP_REMOVED lines=14> */
.L_x_2325:
        /* <DEDUP_REMOVED lines=21> */
.L_x_2380:
        /* <DEDUP_REMOVED lines=13> */
.L_x_2382:
[----:B------:R-:W-:-:S05]  /*5380*/  ULDC UR4, c[0x0][0x8c4] ;  /* 0x0002310000047ab9 */ /* 0x000fca0000000800 */
.L_x_2381:
        /* <DEDUP_REMOVED lines=44> */
.L_x_2383:
        /* <DEDUP_REMOVED lines=13> */
.L_x_2384:
        /* <DEDUP_REMOVED lines=12> */
.L_x_2385:
        /* <DEDUP_REMOVED lines=27> */
.L_x_2386:
        /* <DEDUP_REMOVED lines=39> */
.L_x_2391:
[----:B------:R-:W2:Y:S04]  /*5c00*/  LDG.E.STRONG.GPU R0, desc[UR46][R2.64] ;  /* 0x0000002e02007981 */ /* 0x000ea8000c1ef900 */
[----:B--2---:R-:W-:Y:S01]  /*5c10*/  CCTL.IVALL ;  /* 0x00000000ff00798f */ /* 0x004fe20002000000 */
[----:B------:R-:W-:Y:S05]  /*5c20*/  YIELD ;  /* 0x0000000000007946 */ /* 0x000fea0003800000 */
[----:B------:R-:W-:-:S13]  /*5c30*/  ISETP.NE.AND P1, PT, R0, UR22, PT ;  /* 0x0000001600007c0c */ /* 0x000fda000bf25270 */
[----:B------:R-:W-:Y:S05]  /*5c40*/  @P1 BRA `(.L_x_2391) ;  /* 0xfffffffc00ec1947 */ /* 0x000fea000383ffff */
.L_x_2390:
[----:B------:R-:W-:Y:S05]  /*5c50*/  BSYNC B0 ;  /* 0x0000000000007941 */ /* 0x000fea0003800000 */
.L_x_2389:
[----:B------:R-:W-:-:S03]  /*5c60*/  UMOV UR18, 0xffffffff ;  /* 0xffffffff00127882 */ /* 0x000fc60000000000 */
[----:B------:R-:W-:Y:S05]  /*5c70*/  BRA.DIV UR18, `(.L_x_2392) ;  /* 0x0000004a12747947 */ /* 0x000fea000b800000 */
[----:B------:R-:W-:Y:S01]  /*5c80*/  NOP ;  /* 0x0000000000007918 */ /* 0x000fe20000000000 */
.L_x_2492:
        /* <DEDUP_REMOVED lines=22> */
.L_x_2394:
[----:B------:R-:W-:Y:S05]  /*5df0*/  BSYNC B0 ;  /* 0x0000000000007941 */ /* 0x000fea0003800000 */
.L_x_2393:
        /* <DEDUP_REMOVED lines=19> */
.L_x_2396:
[----:B------:R-:W-:Y:S05]  /*5f30*/  BSYNC B0 ;  /* 0x0000000000007941 */ /* 0x000fea0003800000 */
.L_x_2395:
        /* <DEDUP_REMOVED lines=20> */
.L_x_2398:
[----:B------:R-:W-:Y:S05]  /*6080*/  BSYNC B0 ;  /* 0x0000000000007941 */ /* 0x000fea0003800000 */
.L_x_2397:
[----:B------:R-:W-:Y:S06]  /*6090*/  BAR.ARV 0xa, 0xa0 ;  /* 0x0282800000007b1d */ /* 0x000fec0000002000 */
[----:B------:R-:W-:Y:S04]  /*60a0*/  BSSY B0, `(.L_x_2399) ;  /* 0x0000003000007945 */ /* 0x000fe80003800000 */
[----:B------:R-:W-:Y:S05]  /*60b0*/  @!P0 BRA `(.L_x_2400) ;  /* 0x0000000000048947 */ /* 0x000fea0003800000 */
[----:B------:R-:W-:-:S04]  /*60c0*/  DEPBAR.LE SB0, 0x1 ;  /* 0x000080400000791a */ /* 0x000fc80000000000 */
.L_x_2400:
[----:B------:R-:W-:Y:S05]  /*60d0*/  BSYNC B0 ;  /* 0x0000000000007941 */ /* 0x000fea0003800000 */
.L_x_2399:
[----:B------:R-:W-:Y:S06]  /*60e0*/  BAR.ARV 0xb, 0xa0 ;  /* 0x02c2800000007b1d */ /* 0x000fec0000002000 */
[----:B------:R-:W-:Y:S04]  /*60f0*/  BSSY B0, `(.L_x_2401) ;  /* 0x0000003000007945 */ /* 0x000fe80003800000 */
[----:B------:R-:W-:Y:S05]  /*6100*/  @!P0 BRA `(.L_x_2402) ;  /* 0x0000000000048947 */ /* 0x000fea0003800000 */
[----:B------:R-:W-:-:S04]  /*6110*/  DEPBAR.LE SB0, 0x0 ;  /* 0x000080000000791a */ /* 0x000fc80000000000 */
.L_x_2402:
[----:B------:R-:W-:Y:S05]  /*6120*/  BSYNC B0 ;  /* 0x0000000000007941 */ /* 0x000fea0003800000 */
.L_x_2401:
        /* <DEDUP_REMOVED lines=19> */
.L_x_2404:
[----:B------:R-:W-:Y:S05]  /*6260*/  BSYNC B0 ;  /* 0x0000000000007941 */ /* 0x000fea0003800000 */
.L_x_2403:
[----:B------:R-:W-:Y:S01]  /*6270*/  UIADD3 UR18, UR9, 0x1, URZ ;  /* 0x0000000109127890 */ /* 0x000fe2000fffe03f */
[----:B------:R-:W-:Y:S11]  /*6280*/  BRA `(.L_x_2405) ;  /* 0x0000000000047947 */ /* 0x000ff60003800000 */
.L_x_2388:
[----:B------:R-:W-:-:S05]  /*6290*/  UMOV UR18, UR9 ;  /* 0x0000000900127c82 */ /* 0x000fca0008000000 */
.L_x_2405:
        /* <DEDUP_REMOVED lines=16> */
.L_x_2438:
        /* <DEDUP_REMOVED lines=11> */
.L_x_2408:
[----:B------:R-:W2:Y:S04]  /*6450*/  LDG.E.STRONG.GPU R0, desc[UR46][R2.64] ;  /* 0x0000002e02007981 */ /* 0x000ea8000c1ef900 */
[----:B--2---:R-:W-:Y:S01]  /*6460*/  CCTL.IVALL ;  /* 0x00000000ff00798f */ /* 0x004fe20002000000 */
[----:B------:R-:W-:Y:S05]  /*6470*/  YIELD ;  /* 0x0000000000007946 */ /* 0x000fea0003800000 */
[----:B------:R-:W-:-:S13]  /*6480*/  ISETP.NE.AND P1, PT, R0, UR22, PT ;  /* 0x0000001600007c0c */ /* 0x000fda000bf25270 */
[----:B------:R-:W-:Y:S05]  /*6490*/  @P1 BRA `(.L_x_2408) ;  /* 0xfffffffc00ec1947 */ /* 0x000fea000383ffff */
.L_x_2407:
[----:B------:R-:W-:Y:S05]  /*64a0*/  BSYNC B0 ;  /* 0x0000000000007941 */ /* 0x000fea0003800000 */
.L_x_2406:
[----:B------:R-:W-:-:S03]  /*64b0*/  UMOV UR13, 0xffffffff ;  /* 0xffffffff000d7882 */ /* 0x000fc60000000000 */
[----:B------:R-:W-:Y:S05]  /*64c0*/  BRA.DIV UR13, `(.L_x_2409) ;  /* 0x000000420d7c7947 */ /* 0x000fea000b800000 */
[----:B------:R-:W-:Y:S01]  /*64d0*/  NOP ;  /* 0x0000000000007918 */ /* 0x000fe20000000000 */
.L_x_2495:
        /* <DEDUP_REMOVED lines=19> */
.L_x_2411:
[----:B------:R-:W-:Y:S05]  /*6610*/  BSYNC B0 ;  /* 0x0000000000007941 */ /* 0x000fea0003800000 */
.L_x_2410:
        /* <DEDUP_REMOVED lines=14> */
.L_x_2413:
[----:B------:R-:W-:Y:S05]  /*6700*/  BSYNC B0 ;  /* 0x0000000000007941 */ /* 0x000fea0003800000 */
.L_x_2412:
        /* <DEDUP_REMOVED lines=15> */
.L_x_2415:
[----:B------:R-:W-:Y:S05]  /*6800*/  BSYNC B0 ;  /* 0x0000000000007941 */ /* 0x000fea0003800000 */
.L_x_2414:
[----:B------:R-:W-:Y:S06]  /*6810*/  BAR.ARV 0xa, 0xa0 ;  /* 0x0282800000007b1d */ /* 0x000fec0000002000 */
[----:B------:R-:W-:Y:S04]  /*6820*/  BSSY B0, `(.L_x_2416) ;  /* 0x0000003000007945 */ /* 0x000fe80003800000 */
[----:B------:R-:W-:Y:S05]  /*6830*/  @!P0 BRA `(.L_x_2417) ;  /* 0x0000000000048947 */ /* 0x000fea0003800000 */
[----:B------:R-:W-:-:S04]  /*6840*/  DEPBAR.LE SB0, 0x1 ;  /* 0x000080400000791a */ /* 0x000fc80000000000 */
.L_x_2417:
[----:B------:R-:W-:Y:S05]  /*6850*/  BSYNC B0 ;  /* 0x0000000000007941 */ /* 0x000fea0003800000 */
.L_x_2416:
[----:B------:R-:W-:Y:S06]  /*6860*/  BAR.ARV 0xb, 0xa0 ;  /* 0x02c2800000007b1d */ /* 0x000fec0000002000 */
[----:B------:R-:W-:Y:S04]  /*6870*/  BSSY B0, `(.L_x_2418) ;  /* 0x0000003000007945 */ /* 0x000fe80003800000 */
[----:B------:R-:W-:Y:S05]  /*6880*/  @!P0 BRA `(.L_x_2419) ;  /* 0x0000000000048947 */ /* 0x000fea0003800000 */
[----:B------:R-:W-:-:S04]  /*6890*/  DEPBAR.LE SB0, 0x0 ;  /* 0x000080000000791a */ /* 0x000fc80000000000 */
.L_x_2419:
[----:B------:R-:W-:Y:S05]  /*68a0*/  BSYNC B0 ;  /* 0x0000000000007941 */ /* 0x000fea0003800000 */
.L_x_2418:
        /* <DEDUP_REMOVED lines=19> */
.L_x_2421:
[----:B------:R-:W-:Y:S05]  /*69e0*/  BSYNC B0 ;  /* 0x0000000000007941 */ /* 0x000fea0003800000 */
.L_x_2420:
        /* <DEDUP_REMOVED lines=9> */
.L_x_2424:
[----:B------:R-:W2:Y:S04]  /*6a80*/  LDG.E.STRONG.GPU R0, desc[UR46][R2.64] ;  /* 0x0000002e02007981 */ /* 0x000ea8000c1ef900 */
[----:B--2---:R-:W-:Y:S01]  /*6a90*/  CCTL.IVALL ;  /* 0x00000000ff00798f */ /* 0x004fe20002000000 */
[----:B------:R-:W-:Y:S05]  /*6aa0*/  YIELD ;  /* 0x0000000000007946 */ /* 0x000fea0003800000 */
[----:B------:R-:W-:-:S13]  /*6ab0*/  ISETP.NE.AND P1, PT, R0, UR22, PT ;  /* 0x0000001600007c0c */ /* 0x000fda000bf25270 */
[----:B------:R-:W-:Y:S05]  /*6ac0*/  @P1 BRA `(.L_x_2424) ;  /* 0xfffffffc00ec1947 */ /* 0x000fea000383ffff */
.L_x_2423:
[----:B------:R-:W-:Y:S05]  /*6ad0*/  BSYNC B0 ;  /* 0x0000000000007941 */ /* 0x000fea0003800000 */
.L_x_2422:
[----:B------:R-:W-:-:S03]  /*6ae0*/  UMOV UR5, 0xffffffff ;  /* 0xffffffff00057882 */ /* 0x000fc60000000000 */
[----:B------:R-:W-:Y:S05]  /*6af0*/  BRA.DIV UR5, `(.L_x_2425) ;  /* 0x0000003e050c7947 */ /* 0x000fea000b800000 */
[----:B------:R-:W-:Y:S01]  /*6b00*/  NOP ;  /* 0x0000000000007918 */ /* 0x000fe20000000000 */
.L_x_2498:
        /* <DEDUP_REMOVED lines=15> */
.L_x_2427:
[----:B------:R-:W-:Y:S05]  /*6c00*/  BSYNC B0 ;  /* 0x0000000000007941 */ /* 0x000fea0003800000 */
.L_x_2426:
        /* <DEDUP_REMOVED lines=14> */
.L_x_2429:
[----:B------:R-:W-:Y:S05]  /*6cf0*/  BSYNC B0 ;  /* 0x0000000000007941 */ /* 0x000fea0003800000 */
.L_x_2428:
        /* <DEDUP_REMOVED lines=15> */
.L_x_2431:
[----:B------:R-:W-:Y:S05]  /*6df0*/  BSYNC B0 ;  /* 0x0000000000007941 */ /* 0x000fea0003800000 */
.L_x_2430:
[----:B------:R-:W-:Y:S06]  /*6e00*/  BAR.ARV 0xa, 0xa0 ;  /* 0x0282800000007b1d */ /* 0x000fec0000002000 */
[----:B------:R-:W-:Y:S04]  /*6e10*/  BSSY B0, `(.L_x_2432) ;  /* 0x0000003000007945 */ /* 0x000fe80003800000 */
[----:B------:R-:W-:Y:S05]  /*6e20*/  @!P0 BRA `(.L_x_2433) ;  /* 0x0000000000048947 */ /* 0x000fea0003800000 */
[----:B------:R-:W-:-:S04]  /*6e30*/  DEPBAR.LE SB0, 0x1 ;  /* 0x000080400000791a */ /* 0x000fc80000000000 */
.L_x_2433:
[----:B------:R-:W-:Y:S05]  /*6e40*/  BSYNC B0 ;  /* 0x0000000000007941 */ /* 0x000fea0003800000 */
.L_x_2432:
[----:B------:R-:W-:Y:S06]  /*6e50*/  BAR.ARV 0xb, 0xa0 ;  /* 0x02c2800000007b1d */ /* 0x000fec0000002000 */
[----:B------:R-:W-:Y:S04]  /*6e60*/  BSSY B0, `(.L_x_2434) ;  /* 0x0000003000007945 */ /* 0x000fe80003800000 */
[----:B------:R-:W-:Y:S05]  /*6e70*/  @!P0 BRA `(.L_x_2435) ;  /* 0x0000000000048947 */ /* 0x000fea0003800000 */
[----:B------:R-:W-:-:S04]  /*6e80*/  DEPBAR.LE SB0, 0x0 ;  /* 0x000080000000791a */ /* 0x000fc80000000000 */
.L_x_2435:
[----:B------:R-:W-:Y:S05]  /*6e90*/  BSYNC B0 ;  /* 0x0000000000007941 */ /* 0x000fea0003800000 */
.L_x_2434:
        /* <DEDUP_REMOVED lines=19> */
.L_x_2437:
[----:B------:R-:W-:Y:S05]  /*6fd0*/  BSYNC B0 ;  /* 0x0000000000007941 */ /* 0x000fea0003800000 */
.L_x_2436:
[----:B------:R-:W-:Y:S02]  /*6fe0*/  UIADD3 UR9, UR9, 0x2, URZ ;  /* 0x0000000209097890 */ /* 0x000fe4000fffe03f */
[----:B------:R-:W-:Y:S02]  /*6ff0*/  UIADD3 UR4, UR4, 0x6000, URZ ;  /* 0x0000600004047890 */ /* 0x000fe4000fffe03f */
[----:B------:R-:W-:-:S06]  /*7000*/  UISETP.GE.AND UP0, UPT, UR9, UR11, UPT ;  /* 0x0000000b0900728c */ /* 0x000fcc000bf06270 */
[----:B------:R-:W-:-:S13]  /*7010*/  PLOP3.LUT P1, PT, PT, PT, UP0, 0x80, 0x0 ;  /* 0x000000000000781c */ /* 0x000fda0003f2f008 */
[----:B------:R-:W-:Y:S05]  /*7020*/  @!P1 BRA `(.L_x_2438) ;  /* 0xfffffff000dc9947 */ /* 0x000fea000383ffff */
.L_x_2387:
        /* <DEDUP_REMOVED lines=41> */
.L_x_2441:
[----:B------:R-:W-:Y:S05]  /*72c0*/  BSYNC B0 ;  /* 0x0000000000007941 */ /* 0x000fea0003800000 */
.L_x_2440:
[----:B------:R-:W-:Y:S05]  /*72d0*/  BRA `(.L_x_2442) ;  /* 0x0000000000047947 */ /* 0x000fea0003800000 */
.L_x_2439:
[----:B------:R-:W-:-:S05]  /*72e0*/  UMOV UR4, UR9 ;  /* 0x0000000900047c82 */ /* 0x000fca0008000000 */
.L_x_2442:
        /* <DEDUP_REMOVED lines=11> */
.L_x_2447:
        /* <DEDUP_REMOVED lines=24> */
.L_x_2444:
[----:B------:R-:W-:Y:S05]  /*7520*/  BSYNC B0 ;  /* 0x0000000000007941 */ /* 0x000fea0003800000 */
.L_x_2443:
        /* <DEDUP_REMOVED lines=24> */
.L_x_2446:
[----:B------:R-:W-:Y:S05]  /*76b0*/  BSYNC B0 ;  /* 0x0000000000007941 */ /* 0x000fea0003800000 */
.L_x_2445:
[----:B------:R-:W-:Y:S02]  /*76c0*/  UIADD3 UR7, UR7, 0x2, URZ ;  /* 0x0000000207077890 */ /* 0x000fe4000fffe03f */
[----:B------:R-:W-:Y:S02]  /*76d0*/  ULEA UR5, UR19, UR5, 0x1 ;  /* 0x0000000513057291 */ /* 0x000fe4000f8e083f */
[----:B------:R-:W-:Y:S02]  /*76e0*/  ULEA UR6, UR19, UR6, 0x1 ;  /* 0x0000000613067291 */ /* 0x000fe4000f8e083f */
[----:B------:R-:W-:-:S13]  /*76f0*/  ISETP.NE.AND P0, PT, RZ, UR7, PT ;  /* 0x00000007ff007c0c */ /* 0x000fda000bf05270 */
[----:B------:R-:W-:Y:S05]  /*7700*/  @!P0 BRA `(.L_x_2330) ;  /* 0x0000002c00388947 */ /* 0x000fea0003800000 */
[----:B------:R-:W-:Y:S05]  /*7710*/  BRA `(.L_x_2447) ;  /* 0xfffffffc00207947 */ /* 0x000fea000383ffff */
.L_x_2379:
        /* <DEDUP_REMOVED lines=14> */
.L_x_2448:
        /* <DEDUP_REMOVED lines=16> */
.L_x_2450:
[----:B------:R-:W-:-:S05]  /*7900*/  ULDC UR4, c[0x0][0x8c4] ;  /* 0x0002310000047ab9 */ /* 0x000fca0000000800 */
.L_x_2449:
        /* <DEDUP_REMOVED lines=62> */
.L_x_2452:
        /* <DEDUP_REMOVED lines=13> */
.L_x_2453:
        /* <DEDUP_REMOVED lines=10> */
.L_x_2454:
        /* <DEDUP_REMOVED lines=21> */
.L_x_2455:
        /* <DEDUP_REMOVED lines=57> */
.L_x_2499:
        /* <DEDUP_REMOVED lines=9> */
.L_x_2458:
        /* <DEDUP_REMOVED lines=116> */
.L_x_2469:
[----:B-1----:R-:W-:-:S05]  /*8b10*/  IMAD.MOV.U32 R9, RZ, RZ, 0x1 ;  /* 0x00000001ff097424 */ /* 0x002fca00078e00ff */
[----:B------:R-:W-:-:S04]  /*8b20*/  SHF.L.U32 R9, R9, 0x1f, RZ ;  /* 0x0000001f09097819 */ /* 0x000fc800000006ff */
[----:B------:R-:W1:Y:S02]  /*8b30*/  SYNCS.PHASECHK.TRANS64.TRYWAIT P1, [R8+URZ+0x36438], R9 ;  /* 0x03643809080075a7 */ /* 0x000e64000802017f */
[----:B-1----:R-:W-:Y:S05]  /*8b40*/  @!P1 BRA `(.L_x_2461) ;  /* 0x0000001c00289947 */ /* 0x002fea0003800000 */
.L_x_2500:
[----:B------:R-:W-:Y:S05]  /*8b50*/  @P0 BRA `(.L_x_2462) ;  /* 0x0000000000140947 */ /* 0x000fea0003800000 */
[----:B------:R-:W-:Y:S01]  /*8b60*/  ISETP.NE.AND P1, PT, R22, RZ, PT ;  /* 0x000000ff1600720c */ /* 0x000fe20003f25270 */
[----:B------:R-:W-:-:S04]  /*8b70*/  IMAD.MOV.U32 R3, RZ, RZ, 0x6100 ;  /* 0x00006100ff037424 */ /* 0x000fc800078e00ff */
[----:B------:R2:W-:Y:S08]  /*8b80*/  SYNCS.ARRIVE.TRANS64 RZ, [R8+URZ+0x36430], R3 ;  /* 0x0364300308ff79a7 */ /* 0x0005f0000800003f */
[----:B------:R-:W-:Y:S05]  /*8b90*/  @!P1 BRA `(.L_x_2462) ;  /* 0x0000000000049947 */ /* 0x000fea0003800000 */
[----:B------:R-:W-:Y:S01]  /*8ba0*/  BPT.TRAP 0x1 ;  /* 0x000000040000795c */ /* 0x000fe20000300000 */
.L_x_2462:
        /* <DEDUP_REMOVED lines=49> */
.L_x_2501:
[----:B------:R-:W-:Y:S05]  /*8ec0*/  @P0 BRA `(.L_x_2464) ;  /* 0x0000000000140947 */ /* 0x000fea0003800000 */
[----:B------:R-:W-:Y:S01]  /*8ed0*/  ISETP.NE.AND P1, PT, R22, RZ, PT ;  /* 0x000000ff1600720c */ /* 0x000fe20003f25270 */
[----:B--2---:R-:W-:-:S04]  /*8ee0*/  IMAD.MOV.U32 R7, RZ, RZ, 0x6100 ;  /* 0x00006100ff077424 */ /* 0x004fc800078e00ff */
[----:B------:R3:W-:Y:S08]  /*8ef0*/  SYNCS.ARRIVE.TRANS64 RZ, [R8+URZ+0x36418], R7 ;  /* 0x0364180708ff79a7 */ /* 0x0007f0000800003f */
[----:B------:R-:W-:Y:S05]  /*8f00*/  @!P1 BRA `(.L_x_2464) ;  /* 0x0000000000049947 */ /* 0x000fea0003800000 */
[----:B------:R-:W-:Y:S01]  /*8f10*/  BPT.TRAP 0x1 ;  /* 0x000000040000795c */ /* 0x000fe20000300000 */
.L_x_2464:
        /* <DEDUP_REMOVED lines=47> */
.L_x_2502:
        /* <DEDUP_REMOVED lines=8> */
.L_x_2466:
        /* <DEDUP_REMOVED lines=37> */
.L_x_2504:
[----:B------:R-:W-:Y:S05]  /*94e0*/  @P0 BRA `(.L_x_2468) ;  /* 0x0000000000140947 */ /* 0x000fea0003800000 */
[----:B------:R-:W-:Y:S01]  /*94f0*/  ISETP.NE.AND P1, PT, R22, RZ, PT ;  /* 0x000000ff1600720c */ /* 0x000fe20003f25270 */
[----:B--2---:R-:W-:-:S04]  /*9500*/  IMAD.MOV.U32 R5, RZ, RZ, 0x6100 ;  /* 0x00006100ff057424 */ /* 0x004fc800078e00ff */
[----:B------:R3:W-:Y:S08]  /*9510*/  SYNCS.ARRIVE.TRANS64 RZ, [R8+URZ+0x36410], R5 ;  /* 0x0364100508ff79a7 */ /* 0x0007f0000800003f */
[----:B------:R-:W-:Y:S05]  /*9520*/  @!P1 BRA `(.L_x_2468) ;  /* 0x0000000000049947 */ /* 0x000fea0003800000 */
[----:B------:R-:W-:Y:S01]  /*9530*/  BPT.TRAP 0x1 ;  /* 0x000000040000795c */ /* 0x000fe20000300000 */
.L_x_2468:
        /* <DEDUP_REMOVED lines=44> */
.L_x_2460:
[----:B------:R-:W-:Y:S01]  /*9800*/  ISETP.NE.AND P1, PT, R21, RZ, PT ;  /* 0x000000ff1500720c */ /* 0x000fe20003f25270 */
[----:B------:R-:W-:Y:S02]  /*9810*/  IMAD.MOV.U32 R4, RZ, RZ, R19 ;  /* 0x000000ffff047224 */ /* 0x000fe400078e0013 */
[----:B------:R-:W-:-:S10]  /*9820*/  IMAD.MOV.U32 R5, RZ, RZ, 0x1 ;  /* 0x00000001ff057424 */ /* 0x000fd400078e00ff */
[----:B------:R-:W-:Y:S05]  /*9830*/  @!P1 BRA `(.L_x_2459) ;  /* 0x00000004008c9947 */ /* 0x000fea0003800000 */
[----:B------:R-:W2:Y:S02]  /*9840*/  SYNCS.PHASECHK.TRANS64.TRYWAIT P1, [R8+URZ+0x36438], R9 ;  /* 0x03643809080075a7 */ /* 0x000ea4000802017f */
[----:B--2---:R-:W-:Y:S05]  /*9850*/  @!P1 BRA `(.L_x_2470) ;  /* 0x0000001000449947 */ /* 0x004fea0003800000 */
.L_x_2505:
[----:B------:R-:W-:Y:S05]  /*9860*/  @P0 BRA `(.L_x_2471) ;  /* 0x0000000000140947 */ /* 0x000fea0003800000 */
[----:B------:R-:W-:Y:S01]  /*9870*/  ISETP.NE.AND P1, PT, R22, RZ, PT ;  /* 0x000000ff1600720c */ /* 0x000fe20003f25270 */
[----:B------:R-:W-:-:S04]  /*9880*/  IMAD.MOV.U32 R5, RZ, RZ, 0x6100 ;  /* 0x00006100ff057424 */ /* 0x000fc800078e00ff */
[----:B------:R3:W-:Y:S08]  /*9890*/  SYNCS.ARRIVE.TRANS64 RZ, [R8+URZ+0x36430], R5 ;  /* 0x0364300508ff79a7 */ /* 0x0007f0000800003f */
[----:B------:R-:W-:Y:S05]  /*98a0*/  @!P1 BRA `(.L_x_2471) ;  /* 0x0000000000049947 */ /* 0x000fea0003800000 */
[----:B------:R-:W-:Y:S01]  /*98b0*/  BPT.TRAP 0x1 ;  /* 0x000000040000795c */ /* 0x000fe20000300000 */
.L_x_2471:
        /* <DEDUP_REMOVED lines=42> */
.L_x_2506:
[----:B-1----:R-:W-:Y:S01]  /*9b60*/  IMAD.MOV.U32 R5, RZ, RZ, RZ ;  /* 0x000000ffff057224 */ /* 0x002fe200078e00ff */
[----:B------:R-:W-:Y:S06]  /*9b70*/  @P0 BRA `(.L_x_2473) ;  /* 0x0000000000140947 */ /* 0x000fec0003800000 */
[----:B------:R-:W-:Y:S01]  /*9b80*/  ISETP.NE.AND P1, PT, R22, RZ, PT ;  /* 0x000000ff1600720c */ /* 0x000fe20003f25270 */
[----:B------:R-:W-:-:S04]  /*9b90*/  IMAD.MOV.U32 R9, RZ, RZ, 0x6100 ;  /* 0x00006100ff097424 */ /* 0x000fc800078e00ff */
[----:B------:R1:W-:Y:S08]  /*9ba0*/  SYNCS.ARRIVE.TRANS64 RZ, [R8+URZ+0x36418], R9 ;  /* 0x0364180908ff79a7 */ /* 0x0003f0000800003f */
[----:B------:R-:W-:Y:S05]  /*9bb0*/  @!P1 BRA `(.L_x_2473) ;  /* 0x0000000000049947 */ /* 0x000fea0003800000 */
[----:B------:R-:W-:Y:S01]  /*9bc0*/  BPT.TRAP 0x1 ;  /* 0x000000040000795c */ /* 0x000fe20000300000 */
.L_x_2473:
        /* <DEDUP_REMOVED lines=42> */
.L_x_2459:
[----:B------:R-:W-:-:S04]  /*9e70*/  SHF.L.U32 R3, R5, 0x1f, RZ ;  /* 0x0000001f05037819 */ /* 0x000fc800000006ff */
[----:B------:R-:W2:Y:S02]  /*9e80*/  SYNCS.PHASECHK.TRANS64.TRYWAIT P1, [R8+URZ+0x36438], R3 ;  /* 0x03643803080075a7 */ /* 0x000ea4000802017f */
[----:B--2---:R-:W-:Y:S05]  /*9e90*/  @!P1 BRA `(.L_x_2474) ;  /* 0x0000000800dc9947 */ /* 0x004fea0003800000 */
.L_x_2507:
[----:B------:R-:W-:Y:S05]  /*9ea0*/  @P0 BRA `(.L_x_2475) ;  /* 0x0000000000180947 */ /* 0x000fea0003800000 */
[----:B------:R-:W3:Y:S01]  /*9eb0*/  S2R R0, SR_TID.X ;  /* 0x0000000000007919 */ /* 0x000ee20000002100 */
[----:B--2---:R-:W-:-:S04]  /*9ec0*/  IMAD.MOV.U32 R3, RZ, RZ, 0x6100 ;  /* 0x00006100ff037424 */ /* 0x004fc800078e00ff */
[----:B------:R4:W-:Y:S01]  /*9ed0*/  SYNCS.ARRIVE.TRANS64 RZ, [R8+URZ+0x36430], R3 ;  /* 0x0364300308ff79a7 */ /* 0x0009e2000800003f */
[----:B---3--:R-:W-:-:S13]  /*9ee0*/  LOP3.LUT P0, RZ, R0, 0x1f, RZ, 0xc0, !PT ;  /* 0x0000001f00ff7812 */ /* 0x008fda000780c0ff */
[----:B----4-:R-:W-:Y:S05]  /*9ef0*/  @!P0 BRA `(.L_x_2475) ;  /* 0x0000000000048947 */ /* 0x010fea0003800000 */
[----:B------:R-:W-:Y:S01]  /*9f00*/  BPT.TRAP 0x1 ;  /* 0x000000040000795c */ /* 0x000fe20000300000 */
.L_x_2475:
        /* <DEDUP_REMOVED lines=44> */
.L_x_2456:
[----:B------:R-:W-:Y:S05]  /*a1d0*/  BSYNC B0 ;  /* 0x0000000000007941 */ /* 0x000fea0003800000 */
.L_x_2451:
[----:B------:R-:W-:-:S03]  /*a1e0*/  UMOV UR8, 0xffffffff ;  /* 0xffffffff00087882 */ /* 0x000fc60000000000 */
[----:B------:R-:W-:Y:S05]  /*a1f0*/  BRA.DIV UR8, `(.L_x_2476) ;  /* 0x0000000a08187947 */ /* 0x000fea000b800000 */
[----:B------:R-:W-:-:S13]  /*a200*/  ELECT P6, URZ, PT ;  /* 0x00000000003f782f */ /* 0x000fda00038c0000 */
.L_x_2510:
[----:B------:R-:W-:Y:S05]  /*a210*/  @!P6 BRA `(.L_x_2330) ;  /* 0x000000000074e947 */ /* 0x000fea0003800000 */
[----:B------:R-:W-:-:S06]  /*a220*/  ULOP3.LUT UR8, UR38, 0x2, URZ, 0xfc, !UPT ;  /* 0x0000000226087892 */ /* 0x000fcc000f8efc3f */
[----:B------:R-:W-:-:S05]  /*a230*/  IMAD.U32 R0, RZ, RZ, UR8 ;  /* 0x00000008ff007e24 */ /* 0x000fca000f8e00ff */
[----:B------:R-:W-:-:S13]  /*a240*/  ISETP.NE.AND P2, PT, R0, 0x3, PT ;  /* 0x000000030000780c */ /* 0x000fda0003f45270 */
[----:B------:R-:W-:Y:S05]  /*a250*/  @!P2 BRA `(.L_x_2477) ;  /* 0x000000000004a947 */ /* 0x000fea0003800000 */
[----:B---3--:R-:W-:Y:S01]  /*a260*/  BPT.TRAP 0x1 ;  /* 0x000000040000795c */ /* 0x008fe20000300000 */
.L_x_2477:
        /* <DEDUP_REMOVED lines=15> */
.L_x_2511:
[----:B------:R-:W2:Y:S02]  /*a360*/  SYNCS.PHASECHK.TRANS64.TRYWAIT P0, [R3+URZ], R2 ;  /* 0x00000002030075a7 */ /* 0x000ea4000800017f */
[----:B--2---:R-:W-:Y:S05]  /*a370*/  @!P0 BRA `(.L_x_2479) ;  /* 0x0000000400ec8947 */ /* 0x004fea0003800000 */
.L_x_2512:
[----:B------:R-:W-:Y:S05]  /*a380*/  @!P2 BRA `(.L_x_2480) ;  /* 0x000000000004a947 */ /* 0x000fea0003800000 */
[----:B---3--:R-:W-:Y:S01]  /*a390*/  BPT.TRAP 0x1 ;  /* 0x000000040000795c */ /* 0x008fe20000300000 */
.L_x_2480:
[----:B------:R-:W-:-:S07]  /*a3a0*/  SHF.L.U32 R5, R5, 0x1f, RZ ;  /* 0x0000001f05057819 */ /* 0x000fce00000006ff */
.L_x_2481:
[----:B----4-:R4:W1:Y:S02]  /*a3b0*/  SYNCS.PHASECHK.TRANS64.TRYWAIT P0, [R4+URZ+0x36438], R5 ;  /* 0x03643805040075a7 */ /* 0x010864000800017f */
[----:B-1----:R-:W-:Y:S05]  /*a3c0*/  @!P0 NANOSLEEP.SYNCS 0x989680 ;  /* 0x009896800000895d */ /* 0x002fea0003900000 */
[----:B------:R-:W1:Y:S02]  /*a3d0*/  @!P0 SYNCS.PHASECHK.TRANS64 P0, [R4+URZ+0x36438], R5 ;  /* 0x03643805040085a7 */ /* 0x000e64000800007f */
[----:B-1----:R-:W-:Y:S05]  /*a3e0*/  @!P0 BRA `(.L_x_2481) ;  /* 0xfffffffc00f08947 */ /* 0x002fea000383ffff */
.L_x_2330:
[----:B---3--:R-:W-:Y:S05]  /*a3f0*/  BSYNC B6 ;  /* 0x0000000000067941 */ /* 0x008fea0003800000 */
.L_x_2324:
[----:B------:R-:W-:Y:S05]  /*a400*/  EXIT ;  /* 0x000000000000794d */ /* 0x000fea0003800000 */
.L_x_2341:
[----:B------:R-:W-:Y:S02]  /*a410*/  IMAD.MOV.U32 R12, RZ, RZ, RZ ;  /* 0x000000ffff0c7224 */ /* 0x000fe400078e00ff */
[----:B------:R-:W-:Y:S02]  /*a420*/  IMAD.MOV.U32 R11, RZ, RZ, 0x1f ;  /* 0x0000001fff0b7424 */ /* 0x000fe400078e00ff */
[----:B------:R-:W-:-:S07]  /*a430*/  IMAD.MOV.U32 R15, RZ, RZ, -0x1 ;  /* 0xffffffffff0f7424 */ /* 0x000fce00078e00ff */
[----:B------:R-:W-:Y:S05]  /*a440*/  WARPSYNC.COLLECTIVE R15, `(.L_x_2482) ;  /* 0x000000000f087348 */ /* 0x000fea0003c00000 */
[----:B------:R1:W2:Y:S02]  /*a450*/  SHFL.IDX P6, R14, R13, R12, R11 ;  /* 0x0000000c0d0e7389 */ /* 0x0002a400000c000b */
[----:B-12---:R-:W-:Y:S01]  /*a460*/  ENDCOLLECTIVE ;  /* 0x000000000000791b */ /* 0x006fe20003800000 */
.L_x_2482:
[----:B------:R-:W-:Y:S05]  /*a470*/  BRA `(.L_x_2483) ;  /* 0xffffff6c00dc7947 */ /* 0x000fea000383ffff */
.L_x_2343:
[----:B--2---:R2:W3:Y:S02]  /*a480*/  SYNCS.PHASECHK.TRANS64.TRYWAIT P0, [R154+URZ+0x36400], R11 ;  /* 0x0364000b9a0075a7 */ /* 0x0044e4000800017f */
[----:B---3--:R-:W-:Y:S05]  /*a490*/  @!P0 NANOSLEEP.SYNCS 0x989680 ;  /* 0x009896800000895d */ /* 0x008fea0003900000 */
[----:B------:R-:W3:Y:S02]  /*a4a0*/  @!P0 SYNCS.PHASECHK.TRANS64 P0, [R154+URZ+0x36400], R11 ;  /* 0x0364000b9a0085a7 */ /* 0x000ee4000800007f */
[----:B---3--:R-:W-:Y:S05]  /*a4b0*/  @!P0 BRA `(.L_x_2343) ;  /* 0xfffffffc00f08947 */ /* 0x008fea000383ffff */
[----:B------:R-:W-:Y:S05]  /*a4c0*/  BRA `(.L_x_2342) ;  /* 0xffffff7000147947 */ /* 0x000fea000383ffff */
.L_x_2347:
[----:B--2---:R2:W3:Y:S02]  /*a4d0*/  SYNCS.PHASECHK.TRANS64.TRYWAIT P1, [R3+URZ+0x36410], R12 ;  /* 0x0364100c030075a7 */ /* 0x0044e4000802017f */
[----:B---3--:R-:W-:Y:S05]  /*a4e0*/  @!P1 NANOSLEEP.SYNCS 0x989680 ;  /* 0x009896800000995d */ /* 0x008fea0003900000 */
[----:B------:R-:W3:Y:S02]  /*a4f0*/  @!P1 SYNCS.PHASECHK.TRANS64 P1, [R3+URZ+0x36410], R12 ;  /* 0x0364100c030095a7 */ /* 0x000ee4000802007f */
[----:B---3--:R-:W-:Y:S05]  /*a500*/  @!P1 BRA `(.L_x_2347) ;  /* 0xfffffffc00f09947 */ /* 0x008fea000383ffff */
[----:B------:R-:W-:Y:S05]  /*a510*/  BRA `(.L_x_2346) ;  /* 0xffffff7400dc7947 */ /* 0x000fea000383ffff */
.L_x_2351:
[----:B------:R1:W1:Y:S02]  /*a520*/  SYNCS.PHASECHK.TRANS64.TRYWAIT P1, [R154+URZ+0x36430], R13 ;  /* 0x0364300d9a0075a7 */ /* 0x000264000802017f */
[----:B-1----:R-:W-:Y:S05]  /*a530*/  @!P1 NANOSLEEP.SYNCS 0x989680 ;  /* 0x009896800000995d */ /* 0x002fea0003900000 */
[----:B------:R-:W1:Y:S02]  /*a540*/  @!P1 SYNCS.PHASECHK.TRANS64 P1, [R154+URZ+0x36430], R13 ;  /* 0x0364300d9a0095a7 */ /* 0x000e64000802007f */
[----:B-1----:R-:W-:Y:S05]  /*a550*/  @!P1 BRA `(.L_x_2351) ;  /* 0xfffffffc00f09947 */ /* 0x002fea000383ffff */
[----:B------:R-:W-:Y:S05]  /*a560*/  BRA `(.L_x_2350) ;  /* 0xffffff7c00807947 */ /* 0x000fea000383ffff */
.L_x_2366:
[----:B------:R-:W-:Y:S01]  /*a570*/  BSSY B0, `(.L_x_2484) ;  /* 0x0000005000007945 */ /* 0x000fe20003800000 */
[----:B------:R-:W-:-:S07]  /*a580*/  IMAD.MOV.U32 R15, RZ, RZ, -0x1 ;  /* 0xffffffffff0f7424 */ /* 0x000fce00078e00ff */
[----:B------:R-:W-:Y:S05]  /*a590*/  WARPSYNC.COLLECTIVE R15, `(.L_x_2485) ;  /* 0x000000000f087348 */ /* 0x000fea0003c00000 */
[----:B------:R-:W-:Y:S01]  /*a5a0*/  NOP ;  /* 0x0000000000007918 */ /* 0x000fe20000000000 */
[----:B------:R-:W-:Y:S01]  /*a5b0*/  ENDCOLLECTIVE ;  /* 0x000000000000791b */ /* 0x000fe20003800000 */
.L_x_2485:
[----:B------:R-:W-:Y:S05]  /*a5c0*/  BSYNC B0 ;  /* 0x0000000000007941 */ /* 0x000fea0003800000 */
.L_x_2484:
[----:B------:R-:W-:Y:S05]  /*a5d0*/  BRA `(.L_x_2486) ;  /* 0xffffffa400407947 */ /* 0x000fea000383ffff */
.L_x_2375:
[----:B------:R-:W-:Y:S01]  /*a5e0*/  BSSY B0, `(.L_x_2487) ;  /* 0x0000005000007945 */ /* 0x000fe20003800000 */
[----:B------:R-:W-:-:S07]  /*a5f0*/  IMAD.MOV.U32 R15, RZ, RZ, -0x1 ;  /* 0xffffffffff0f7424 */ /* 0x000fce00078e00ff */
[----:B-1----:R-:W-:Y:S05]  /*a600*/  WARPSYNC.COLLECTIVE R15, `(.L_x_2488) ;  /* 0x000000000f087348 */ /* 0x002fea0003c00000 */
[----:B------:R-:W-:Y:S01]  /*a610*/  NOP ;  /* 0x0000000000007918 */ /* 0x000fe20000000000 */
[----:B-1----:R-:W-:Y:S01]  /*a620*/  ENDCOLLECTIVE ;  /* 0x000000000000791b */ /* 0x002fe20003800000 */
.L_x_2488:
[----:B------:R-:W-:Y:S05]  /*a630*/  BSYNC B0 ;  /* 0x0000000000007941 */ /* 0x000fea0003800000 */
.L_x_2487:
[----:B------:R-:W-:Y:S05]  /*a640*/  BRA `(.L_x_2489) ;  /* 0xffffffa8002c7947 */ /* 0x000fea000383ffff */
.L_x_2392:
[----:B------:R-:W-:Y:S01]  /*a650*/  BSSY B0, `(.L_x_2490) ;  /* 0x0000005000007945 */ /* 0x000fe20003800000 */
[----:B------:R-:W-:-:S07]  /*a660*/  IMAD.MOV.U32 R15, RZ, RZ, -0x1 ;  /* 0xffffffffff0f7424 */ /* 0x000fce00078e00ff */
[----:B------:R-:W-:Y:S05]  /*a670*/  WARPSYNC.COLLECTIVE R15, `(.L_x_2491) ;  /* 0x000000000f087348 */ /* 0x000fea0003c00000 */
[----:B------:R-:W-:Y:S01]  /*a680*/  NOP ;  /* 0x0000000000007918 */ /* 0x000fe20000000000 */
[----:B------:R-:W-:Y:S01]  /*a690*/  ENDCOLLECTIVE ;  /* 0x000000000000791b */ /* 0x000fe20003800000 */
.L_x_2491:
[----:B------:R-:W-:Y:S05]  /*a6a0*/  BSYNC B0 ;  /* 0x0000000000007941 */ /* 0x000fea0003800000 */
.L_x_2490:
[----:B------:R-:W-:Y:S05]  /*a6b0*/  BRA `(.L_x_2492) ;  /* 0xffffffb400747947 */ /* 0x000fea000383ffff */
.L_x_2409:
[----:B------:R-:W-:Y:S01]  /*a6c0*/  BSSY B0, `(.L_x_2493) ;  /* 0x0000005000007945 */ /* 0x000fe20003800000 */
[----:B------:R-:W-:-:S07]  /*a6d0*/  IMAD.MOV.U32 R15, RZ, RZ, -0x1 ;  /* 0xffffffffff0f7424 */ /* 0x000fce00078e00ff */
[----:B------:R-:W-:Y:S05]  /*a6e0*/  WARPSYNC.COLLECTIVE R15, `(.L_x_2494) ;  /* 0x000000000f087348 */ /* 0x000fea0003c00000 */
[----:B------:R-:W-:Y:S01]  /*a6f0*/  NOP ;  /* 0x0000000000007918 */ /* 0x000fe20000000000 */
[----:B------:R-:W-:Y:S01]  /*a700*/  ENDCOLLECTIVE ;  /* 0x000000000000791b */ /* 0x000fe20003800000 */
.L_x_2494:
[----:B------:R-:W-:Y:S05]  /*a710*/  BSYNC B0 ;  /* 0x0000000000007941 */ /* 0x000fea0003800000 */
.L_x_2493:
[----:B------:R-:W-:Y:S05]  /*a720*/  BRA `(.L_x_2495) ;  /* 0xffffffbc006c7947 */ /* 0x000fea000383ffff */
.L_x_2425:
[----:B------:R-:W-:Y:S01]  /*a730*/  BSSY B0, `(.L_x_2496) ;  /* 0x0000005000007945 */ /* 0x000fe20003800000 */
[----:B------:R-:W-:-:S07]  /*a740*/  IMAD.MOV.U32 R15, RZ, RZ, -0x1 ;  /* 0xffffffffff0f7424 */ /* 0x000fce00078e00ff */
[----:B------:R-:W-:Y:S05]  /*a750*/  WARPSYNC.COLLECTIVE R15, `(.L_x_2497) ;  /* 0x000000000f087348 */ /* 0x000fea0003c00000 */
[----:B------:R-:W-:Y:S01]  /*a760*/  NOP ;  /* 0x0000000000007918 */ /* 0x000fe20000000000 */
[----:B------:R-:W-:Y:S01]  /*a770*/  ENDCOLLECTIVE ;  /* 0x000000000000791b */ /* 0x000fe20003800000 */
.L_x_2497:
[----:B------:R-:W-:Y:S05]  /*a780*/  BSYNC B0 ;  /* 0x0000000000007941 */ /* 0x000fea0003800000 */
.L_x_2496:
[----:B------:R-:W-:Y:S05]  /*a790*/  BRA `(.L_x_2498) ;  /* 0xffffffc000dc7947 */ /* 0x000fea000383ffff */
.L_x_2457:
[----:B-1----:R1:W2:Y:S02]  /*a7a0*/  SYNCS.PHASECHK.TRANS64.TRYWAIT P1, [R8+URZ+0x36420], R9 ;  /* 0x03642009080075a7 */ /* 0x0022a4000802017f */
[----:B--2---:R-:W-:Y:S05]  /*a7b0*/  @!P1 NANOSLEEP.SYNCS 0x989680 ;  /* 0x009896800000995d */ /* 0x004fea0003900000 */
[----:B------:R-:W2:Y:S02]  /*a7c0*/  @!P1 SYNCS.PHASECHK.TRANS64 P1, [R8+URZ+0x36420], R9 ;  /* 0x03642009080095a7 */ /* 0x000ea4000802007f */
[----:B--2---:R-:W-:Y:S05]  /*a7d0*/  @!P1 BRA `(.L_x_2457) ;  /* 0xfffffffc00f09947 */ /* 0x004fea000383ffff */
[----:B------:R-:W-:Y:S05]  /*a7e0*/  BRA `(.L_x_2499) ;  /* 0xffffffd800d47947 */ /* 0x000fea000383ffff */
.L_x_2461:
[----:B-1----:R1:W2:Y:S02]  /*a7f0*/  SYNCS.PHASECHK.TRANS64.TRYWAIT P1, [R8+URZ+0x36438], R9 ;  /* 0x03643809080075a7 */ /* 0x0022a4000802017f */
[----:B--2---:R-:W-:Y:S05]  /*a800*/  @!P1 NANOSLEEP.SYNCS 0x989680 ;  /* 0x009896800000995d */ /* 0x004fea0003900000 */
[----:B------:R-:W2:Y:S02]  /*a810*/  @!P1 SYNCS.PHASECHK.TRANS64 P1, [R8+URZ+0x36438], R9 ;  /* 0x03643809080095a7 */ /* 0x000ea4000802007f */
[----:B--2---:R-:W-:Y:S05]  /*a820*/  @!P1 BRA `(.L_x_2461) ;  /* 0xfffffffc00f09947 */ /* 0x004fea000383ffff */
[----:B------:R-:W-:Y:S05]  /*a830*/  BRA `(.L_x_2500) ;  /* 0xffffffe000c47947 */ /* 0x000fea000383ffff */
.L_x_2463:
[----:B--2---:R2:W3:Y:S02]  /*a840*/  SYNCS.PHASECHK.TRANS64.TRYWAIT P1, [R8+URZ+0x36428], R7 ;  /* 0x03642807080075a7 */ /* 0x0044e4000802017f */
[----:B---3--:R-:W-:Y:S05]  /*a850*/  @!P1 NANOSLEEP.SYNCS 0x989680 ;  /* 0x009896800000995d */ /* 0x008fea0003900000 */
[----:B------:R-:W3:Y:S02]  /*a860*/  @!P1 SYNCS.PHASECHK.TRANS64 P1, [R8+URZ+0x36428], R7 ;  /* 0x03642807080095a7 */ /* 0x000ee4000802007f */
[----:B---3--:R-:W-:Y:S05]  /*a870*/  @!P1 BRA `(.L_x_2463) ;  /* 0xfffffffc00f09947 */ /* 0x008fea000383ffff */
[----:B------:R-:W-:Y:S05]  /*a880*/  BRA `(.L_x_2501) ;  /* 0xffffffe4008c7947 */ /* 0x000fea000383ffff */
.L_x_2465:
        /* <DEDUP_REMOVED lines=8> */
.L_x_2467:
[----:B------:R-:W-:-:S07]  /*a910*/  SHF.L.U32 R5, R10, 0x1f, RZ ;  /* 0x0000001f0a057819 */ /* 0x000fce00000006ff */
.L_x_2503:
[----:B--2---:R2:W3:Y:S02]  /*a920*/  SYNCS.PHASECHK.TRANS64.TRYWAIT P1, [R8+URZ+0x36420], R5 ;  /* 0x03642005080075a7 */ /* 0x0044e4000802017f */
[----:B---3--:R-:W-:Y:S05]  /*a930*/  @!P1 NANOSLEEP.SYNCS 0x989680 ;  /* 0x009896800000995d */ /* 0x008fea0003900000 */
[----:B------:R-:W3:Y:S02]  /*a940*/  @!P1 SYNCS.PHASECHK.TRANS64 P1, [R8+URZ+0x36420], R5 ;  /* 0x03642005080095a7 */ /* 0x000ee4000802007f */
[----:B---3--:R-:W-:Y:S05]  /*a950*/  @!P1 BRA `(.L_x_2503) ;  /* 0xfffffffc00f09947 */ /* 0x008fea000383ffff */
[----:B------:R-:W-:Y:S05]  /*a960*/  BRA `(.L_x_2504) ;  /* 0xffffffe800dc7947 */ /* 0x000fea000383ffff */
.L_x_2470:
[----:B--2---:R2:W3:Y:S02]  /*a970*/  SYNCS.PHASECHK.TRANS64.TRYWAIT P1, [R8+URZ+0x36438], R9 ;  /* 0x03643809080075a7 */ /* 0x0044e4000802017f */
[----:B---3--:R-:W-:Y:S05]  /*a980*/  @!P1 NANOSLEEP.SYNCS 0x989680 ;  /* 0x009896800000995d */ /* 0x008fea0003900000 */
[----:B------:R-:W3:Y:S02]  /*a990*/  @!P1 SYNCS.PHASECHK.TRANS64 P1, [R8+URZ+0x36438], R9 ;  /* 0x03643809080095a7 */ /* 0x000ee4000802007f */
[----:B---3--:R-:W-:Y:S05]  /*a9a0*/  @!P1 BRA `(.L_x_2470) ;  /* 0xfffffffc00f09947 */ /* 0x008fea000383ffff */
[----:B------:R-:W-:Y:S05]  /*a9b0*/  BRA `(.L_x_2505) ;  /* 0xffffffec00a87947 */ /* 0x000fea000383ffff */
.L_x_2472:
[----:B-1----:R1:W2:Y:S02]  /*a9c0*/  SYNCS.PHASECHK.TRANS64.TRYWAIT P1, [R8+URZ+0x36428], R5 ;  /* 0x03642805080075a7 */ /* 0x0022a4000802017f */
[----:B--2---:R-:W-:Y:S05]  /*a9d0*/  @!P1 NANOSLEEP.SYNCS 0x989680 ;  /* 0x009896800000995d */ /* 0x004fea0003900000 */
[----:B------:R-:W2:Y:S02]  /*a9e0*/  @!P1 SYNCS.PHASECHK.TRANS64 P1, [R8+URZ+0x36428], R5 ;  /* 0x03642805080095a7 */ /* 0x000ea4000802007f */
[----:B--2---:R-:W-:Y:S05]  /*a9f0*/  @!P1 BRA `(.L_x_2472) ;  /* 0xfffffffc00f09947 */ /* 0x004fea000383ffff */
[----:B------:R-:W-:Y:S05]  /*aa00*/  BRA `(.L_x_2506) ;  /* 0xfffffff000547947 */ /* 0x000fea000383ffff */
.L_x_2474:
[----:B--2---:R2:W3:Y:S02]  /*aa10*/  SYNCS.PHASECHK.TRANS64.TRYWAIT P1, [R8+URZ+0x36438], R3 ;  /* 0x03643803080075a7 */ /* 0x0044e4000802017f */
[----:B---3--:R-:W-:Y:S05]  /*aa20*/  @!P1 NANOSLEEP.SYNCS 0x989680 ;  /* 0x009896800000995d */ /* 0x008fea0003900000 */
[----:B------:R-:W3:Y:S02]  /*aa30*/  @!P1 SYNCS.PHASECHK.TRANS64 P1, [R8+URZ+0x36438], R3 ;  /* 0x03643803080095a7 */ /* 0x000ee4000802007f */
[----:B---3--:R-:W-:Y:S05]  /*aa40*/  @!P1 BRA `(.L_x_2474) ;  /* 0xfffffffc00f09947 */ /* 0x008fea000383ffff */
[----:B------:R-:W-:Y:S05]  /*aa50*/  BRA `(.L_x_2507) ;  /* 0xfffffff400107947 */ /* 0x000fea000383ffff */
.L_x_2476:
[----:B------:R-:W-:Y:S01]  /*aa60*/  BSSY B0, `(.L_x_2508) ;  /* 0x0000006000007945 */ /* 0x000fe20003800000 */
[----:B------:R-:W-:-:S07]  /*aa70*/  IMAD.MOV.U32 R15, RZ, RZ, -0x1 ;  /* 0xffffffffff0f7424 */ /* 0x000fce00078e00ff */
[----:B-1-3--:R-:W-:Y:S05]  /*aa80*/  WARPSYNC.COLLECTIVE R15, `(.L_x_2509) ;  /* 0x000000000f0c7348 */ /* 0x00afea0003c00000 */
[----:B------:R-:W-:Y:S02]  /*aa90*/  ELECT P6, UR62, PT ;  /* 0x00000000003e782f */ /* 0x000fe400038c0000 */
[----:B------:R-:W-:Y:S01]  /*aaa0*/  MOV R14, UR62 ;  /* 0x0000003e000e7c02 */ /* 0x000fe20008000f00 */
[----:B-1-3--:R-:W-:Y:S10]  /*aab0*/  ENDCOLLECTIVE ;  /* 0x000000000000791b */ /* 0x00aff40003800000 */
.L_x_2509:
[----:B------:R-:W-:Y:S05]  /*aac0*/  BSYNC B0 ;  /* 0x0000000000007941 */ /* 0x000fea0003800000 */
.L_x_2508:
[----:B------:R-:W-:Y:S05]  /*aad0*/  BRA `(.L_x_2510) ;  /* 0xfffffff400cc7947 */ /* 0x000fea000383ffff */
.L_x_2478:
[----:B-1----:R1:W2:Y:S02]  /*aae0*/  SYNCS.PHASECHK.TRANS64.TRYWAIT P0, [R9+URZ], R0 ;  /* 0x00000000090075a7 */ /* 0x0022a4000800017f */
[----:B--2---:R-:W-:Y:S05]  /*aaf0*/  @!P0 NANOSLEEP.SYNCS 0x989680 ;  /* 0x009896800000895d */ /* 0x004fea0003900000 */
[----:B------:R-:W2:Y:S02]  /*ab00*/  @!P0 SYNCS.PHASECHK.TRANS64 P0, [R9+URZ], R0 ;  /* 0x00000000090085a7 */ /* 0x000ea4000800007f */
[----:B--2---:R-:W-:Y:S05]  /*ab10*/  @!P0 BRA `(.L_x_2478) ;  /* 0xfffffffc00f08947 */ /* 0x004fea000383ffff */
[----:B------:R-:W-:Y:S05]  /*ab20*/  BRA `(.L_x_2511) ;  /* 0xfffffff8000c7947 */ /* 0x000fea000383ffff */
.L_x_2479:
[----:B--2---:R2:W4:Y:S02]  /*ab30*/  SYNCS.PHASECHK.TRANS64.TRYWAIT P0, [R3+URZ], R2 ;  /* 0x00000002030075a7 */ /* 0x004524000800017f */
[----:B----4-:R-:W-:Y:S05]  /*ab40*/  @!P0 NANOSLEEP.SYNCS 0x989680 ;  /* 0x009896800000895d */ /* 0x010fea0003900000 */
[----:B------:R-:W4:Y:S02]  /*ab50*/  @!P0 SYNCS.PHASECHK.TRANS64 P0, [R3+URZ], R2 ;  /* 0x00000002030085a7 */ /* 0x000f24000800007f */
[----:B----4-:R-:W-:Y:S05]  /*ab60*/  @!P0 BRA `(.L_x_2479) ;  /* 0xfffffffc00f08947 */ /* 0x010fea000383ffff */
[----:B------:R-:W-:Y:S05]  /*ab70*/  BRA `(.L_x_2512) ;  /* 0xfffffff800007947 */ /* 0x000fea000383ffff */
.L_x_2513:
        /* <DEDUP_REMOVED lines=16> */
.L_x_3870:


//--------------------- .text._ZN7cutlass13device_kernelIN5flash11enable_sm90INS1_16FlashAttnBwdSm90INS1_25CollectiveMainloopBwdSm90ILi2ELi1ELi1EN4cute5tupleIJNS5_1CILi1EEES8_S8_EEENS6_IJNS7_ILi64EEENS7_ILi96EEENS7_ILi192EEEEEENS_6half_tEfNS_4arch4Sm90ELb1ELb0ELb0ELb0ELb0ELb0ELb1ELb0ELi3ELi1ELi1ELi1ELb0EEENS1_21CollectiveEpilogueBwdISD_SE_SG_Li384ELb0ELb1ELi3EEENS1_25SingleTileBwdLPTSchedulerILb0ELi96ELb0EEEEEEEEEvNT_6ParamsE --------------------------
	.section	.text._ZN7cutlass13device_kernelIN5flash11enable_sm90INS1_16FlashAttnBwdSm90INS1_25CollectiveMainloopBwdSm90ILi2ELi1ELi1EN4cute5tupleIJNS5_1CILi1EEES8_S8_EEENS6_IJNS7_ILi64EEENS7_ILi96EEENS7_ILi192EEEEEENS_6half_tEfNS_4arch4Sm90ELb1ELb0ELb0ELb0ELb0ELb0ELb1ELb0ELi3ELi1ELi1ELi1ELb0EEENS1_21CollectiveEpilogueBwdISD_SE_SG_Li384ELb0ELb1ELi3EEENS1_25SingleTileBwdLPTSchedulerILb0ELi96ELb0EEEEEEEEEvNT_6ParamsE,"ax",@progbits
	.align	128
.text._ZN7cutlass13device_kernelIN5flash11enable_sm90INS1_16FlashAttnBwdSm90INS1_25CollectiveMainloopBwdSm90ILi2ELi1ELi1EN4cute5tupleIJNS5_1CILi1EEES8_S8_EEENS6_IJNS7_ILi64EEENS7_ILi96EEENS7_ILi192EEEEEENS_6half_tEfNS_4arch4Sm90ELb1ELb0ELb0ELb0ELb0ELb0ELb1ELb0ELi3ELi1ELi1ELi1ELb0EEENS1_21CollectiveEpilogueBwdISD_SE_SG_Li384ELb0ELb1ELi3EEENS1_25SingleTileBwdLPTSchedulerILb0ELi96ELb0EEEEEEEEEvNT_6ParamsE:
        .type           _ZN7cutlass13device_kernelIN5flash11enable_sm90INS1_16FlashAttnBwdSm90INS1_25CollectiveMainloopBwdSm90ILi2ELi1ELi1EN4cute5tupleIJNS5_1CILi1EEES8_S8_EEENS6_IJNS7_ILi64EEENS7_ILi96EEENS7_ILi192EEEEEENS_6half_tEfNS_4arch4Sm90ELb1ELb0ELb0ELb0ELb0ELb0ELb1ELb0ELi3ELi1ELi1ELi1ELb0EEENS1_21CollectiveEpilogueBwdISD_SE_SG_Li384ELb0ELb1ELi3EEENS1_25SingleTileBwdLPTSchedulerILb0ELi96ELb0EEEEEEEEEvNT_6ParamsE,@function
        .size           _ZN7cutlass13device_kernelIN5flash11enable_sm90INS1_16FlashAttnBwdSm90INS1_25CollectiveMainloopBwdSm90ILi2ELi1ELi1EN4cute5tupleIJNS5_1CILi1EEES8_S8_EEENS6_IJNS7_ILi64EEENS7_ILi96EEENS7_ILi192EEEEEENS_6half_tEfNS_4arch4Sm90ELb1ELb0ELb0ELb0ELb0ELb0ELb1ELb0ELi3ELi1ELi1ELi1ELb0EEENS1_21CollectiveEpilogueBwdISD_SE_SG_Li384ELb0ELb1ELi3EEENS1_25SingleTileBwdLPTSchedulerILb0ELi96ELb0EEEEEEEEEvNT_6ParamsE,(.L_x_3871 - _ZN7cutlass13device_kernelIN5flash11enable_sm90INS1_16FlashAttnBwdSm90INS1_25CollectiveMainloopBwdSm90ILi2ELi1ELi1EN4cute5tupleIJNS5_1CILi1EEES8_S8_EEENS6_IJNS7_ILi64EEENS7_ILi96EEENS7_ILi192EEEEEENS_6half_tEfNS_4arch4Sm90ELb1ELb0ELb0ELb0ELb0ELb0ELb1ELb0ELi3ELi1ELi1ELi1ELb0EEENS1_21CollectiveEpilogueBwdISD_SE_SG_Li384ELb0ELb1ELi3EEENS1_25SingleTileBwdLPTSchedulerILb0ELi96ELb0EEEEEEEEEvNT_6ParamsE)
        .other          _ZN7cutlass13device_kernelIN5flash11enable_sm90INS1_16FlashAttnBwdSm90INS1_25CollectiveMainloopBwdSm90ILi2ELi1ELi1EN4cute5tupleIJNS5_1CILi1EEES8_S8_EEENS6_IJNS7_ILi64EEENS7_ILi96EEENS7_ILi192EEEEEENS_6half_tEfNS_4arch4Sm90ELb1ELb0ELb0ELb0ELb0ELb0ELb1ELb0ELi3ELi1ELi1ELi1ELb0EEENS1_21CollectiveEpilogueBwdISD_SE_SG_Li384ELb0ELb1ELi3EEENS1_25SingleTileBwdLPTSchedulerILb0ELi96ELb0EEEEEEEEEvNT_6ParamsE,@"STO_CUDA_ENTRY STV_DEFAULT"
_ZN7cutlass13device_kernelIN5flash11enable_sm90INS1_16FlashAttnBwdSm90INS1_25CollectiveMainloopBwdSm90ILi2ELi1ELi1EN4cute5tupleIJNS5_1CILi1EEES8_S8_EEENS6_IJNS7_ILi64EEENS7_ILi96EEENS7_ILi192EEEEEENS_6half_tEfNS_4arch4Sm90ELb1ELb0ELb0ELb0ELb0ELb0ELb1ELb0ELi3ELi1ELi1ELi1ELb0EEENS1_21CollectiveEpilogueBwdISD_SE_SG_Li384ELb0ELb1ELi3EEENS1_25SingleTileBwdLPTSchedulerILb0ELi96ELb0EEEEEEEEEvNT_6ParamsE:
[----:B------:R-:W1:Y:S02]  /*0000*/  LDC R1, c[0x0][0x28] ;  /* 0x00000a00ff017b82 */ /* 0x000e640000000800 */
[----:B-1----:R-:W-:Y:S01]  /*0010*/  VIADD R1, R1, 0xffffffe8 ;  /* 0xffffffe801017836 */ /* 0x002fe20000000000 */
[----:B------:R-:W1:Y:S01]  /*0020*/  S2R R3, SR_TID.X ;  /* 0x0000000000037919 */ /* 0x000e620000002100 */
[----:B------:R-:W-:Y:S01]  /*0030*/  ELECT P0, URZ, PT ;  /* 0x00000000003f782f */ /* 0x000fe20003800000 */
[----:B------:R-:W-:Y:S01]  /*0040*/  BSSY B0, `(.L_x_2514) ;  /* 0x0000019000007945 */ /* 0x000fe20003800000 */
[----:B-1----:R-:W-:-:S05]  /*0050*/  SHF.R.U32.HI R0, RZ, 0x5, R3 ;  /* 0x00000005ff007819 */ /* 0x002fca0000011603 */
[----:B------:R-:W1:Y:S02]  /*0060*/  SHFL.IDX PT, R2, R0, RZ, 0x1f ;  /* 0x00001fff00027589 */ /* 0x000e6400000e0000 */
[----:B-1----:R-:W-:-:S13]  /*0070*/  ISETP.EQ.AND P0, PT, R2, RZ, P0 ;  /* 0x000000ff0200720c */ /* 0x002fda0000702270 */
[----:B------:R-:W-:Y:S05]  /*0080*/  @!P0 BRA `(.L_x_2515) ;  /* 0x0000000000508947 */ /* 0x000fea0003800000 */
        /* <DEDUP_REMOVED lines=20> */
.L_x_2515:
[----:B------:R-:W-:Y:S05]  /*01d0*/  BSYNC B0 ;  /* 0x0000000000007941 */ /* 0x000fea0003800000 */
.L_x_2514:
        /* <DEDUP_REMOVED lines=34> */
.L_x_2516:
        /* <DEDUP_REMOVED lines=20> */
.L_x_2517:
[----:B---3--:R-:W-:Y:S01]  /*0540*/  ISETP.NE.AND P0, PT, R2, RZ, PT ;  /* 0x000000ff0200720c */ /* 0x008fe20003f05270 */
[----:B------:R-:W-:Y:S01]  /*0550*/  IMAD.MOV.U32 R2, RZ, RZ, 0x1 ;  /* 0x00000001ff027424 */ /* 0x000fe200078e00ff */
[----:B------:R-:W-:-:S04]  /*0560*/  NOP ;  /* 0x0000000000007918 */ /* 0x000fc80000000000 */
[----:B------:R-:W-:-:S05]  /*0570*/  SEL R2, R2, 0x2, !P0 ;  /* 0x0000000202027807 */ /* 0x000fca0004000000 */
[----:B------:R3:W-:Y:S01]  /*0580*/  STL [R1+0x8], R2 ;  /* 0x0000080201007387 */ /* 0x0007e20000100800 */
[----:B-12-4-:R-:W-:Y:S06]  /*0590*/  BAR.SYNC.DEFER_BLOCKING 0x0 ;  /* 0x0000000000007b1d */ /* 0x016fec0000010000 */
[----:B------:R-:W-:Y:S05]  /*05a0*/  @!P0 BRA `(.L_x_2518) ;  /* 0x00000054000c8947 */ /* 0x000fea0003800000 */
.L_x_2519:
[----:B------:R-:W-:-:S08]  /*05b0*/  NOP ;  /* 0x0000000000007918 */ /* 0x000fd00000000000 */
[----:B------:R-:W1:Y:S02]  /*05c0*/  USETMAXREG.TRY_ALLOC.CTAPOOL UP0, 0xa0 ;  /* 0x000000a0000079c8 */ /* 0x000e640008000600 */
[----:B-1----:R-:W-:-:S13]  /*05d0*/  PLOP3.LUT P0, PT, PT, PT, UP0, 0x80, 0x0 ;  /* 0x000000000000781c */ /* 0x002fda0003f0f008 */
[----:B------:R-:W-:Y:S05]  /*05e0*/  @!P0 BRA `(.L_x_2519) ;  /* 0xfffffffc00f08947 */ /* 0x000fea000383ffff */
[----:B------:R-:W-:Y:S01]  /*05f0*/  LOP3.LUT R0, R0, 0x3, RZ, 0xc0, !PT ;  /* 0x0000000300007812 */ /* 0x000fe200078ec0ff */
[----:B---3--:R-:W1:Y:S01]  /*0600*/  S2R R2, SR_TID.X ;  /* 0x0000000000027919 */ /* 0x008e620000002100 */
[----:B------:R-:W2:Y:S01]  /*0610*/  S2UR UR7, SR_CTAID.X ;  /* 0x00000000000779c3 */ /* 0x000ea20000002500 */
[----:B------:R-:W-:Y:S02]  /*0620*/  ULDC UR8, c[0x0][0xb50] ;  /* 0x0002d40000087ab9 */ /* 0x000fe40000000800 */
[----:B------:R-:W-:Y:S01]  /*0630*/  UISETP.NE.AND UP0, UPT, UR8, 0x1, UPT ;  /* 0x000000010800788c */ /* 0x000fe2000bf05270 */
[----:B------:R-:W3:Y:S04]  /*0640*/  SHFL.IDX PT, R0, R0, RZ, 0x1f ;  /* 0x00001fff00007589 */ /* 0x000ee800000e0000 */
[----:B------:R-:W4:Y:S06]  /*0650*/  LDC R3, c[0x0][0xb68] ;  /* 0x0002da00ff037b82 */ /* 0x000f2c0000000800 */
[----:B------:R-:W-:Y:S01]  /*0660*/  @UP0 ULDC UR4, c[0x0][0xb54] ;  /* 0x0002d50000040ab9 */ /* 0x000fe20000000800 */
[----:B------:R-:W-:Y:S01]  /*0670*/  @UP0 ULDC UR9, c[0x0][0xb58] ;  /* 0x0002d60000090ab9 */ /* 0x000fe20000000800 */
[----:B--2---:R-:W-:-:S02]  /*0680*/  UIMAD.WIDE.U32 UR4, UR7, UR4, URZ ;  /* 0x00000004070472a5 */ /* 0x004fc4000f8e003f */
[----:B------:R-:W-:Y:S01]  /*0690*/  UMOV UR6, UR7 ;  /* 0x0000000700067c82 */ /* 0x000fe20008000000 */
[----:B---3--:R-:W-:Y:S01]  /*06a0*/  ISETP.NE.AND P0, PT, R0, RZ, PT ;  /* 0x000000ff0000720c */ /* 0x008fe20003f05270 */
[----:B------:R-:W-:Y:S01]  /*06b0*/  @UP0 USHF.R.U32.HI UR6, URZ, UR9, UR5 ;  /* 0x000000093f060299 */ /* 0x000fe20008011605 */
[----:B-1----:R-:W-:-:S03]  /*06c0*/  SHF.R.U32.HI R2, RZ, 0x7, R2 ;  /* 0x00000007ff027819 */ /* 0x002fc60000011602 */
[----:B------:R-:W-:-:S04]  /*06d0*/  UIADD3 UR4, -UR6, URZ, URZ ;  /* 0x0000003f06047290 */ /* 0x000fc8000fffe13f */
[----:B------:R-:W-:-:S04]  /*06e0*/  UIMAD UR10, UR8, UR4, UR7 ;  /* 0x00000004080a72a4 */ /* 0x000fc8000f8e0207 */
[----:B------:R-:W-:-:S05]  /*06f0*/  @!P0 VIADD R2, R2, 0x9 ;  /* 0x0000000902028836 */ /* 0x000fca0000000000 */
[----:B------:R1:W-:Y:S06]  /*0700*/  @!P0 BAR.ARV R2, 0xa0 ;  /* 0x000280020000851d */ /* 0x0003ec0000002000 */
[----:B----4-:R-:W-:-:S13]  /*0710*/  ISETP.LE.AND P0, PT, R3, UR6, PT ;  /* 0x0000000603007c0c */ /* 0x010fda000bf03270 */
[----:B-1----:R-:W-:Y:S05]  /*0720*/  @!P0 BRA `(.L_x_2520) ;  /* 0x0000000000208947 */ /* 0x002fea0003800000 */
[----:B------:R-:W-:Y:S01]  /*0730*/  ULDC UR7, c[0x0][0xb5c] ;  /* 0x0002d70000077ab9 */ /* 0x000fe20000000800 */
[----:B------:R-:W-:Y:S01]  /*0740*/  UMOV UR38, UR10 ;  /* 0x0000000a00267c82 */ /* 0x000fe20008000000 */
[----:B------:R-:W-:-:S11]  /*0750*/  UISETP.NE.AND UP0, UPT, UR7, 0x1, UPT ;  /* 0x000000010700788c */ /* 0x000fd6000bf05270 */
[----:B------:R-:W-:Y:S02]  /*0760*/  @UP0 ULDC.64 UR8, c[0x0][0xb60] ;  /* 0x0002d80000080ab9 */ /* 0x000fe40000000a00 */
[----:B------:R-:W-:-:S04]  /*0770*/  UIMAD.WIDE.U32 UR4, UR10, UR8, URZ ;  /* 0x000000080a0472a5 */ /* 0x000fc8000f8e003f */
[----:B------:R-:W-:-:S04]  /*0780*/  @UP0 USHF.R.U32.HI UR38, URZ, UR9, UR5 ;  /* 0x000000093f260299 */ /* 0x000fc80008011605 */
[----:B------:R-:W-:Y:S01]  /*0790*/  UIMAD UR4, UR38, UR7, URZ ;  /* 0x00000007260472a4 */ /* 0x000fe2000f8e023f */
[----:B------:R-:W-:Y:S11]  /*07a0*/  BRA `(.L_x_2521) ;  /* 0x00000000001c7947 */ /* 0x000ff60003800000 */
.L_x_2520:
[----:B------:R-:W-:Y:S01]  /*07b0*/  ULDC UR7, c[0x0][0xb44] ;  /* 0x0002d10000077ab9 */ /* 0x000fe20000000800 */
[----:B------:R-:W-:Y:S01]  /*07c0*/  UMOV UR38, UR10 ;  /* 0x0000000a00267c82 */ /* 0x000fe20008000000 */
[----:B------:R-:W-:-:S11]  /*07d0*/  UISETP.NE.AND UP0, UPT, UR7, 0x1, UPT ;  /* 0x000000010700788c */ /* 0x000fd6000bf05270 */
[----:B------:R-:W-:Y:S02]  /*07e0*/  @UP0 ULDC.64 UR8, c[0x0][0xb48] ;  /* 0x0002d20000080ab9 */ /* 0x000fe40000000a00 */
[----:B------:R-:W-:-:S04]  /*07f0*/  UIMAD.WIDE.U32 UR4, UR10, UR8, URZ ;  /* 0x000000080a0472a5 */ /* 0x000fc8000f8e003f */
[----:B------:R-:W-:-:S04]  /*0800*/  @UP0 USHF.R.U32.HI UR38, URZ, UR9, UR5 ;  /* 0x000000093f260299 */ /* 0x000fc80008011605 */
[----:B------:R-:W-:-:S12]  /*0810*/  UIMAD UR4, UR38, UR7, URZ ;  /* 0x00000007260472a4 */ /* 0x000fd8000f8e023f */
.L_x_2521:
[----:B------:R-:W-:Y:S01]  /*0820*/  ULDC UR43, c[0x0][0xb38] ;  /* 0x0002ce00002b7ab9 */ /* 0x000fe20000000800 */
[----:B------:R-:W-:Y:S02]  /*0830*/  UIADD3 UR4, UR10, -UR4, URZ ;  /* 0x800000040a047290 */ /* 0x000fe4000fffe03f */
[----:B------:R-:W-:Y:S01]  /*0840*/  UISETP.NE.AND UP0, UPT, UR43, 0x1, UPT ;  /* 0x000000012b00788c */ /* 0x000fe2000bf05270 */
[----:B------:R-:W-:Y:S02]  /*0850*/  ULDC UR5, c[0x0][0xb44] ;  /* 0x0002d10000057ab9 */ /* 0x000fe40000000800 */
[----:B------:R-:W-:-:S08]  /*0860*/  UIMAD UR6, UR6, UR5, UR4 ;  /* 0x00000005060672a4 */ /* 0x000fd0000f8e0204 */
[----:B------:R-:W-:Y:S01]  /*0870*/  @UP0 ULDC UR4, c[0x0][0xb3c] ;  /* 0x0002cf0000040ab9 */ /* 0x000fe20000000800 */
[----:B------:R-:W-:Y:S01]  /*0880*/  @UP0 ULDC UR7, c[0x0][0xb40] ;  /* 0x0002d00000070ab9 */ /* 0x000fe20000000800 */
[----:B------:R-:W-:Y:S02]  /*0890*/  UIMAD.WIDE.U32 UR4, UR6, UR4, URZ ;  /* 0x00000004060472a5 */ /* 0x000fe4000f8e003f */
[----:B------:R-:W-:Y:S02]  /*08a0*/  UMOV UR44, UR6 ;  /* 0x00000006002c7c82 */ /* 0x000fe40008000000 */
[----:B------:R-:W-:-:S04]  /*08b0*/  @UP0 USHF.R.U32.HI UR44, URZ, UR7, UR5 ;  /* 0x000000073f2c0299 */ /* 0x000fc80008011605 */
[----:B------:R-:W-:Y:S02]  /*08c0*/  UIADD3 UR4, -UR44, URZ, URZ ;  /* 0x0000003f2c047290 */ /* 0x000fe4000fffe13f */
[----:B------:R-:W-:Y:S02]  /*08d0*/  ISETP.LE.AND P0, PT, RZ, UR44, PT ;  /* 0x0000002cff007c0c */ /* 0x000fe4000bf03270 */
[----:B------:R-:W-:-:S11]  /*08e0*/  UIMAD UR43, UR43, UR4, UR6 ;  /* 0x000000042b2b72a4 */ /* 0x000fd6000f8e0206 */
[----:B------:R-:W-:Y:S05]  /*08f0*/  @!P0 EXIT ;  /* 0x000000000000894d */ /* 0x000fea0003800000 */
[----:B------:R-:W-:Y:S01]  /*0900*/  ULDC UR5, c[0x0][0x280] ;  /* 0x0000a00000057ab9 */ /* 0x000fe20000000800 */
[----:B------:R-:W-:Y:S01]  /*0910*/  ULDC UR6, c[0x0][0x290] ;  /* 0x0000a40000067ab9 */ /* 0x000fe20000000800 */
[----:B------:R-:W-:Y:S01]  /*0920*/  UIMAD UR4, UR38, 0x60, UR5 ;  /* 0x00000060260478a4 */ /* 0x000fe2000f8e0205 */
[----:B------:R-:W-:Y:S01]  /*0930*/  PLOP3.LUT P0, PT, PT, PT, PT, 0x80, 0x0 ;  /* 0x000000000000781c */ /* 0x000fe20003f0f070 */
[----:B------:R-:W-:Y:S01]  /*0940*/  ULDC UR7, c[0x0][0x74c] ;  /* 0x0001d30000077ab9 */ /* 0x000fe20000000800 */
[----:B------:R-:W-:Y:S01]  /*0950*/  CS2R R70, SRZ ;  /* 0x0000000000467805 */ /* 0x000fe2000001ff00 */
[----:B------:R-:W-:Y:S01]  /*0960*/  UIADD3 UR6, -UR7, UR4, -UR6 ;  /* 0x0000000407067290 */ /* 0x000fe2000fffe906 */
[----:B------:R-:W-:Y:S01]  /*0970*/  CS2R R68, SRZ ;  /* 0x0000000000447805 */ /* 0x000fe2000001ff00 */
[----:B------:R-:W-:Y:S01]  /*0980*/  UIADD3 UR4, UR5, 0x3f, URZ ;  /* 0x0000003f05047890 */ /* 0x000fe2000fffe03f */
[----:B------:R-:W-:Y:S01]  /*0990*/  CS2R R66, SRZ ;  /* 0x0000000000427805 */ /* 0x000fe2000001ff00 */
[----:B------:R-:W-:Y:S01]  /*09a0*/  USHF.R.S32.HI UR7, URZ, 0x1f, UR6 ;  /* 0x0000001f3f077899 */ /* 0x000fe20008011406 */
[----:B------:R-:W-:Y:S01]  /*09b0*/  CS2R R64, SRZ ;  /* 0x0000000000407805 */ /* 0x000fe2000001ff00 */
[----:B------:R-:W-:Y:S01]  /*09c0*/  USHF.R.S32.HI UR5, URZ, 0x1f, UR4 ;  /* 0x0000001f3f057899 */ /* 0x000fe20008011404 */
[----:B------:R-:W-:Y:S01]  /*09d0*/  CS2R R62, SRZ ;  /* 0x00000000003e7805 */ /* 0x000fe2000001ff00 */
[----:B------:R-:W-:Y:S01]  /*09e0*/  ULEA.HI UR7, UR7, UR6, URZ, 0x6 ;  /* 0x0000000607077291 */ /* 0x000fe2000f8f303f */
[----:B------:R-:W-:Y:S01]  /*09f0*/  CS2R R60, SRZ ;  /* 0x00000000003c7805 */ /* 0x000fe2000001ff00 */
[----:B------:R-:W-:Y:S01]  /*0a00*/  ULEA.HI UR5, UR5, UR4, URZ, 0x6 ;  /* 0x0000000405057291 */ /* 0x000fe2000f8f303f */
[----:B------:R-:W-:Y:S01]  /*0a10*/  CS2R R58, SRZ ;  /* 0x00000000003a7805 */ /* 0x000fe2000001ff00 */
[----:B------:R-:W-:Y:S01]  /*0a20*/  USHF.R.S32.HI UR7, URZ, 0x6, UR7 ;  /* 0x000000063f077899 */ /* 0x000fe20008011407 */
[----:B------:R-:W-:Y:S01]  /*0a30*/  CS2R R56, SRZ ;  /* 0x0000000000387805 */ /* 0x000fe2000001ff00 */
[----:B------:R-:W-:Y:S01]  /*0a40*/  USHF.R.S32.HI UR36, URZ, 0x6, UR5 ;  /* 0x000000063f247899 */ /* 0x000fe20008011405 */
[----:B------:R-:W-:-:S02]  /*0a50*/  CS2R R54, SRZ ;  /* 0x0000000000367805 */ /* 0x000fc4000001ff00 */
[----:B------:R-:W-:Y:S02]  /*0a60*/  CS2R R52, SRZ ;  /* 0x0000000000347805 */ /* 0x000fe4000001ff00 */
[----:B------:R-:W-:Y:S02]  /*0a70*/  CS2R R50, SRZ ;  /* 0x0000000000327805 */ /* 0x000fe4000001ff00 */
[----:B------:R-:W-:Y:S02]  /*0a80*/  VIMNMX R16, RZ, UR7, !PT ;  /* 0x00000007ff107c48 */ /* 0x000fe4000ffe0100 */
[----:B------:R-:W-:Y:S02]  /*0a90*/  CS2R R48, SRZ ;  /* 0x0000000000307805 */ /* 0x000fe4000001ff00 */
[----:B------:R-:W-:Y:S02]  /*0aa0*/  CS2R R46, SRZ ;  /* 0x00000000002e7805 */ /* 0x000fe4000001ff00 */
[----:B------:R-:W-:-:S02]  /*0ab0*/  CS2R R44, SRZ ;  /* 0x00000000002c7805 */ /* 0x000fc4000001ff00 */
[----:B------:R-:W-:Y:S02]  /*0ac0*/  ISETP.LT.AND P1, PT, R16, UR36, PT ;  /* 0x0000002410007c0c */ /* 0x000fe4000bf21270 */
        /* <DEDUP_REMOVED lines=33> */
[----:B------:R-:W-:Y:S01]  /*0ce0*/  CS2R R72, SRZ ;  /* 0x0000000000487805 */ /* 0x000fe2000001ff00 */
[----:B------:R-:W-:Y:S06]  /*0cf0*/  @!P1 BRA `(.L_x_2522) ;  /* 0x0000002c00fc9947 */ /* 0x000fec0003800000 */
[----:B------:R-:W1:Y:S01]  /*0d00*/  S2UR UR4, SR_CgaCtaId ;  /* 0x00000000000479c3 */ /* 0x000e620000008800 */
[----:B------:R-:W-:Y:S01]  /*0d10*/  UMOV UR37, 0x400 ;  /* 0x0000040000257882 */ /* 0x000fe20000000000 */
[----:B------:R-:W-:Y:S01]  /*0d20*/  ULDC UR40, c[0x0][0x744] ;  /* 0x0001d10000287ab9 */ /* 0x000fe20000000800 */
        /* <DEDUP_REMOVED lines=21> */
.L_x_2524:
        /* <DEDUP_REMOVED lines=15> */
.L_x_2523:
        /* <DEDUP_REMOVED lines=20> */
.L_x_2526:
        /* <DEDUP_REMOVED lines=15> */
.L_x_2525:
        /* <DEDUP_REMOVED lines=8> */
.L_x_2640:
        /* <DEDUP_REMOVED lines=19> */
.L_x_2528:
[----:B------:R-:W3:Y:S01]  /*1350*/  LDL.LU R15, [R1+0x8] ;  /* 0x00000800010f7983 */ /* 0x000ee20000300800 */
[----:B------:R-:W-:Y:S01]  /*1360*/  IMAD.IADD R12, R8, 0x1, -R9 ;  /* 0x00000001080c7824 */ /* 0x000fe200078e0a09 */
[--C-:B------:R-:W-:Y:S01]  /*1370*/  SHF.R.S32.HI R5, RZ, 0x1, R2.reuse ;  /* 0x00000001ff057819 */ /* 0x100fe20000011402 */
[----:B------:R-:W-:Y:S01]  /*1380*/  IMAD.HI R11, R13, 0x55555556, RZ ;  /* 0x555555560d0b7827 */ /* 0x000fe200078e02ff */
[----:B------:R-:W-:Y:S01]  /*1390*/  SHF.R.S32.HI R8, RZ, 0x1f, R2 ;  /* 0x0000001fff087819 */ /* 0x000fe20000011402 */
[----:B------:R-:W-:Y:S01]  /*13a0*/  ULDC UR4, c[0x0][0x290] ;  /* 0x0000a40000047ab9 */ /* 0x000fe20000000800 */
[----:B--2---:R-:W-:Y:S01]  /*13b0*/  SHF.R.S32.HI R10, RZ, 0x1f, R7 ;  /* 0x0000001fff0a7819 */ /* 0x004fe20000011407 */
[----:B------:R-:W-:Y:S01]  /*13c0*/  UIMAD UR4, UR38, -0x60, UR4 ;  /* 0xffffffa0260478a4 */ /* 0x000fe2000f8e0204 */
[----:B------:R-:W-:Y:S01]  /*13d0*/  LEA.HI R8, R8, R5, RZ, 0x2 ;  /* 0x0000000508087211 */ /* 0x000fe200078f10ff */
[----:B------:R-:W-:Y:S01]  /*13e0*/  ULDC UR5, c[0x0][0x280] ;  /* 0x0000a00000057ab9 */ /* 0x000fe20000000800 */
[----:B------:R-:W-:Y:S01]  /*13f0*/  LEA.HI R10, R10, R7, RZ, 0x3 ;  /* 0x000000070a0a7211 */ /* 0x000fe200078f18ff */
[----:B------:R-:W-:Y:S01]  /*1400*/  UIADD3 UR5, UR4, 0x1, -UR5 ;  /* 0x0000000104057890 */ /* 0x000fe2000fffe805 */
[----:B------:R-:W-:-:S02]  /*1410*/  LOP3.LUT R8, R8, 0xfffffffc, RZ, 0xc0, !PT ;  /* 0xfffffffc08087812 */ /* 0x000fc400078ec0ff */
[----:B------:R-:W-:Y:S02]  /*1420*/  CS2R R70, SRZ ;  /* 0x0000000000467805 */ /* 0x000fe4000001ff00 */
[----:B------:R-:W-:Y:S01]  /*1430*/  LOP3.LUT R2, R2, 0x7fffffe, RZ, 0xc0, !PT ;  /* 0x07fffffe02027812 */ /* 0x000fe200078ec0ff */
[----:B------:R-:W-:Y:S01]  /*1440*/  IMAD.SHL.U32 R10, R10, 0x20, RZ ;  /* 0x000000200a0a7824 */ /* 0x000fe200078e00ff */
[----:B------:R-:W-:Y:S01]  /*1450*/  SHF.R.S32.HI R6, RZ, 0x4, R6 ;  /* 0x00000004ff067819 */ /* 0x000fe20000011406 */
[----:B------:R-:W-:Y:S01]  /*1460*/  IMAD.IADD R8, R5, 0x1, -R8 ;  /* 0x0000000105087824 */ /* 0x000fe200078e0a08 */
[----:B------:R-:W-:Y:S01]  /*1470*/  SHF.R.S32.HI R3, RZ, 0x1f, R0 ;  /* 0x0000001fff037819 */ /* 0x000fe20000011400 */
[----:B------:R-:W-:Y:S01]  /*1480*/  IMAD.IADD R9, R7, 0x1, -R2 ;  /* 0x0000000107097824 */ /* 0x000fe200078e0a02 */
[----:B------:R-:W-:Y:S01]  /*1490*/  LOP3.LUT R10, R10, 0x7fffff00, RZ, 0xc0, !PT ;  /* 0x7fffff000a0a7812 */ /* 0x000fe200078ec0ff */
[----:B------:R-:W-:Y:S01]  /*14a0*/  IMAD.SHL.U32 R7, R8, 0x40, RZ ;  /* 0x0000004008077824 */ /* 0x000fe200078e00ff */
[----:B------:R-:W-:Y:S01]  /*14b0*/  LEA.HI R2, R3, R0, RZ, 0x2 ;  /* 0x0000000003027211 */ /* 0x000fe200078f10ff */
[----:B------:R-:W-:Y:S01]  /*14c0*/  IMAD.SHL.U32 R14, R6, 0x8, RZ ;  /* 0x00000008060e7824 */ /* 0x000fe200078e00ff */
[----:B------:R-:W-:Y:S01]  /*14d0*/  LEA.HI R20, R11, R11, RZ, 0x1 ;  /* 0x0000000b0b147211 */ /* 0x000fe200078f08ff */
[----:B------:R-:W-:Y:S01]  /*14e0*/  IMAD R10, R13, 0x800, R10 ;  /* 0x000008000d0a7824 */ /* 0x000fe200078e020a */
[----:B------:R-:W-:-:S02]  /*14f0*/  LOP3.LUT R7, R7, 0xc0, RZ, 0xc0, !PT ;  /* 0x000000c007077812 */ /* 0x000fc400078ec0ff */
[----:B------:R-:W-:Y:S02]  /*1500*/  CS2R R68, SRZ ;  /* 0x0000000000447805 */ /* 0x000fe4000001ff00 */
[----:B------:R-:W-:Y:S01]  /*1510*/  LOP3.LUT R11, R2, 0x7ffffffc, RZ, 0xc0, !PT ;  /* 0x7ffffffc020b7812 */ /* 0x000fe200078ec0ff */
[----:B------:R-:W-:Y:S01]  /*1520*/  IMAD R9, R9, 0x20, R10 ;  /* 0x0000002009097824 */ /* 0x000fe200078e020a */
[----:B------:R-:W-:Y:S01]  /*1530*/  LOP3.LUT R14, R7, 0x8, R14, 0xf8, !PT ;  /* 0x00000008070e7812 */ /* 0x000fe200078ef80e */
[----:B------:R-:W-:Y:S01]  /*1540*/  IMAD R20, R20, -0x3, R13 ;  /* 0xfffffffd14147824 */ /* 0x000fe200078e020d */
[----:B------:R-:W-:Y:S01]  /*1550*/  SHF.R.U32.HI R7, RZ, 0x3, R7 ;  /* 0x00000003ff077819 */ /* 0x000fe20000011607 */
[----:B------:R-:W-:Y:S01]  /*1560*/  IMAD.IADD R11, R0, 0x1, -R11 ;  /* 0x00000001000b7824 */ /* 0x000fe200078e0a0b */
[--C-:B------:R-:W-:Y:S01]  /*1570*/  SHF.R.S32.HI R5, RZ, 0x2, R2.reuse ;  /* 0x00000002ff057819 */ /* 0x100fe20000011402 */
[----:B------:R-:W-:Y:S01]  /*1580*/  IMAD R9, R12, 0x200, R9 ;  /* 0x000002000c097824 */ /* 0x000fe200078e0209 */
[----:B------:R-:W-:Y:S01]  /*1590*/  SHF.R.S32.HI R6, RZ, 0x1f, R2 ;  /* 0x0000001fff067819 */ /* 0x000fe20000011402 */
[----:B------:R-:W-:Y:S01]  /*15a0*/  IMAD R11, R20, 0x10, R11 ;  /* 0x00000010140b7824 */ /* 0x000fe200078e020b */
[----:B------:R-:W-:Y:S01]  /*15b0*/  LOP3.LUT R14, R14, R7, RZ, 0x3c, !PT ;  /* 0x000000070e0e7212 */ /* 0x000fe200078e3cff */
[----:B-1----:R-:W-:Y:S01]  /*15c0*/  IMAD R13, R13, 0x400, R0 ;  /* 0x000004000d0d7824 */ /* 0x002fe200078e0200 */
[----:B------:R-:W-:Y:S01]  /*15d0*/  LEA.HI R6, R6, R5, RZ, 0x3 ;  /* 0x0000000506067211 */ /* 0x000fe200078f18ff */
[----:B------:R-:W-:Y:S01]  /*15e0*/  IMAD.MOV.U32 R12, RZ, RZ, 0x20 ;  /* 0x00000020ff0c7424 */ /* 0x000fe200078e00ff */
[----:B------:R-:W-:Y:S01]  /*15f0*/  LEA.HI R3, R3, R0, RZ, 0x5 ;  /* 0x0000000003037211 */ /* 0x000fe200078f28ff */
[----:B------:R-:W-:Y:S01]  /*1600*/  IMAD.IADD R9, R9, 0x1, R14 ;  /* 0x0000000109097824 */ /* 0x000fe200078e020e */
[----:B------:R-:W-:Y:S01]  /*1610*/  LOP3.LUT R6, R6, 0xfffffff8, RZ, 0xc0, !PT ;  /* 0xfffffff806067812 */ /* 0x000fe200078ec0ff */
[----:B------:R-:W-:Y:S01]  /*1620*/  IMAD.SHL.U32 R0, R13, 0x4, RZ ;  /* 0x000000040d007824 */ /* 0x000fe200078e00ff */
[----:B------:R-:W-:Y:S01]  /*1630*/  LOP3.LUT P0, RZ, R8, 0x2, RZ, 0xc0, !PT ;  /* 0x0000000208ff7812 */ /* 0x000fe2000780c0ff */
[----:B------:R-:W-:Y:S01]  /*1640*/  IMAD.SHL.U32 R8, R11, 0x2, RZ ;  /* 0x000000020b087824 */ /* 0x000fe200078e00ff */
[----:B------:R-:W-:Y:S01]  /*1650*/  SHF.R.S32.HI R3, RZ, 0x5, R3 ;  /* 0x00000005ff037819 */ /* 0x000fe20000011403 */
[----:B------:R-:W-:Y:S01]  /*1660*/  IMAD.IADD R6, R5, 0x1, -R6 ;  /* 0x0000000105067824 */ /* 0x000fe200078e0a06 */
[----:B------:R-:W-:Y:S01]  /*1670*/  SEL R12, R12, 0xffffffe0, !P0 ;  /* 0xffffffe00c0c7807 */ /* 0x000fe20004000000 */
[----:B------:R-:W-:Y:S01]  /*1680*/  IMAD.MOV.U32 R7, RZ, RZ, RZ ;  /* 0x000000ffff077224 */ /* 0x000fe200078e00ff */
[----:B------:R-:W-:Y:S01]  /*1690*/  LEA R11, R9, UR37, 0x1 ;  /* 0x00000025090b7c11 */ /* 0x000fe2000f8e08ff */
[----:B------:R-:W-:Y:S01]  /*16a0*/  IMAD R6, R3, 0x10, R6 ;  /* 0x0000001003067824 */ /* 0x000fe200078e0206 */
[----:B------:R-:W-:Y:S01]  /*16b0*/  IADD3 R9, -R8, UR4, RZ ;  /* 0x0000000408097c10 */ /* 0x000fe2000fffe1ff */
        /* <DEDUP_REMOVED lines=48> */
[----:B------:R-:W-:Y:S02]  /*19c0*/  LEA R0, R0, UR37, 0x2 ;  /* 0x0000002500007c11 */ /* 0x000fe4000f8e10ff */
[----:B------:R-:W-:Y:S02]  /*19d0*/  IADD3 R8, -R8, UR5, RZ ;  /* 0x0000000508087c10 */ /* 0x000fe4000fffe1ff */
[----:B------:R-:W-:Y:S02]  /*19e0*/  IADD3 R17, R12, 0x30400, R11 ;  /* 0x000304000c117810 */ /* 0x000fe40007ffe00b */
[----:B---3--:R-:W-:-:S07]  /*19f0*/  LOP3.LUT R10, R15, 0x1, RZ, 0xfc, !PT ;  /* 0x000000010f0a7812 */ /* 0x008fce00078efcff */
.L_x_2540:
[----:B------:R-:W-:Y:S01]  /*1a00*/  ISETP.NE.AND P0, PT, R10, 0x3, PT ;  /* 0x000000030a00780c */ /* 0x000fe20003f05270 */
[----:B------:R-:W-:-:S12]  /*1a10*/  YIELD ;  /* 0x0000000000007946 */ /* 0x000fd80003800000 */
[----:B-1----:R-:W-:Y:S05]  /*1a20*/  @!P0 BRA `(.L_x_2530) ;  /* 0x0000000000048947 */ /* 0x002fea0003800000 */
[----:B------:R-:W-:Y:S01]  /*1a30*/  BPT.TRAP 0x1 ;  /* 0x000000040000795c */ /* 0x000fe20000300000 */
.L_x_2530:
[----:B------:R-:W-:Y:S02]  /*1a40*/  LEA R3, R2, UR37, 0x3 ;  /* 0x0000002502037c11 */ /* 0x000fe4000f8e18ff */
[----:B------:R-:W-:-:S04]  /*1a50*/  SHF.L.U32 R12, R7, 0x1f, RZ ;  /* 0x0000001f070c7819 */ /* 0x000fc800000006ff */
[----:B------:R1:W2:Y:S01]  /*1a60*/  SYNCS.PHASECHK.TRANS64.TRYWAIT P1, [R3+URZ+0x36410], R12 ;  /* 0x0364100c030075a7 */ /* 0x0002a2000802017f */
[----:B------:R-:W-:Y:S05]  /*1a70*/  @!P0 BRA `(.L_x_2531) ;  /* 0x0000000000048947 */ /* 0x000fea0003800000 */
[----:B------:R-:W-:Y:S01]  /*1a80*/  BPT.TRAP 0x1 ;  /* 0x000000040000795c */ /* 0x000fe20000300000 */
.L_x_2531:
[----:B--2---:R-:W-:Y:S05]  /*1a90*/  @P1 BRA `(.L_x_2532) ;  /* 0x0000000000081947 */ /* 0x004fea0003800000 */
[----:B------:R-:W2:Y:S02]  /*1aa0*/  SYNCS.PHASECHK.TRANS64.TRYWAIT P1, [R3+URZ+0x36410], R12 ;  /* 0x0364100c030075a7 */ /* 0x000ea4000802017f */
[----:B--2---:R-:W-:Y:S05]  /*1ab0*/  @!P1 BRA `(.L_x_2533) ;  /* 0x0000007800749947 */ /* 0x004fea0003800000 */
.L_x_2532:
        /* <DEDUP_REMOVED lines=103> */
.L_x_2534:
[----:B------:R-:W-:-:S04]  /*2130*/  SHF.L.U32 R14, R5, 0x1f, RZ ;  /* 0x0000001f050e7819 */ /* 0x000fc800000006ff */
[----:B------:R4:W1:Y:S01]  /*2140*/  SYNCS.PHASECHK.TRANS64.TRYWAIT P1, [UR37+0x36430], R14 ;  /* 0x0364300eff0075a7 */ /* 0x0008620008020165 */
[----:B------:R-:W-:Y:S05]  /*2150*/  @!P0 BRA `(.L_x_2535) ;  /* 0x0000000000048947 */ /* 0x000fea0003800000 */
[----:B------:R-:W-:Y:S01]  /*2160*/  BPT.TRAP 0x1 ;  /* 0x000000040000795c */ /* 0x000fe20000300000 */
.L_x_2535:
[----:B-1----:R-:W-:Y:S05]  /*2170*/  @P1 BRA `(.L_x_2536) ;  /* 0x0000000000081947 */ /* 0x002fea0003800000 */
[----:B------:R-:W1:Y:S02]  /*2180*/  SYNCS.PHASECHK.TRANS64.TRYWAIT P1, [UR37+0x36430], R14 ;  /* 0x0364300eff0075a7 */ /* 0x000e640008020165 */
[----:B-1----:R-:W-:Y:S05]  /*2190*/  @!P1 BRA `(.L_x_2537) ;  /* 0x0000007000d09947 */ /* 0x002fea0003800000 */
.L_x_2536:
[----:B------:R-:W-:Y:S01]  /*21a0*/  UIADD3 UR5, UR37, 0x2a000, URZ ;  /* 0x0002a00025057890 */ /* 0x000fe2000fffe03f */
[----:B------:R-:W-:Y:S01]  /*21b0*/  WARPGROUP.ARRIVE ;  /* 0x00000000000079c5 */ /* 0x000fe20000000000 */
[----:B------:R-:W-:Y:S01]  /*21c0*/  UIADD3 UR4, UR4, 0x9000, URZ ;  /* 0x0000900004047890 */ /* 0x000fe2000fffe03f */
[----:B------:R-:W-:Y:S01]  /*21d0*/  IMAD R21, R16, 0x40, R6 ;  /* 0x0000004010157824 */ /* 0x000fe200078e0206 */
[----:B------:R-:W-:Y:S02]  /*21e0*/  USHF.R.U32.HI UR6, URZ, 0x4, UR5 ;  /* 0x000000043f067899 */ /* 0x000fe40008011605 */
[----:B------:R-:W-:Y:S02]  /*21f0*/  USHF.R.U32.HI UR4, URZ, 0x4, UR4 ;  /* 0x000000043f047899 */ /* 0x000fe40008011604 */
[----:B------:R-:W-:Y:S01]  /*2200*/  ULOP3.LUT UR7, UR6, 0x3fff, URZ, 0xc0, !UPT ;  /* 0x00003fff06077892 */ /* 0x000fe2000f8ec03f */
[----:B------:R-:W-:Y:S01]  /*2210*/  VIADDMNMX R22, R21, R8, R9, PT ;  /* 0x0000000815167246 */ /* 0x000fe20003800109 */
[----:B------:R-:W-:-:S02]  /*2220*/  ULOP3.LUT UR6, UR4, 0x3fff, URZ, 0xc0, !UPT ;  /* 0x00003fff04067892 */ /* 0x000fc4000f8ec03f */
[----:B------:R-:W-:Y:S01]  /*2230*/  ULOP3.LUT UR4, UR7, 0x10000, URZ, 0xfc, !UPT ;  /* 0x0001000007047892 */ /* 0x000fe2000f8efc3f */
[C---:B------:R-:W-:Y:S01]  /*2240*/  ISETP.GT.AND P1, PT, R22.reuse, RZ, PT ;  /* 0x000000ff1600720c */ /* 0x040fe20003f24270 */
[----:B------:R-:W-:Y:S01]  /*2250*/  ULOP3.LUT UR6, UR6, 0x10000, URZ, 0xfc, !UPT ;  /* 0x0001000006067892 */ /* 0x000fe2000f8efc3f */
[----:B------:R-:W-:Y:S01]  /*2260*/  ISETP.GT.AND P2, PT, R22, 0x18, PT ;  /* 0x000000181600780c */ /* 0x000fe20003f44270 */
[----:B------:R-:W-:Y:S01]  /*2270*/  UMOV UR9, 0x40000040 ;  /* 0x4000004000097882 */ /* 0x000fe20000000000 */
[----:B------:R-:W-:Y:S01]  /*2280*/  UMOV UR11, 0x40000040 ;  /* 0x40000040000b7882 */ /* 0x000fe20000000000 */
[----:B------:R-:W-:Y:S01]  /*2290*/  FSEL R136, R136, -INF , P1 ;  /* 0xff80000088887808 */ /* 0x000fe20000800000 */
[----:B------:R-:W-:Y:S01]  /*22a0*/  UMOV UR8, UR4 ;  /* 0x0000000400087c82 */ /* 0x000fe20008000000 */
[C---:B------:R-:W-:Y:S01]  /*22b0*/  ISETP.GT.AND P1, PT, R22.reuse, 0x1, PT ;  /* 0x000000011600780c */ /* 0x040fe20003f24270 */
[----:B------:R-:W-:Y:S01]  /*22c0*/  UMOV UR10, UR6 ;  /* 0x00000006000a7c82 */ /* 0x000fe20008000000 */
[C---:B------:R-:W-:Y:S01]  /*22d0*/  ISETP.GT.AND P3, PT, R22.reuse, 0x19, PT ;  /* 0x000000191600780c */ /* 0x040fe20003f64270 */
[----:B------:R-:W-:Y:S01]  /*22e0*/  HGMMA.64x32x16.F32 R120, gdesc[UR8], RZ, !UPT, gsb0 ;  /* 0x00600000087879f0 */ /* 0x000fe2000c0008ff */
[----:B------:R-:W-:Y:S01]  /*22f0*/  UIADD3 UR10, UR6, 0x2, URZ ;  /* 0x00000002060a7890 */ /* 0x000fe2000fffe03f */
[----:B----4-:R-:W-:Y:S01]  /*2300*/  FSEL R14, R137, -INF , P1 ;  /* 0xff800000890e7808 */ /* 0x010fe20000800000 */
[----:B------:R-:W-:Y:S01]  /*2310*/  UIADD3 UR8, UR4, 0x2, URZ ;  /* 0x0000000204087890 */ /* 0x000fe2000fffe03f */
[----:B------:R-:W-:Y:S01]  /*2320*/  ISETP.GT.AND P1, PT, R22, 0x8, PT ;  /* 0x000000081600780c */ /* 0x000fe20003f24270 */
[----:B------:R-:W-:Y:S01]  /*2330*/  UMOV UR11, 0x40000040 ;  /* 0x40000040000b7882 */ /* 0x000fe20000000000 */
[----:B------:R-:W-:Y:S01]  /*2340*/  UMOV UR9, 0x40000040 ;  /* 0x4000004000097882 */ /* 0x000fe20000000000 */
[--C-:B--2---:R-:W-:Y:S01]  /*2350*/  FFMA.FTZ R13, R136, UR40, -R23.reuse ;  /* 0x00000028880d7c23 */ /* 0x104fe20008010817 */
[----:B------:R-:W-:Y:S01]  /*2360*/  FSEL R140, R140, -INF , P1 ;  /* 0xff8000008c8c7808 */ /* 0x000fe20000800000 */
[--C-:B------:R-:W-:Y:S01]  /*2370*/  FFMA.FTZ R14, R14, UR40, -R23.reuse ;  /* 0x000000280e0e7c23 */ /* 0x100fe20008010817 */
[----:B------:R-:W-:Y:S01]  /*2380*/  ISETP.GT.AND P1, PT, R22, 0x9, PT ;  /* 0x000000091600780c */ /* 0x000fe20003f24270 */
[----:B------:R-:W-:Y:S01]  /*2390*/  UMOV UR7, 0x80000020 ;  /* 0x8000002000077882 */ /* 0x000fe20000000000 */
[----:B------:R-:W-:Y:S01]  /*23a0*/  FSEL R148, R148, -INF , P2 ;  /* 0xff80000094947808 */ /* 0x000fe20001000000 */
[--C-:B------:R-:W-:Y:S01]  /*23b0*/  FFMA.FTZ R15, R140, UR40, -R23.reuse ;  /* 0x000000288c0f7c23 */ /* 0x100fe20008010817 */
[----:B------:R-:W-:Y:S01]  /*23c0*/  FSEL R20, R141, -INF , P1 ;  /* 0xff8000008d147808 */ /* 0x000fe20000800000 */
[----:B------:R-:W1:Y:S01]  /*23d0*/  MUFU.EX2 R13, R13 ;  /* 0x0000000d000d7308 */ /* 0x000e620000000800 */
[----:B------:R-:W-:Y:S01]  /*23e0*/  ISETP.GT.AND P1, PT, R22, 0x10, PT ;  /* 0x000000101600780c */ /* 0x000fe20003f24270 */
[--C-:B------:R-:W-:Y:S01]  /*23f0*/  FFMA.FTZ R148, R148, UR40, -R23.reuse ;  /* 0x0000002894947c23 */ /* 0x100fe20008010817 */
[----:B------:R-:W-:Y:S01]  /*2400*/  FSEL R140, R149, -INF , P3 ;  /* 0xff800000958c7808 */ /* 0x000fe20001800000 */
[----:B------:R-:W-:Y:S01]  /*2410*/  FFMA.FTZ R136, R20, UR40, -R23 ;  /* 0x0000002814887c23 */ /* 0x000fe20008010817 */
[----:B------:R-:W-:-:S02]  /*2420*/  FSEL R144, R144, -INF , P1 ;  /* 0xff80000090907808 */ /* 0x000fc40000800000 */
[----:B------:R-:W-:Y:S01]  /*2430*/  ISETP.GT.AND P1, PT, R22, 0x11, PT ;  /* 0x000000111600780c */ /* 0x000fe20003f24270 */
[----:B------:R-:W2:Y:S01]  /*2440*/  MUFU.EX2 R14, R14 ;  /* 0x0000000e000e7308 */ /* 0x000ea20000000800 */
[----:B------:R-:W-:Y:S01]  /*2450*/  LEA R149, R6, UR37, 0x2 ;  /* 0x0000002506957c11 */ /* 0x000fe2000f8e10ff */
[----:B------:R-:W-:Y:S01]  /*2460*/  FFMA.FTZ R20, R144, UR40, -R23 ;  /* 0x0000002890147c23 */ /* 0x000fe20008010817 */
[----:B------:R-:W-:-:S05]  /*2470*/  FSEL R22, R145, -INF , P1 ;  /* 0xff80000091167808 */ /* 0x000fca0000800000 */
[----:B------:R-:W-:Y:S01]  /*2480*/  FFMA.FTZ R144, R22, UR40, -R23 ;  /* 0x0000002816907c23 */ /* 0x000fe20008010817 */
[----:B------:R-:W-:Y:S01]  /*2490*/  IADD3 R22, R8, 0x8, R21 ;  /* 0x0000000808167810 */ /* 0x000fe20007ffe015 */
[----:B------:R-:W-:Y:S01]  /*24a0*/  FFMA.FTZ R23, R140, UR40, -R23 ;  /* 0x000000288c177c23 */ /* 0x000fe20008010817 */
[----:B------:R-:W4:Y:S02]  /*24b0*/  MUFU.EX2 R15, R15 ;  /* 0x0000000f000f7308 */ /* 0x000f240000000800 */
[----:B------:R-:W-:-:S04]  /*24c0*/  VIMNMX R137, R9, R22, PT ;  /* 0x0000001609897248 */ /* 0x000fc80003fe0100 */
[C---:B------:R-:W-:Y:S02]  /*24d0*/  ISETP.GT.AND P1, PT, R137.reuse, RZ, PT ;  /* 0x000000ff8900720c */ /* 0x040fe40003f24270 */
[----:B------:R5:W-:Y:S01]  /*24e0*/  MUFU.EX2 R21, R144 ;  /* 0x0000009000157308 */ /* 0x000be20000000800 */
[C---:B------:R-:W-:Y:S02]  /*24f0*/  ISETP.GT.AND P2, PT, R137.reuse, 0x18, PT ;  /* 0x000000188900780c */ /* 0x040fe40003f44270 */
[----:B------:R-:W-:Y:S02]  /*2500*/  FSEL R141, R138, -INF , P1 ;  /* 0xff8000008a8d7808 */ /* 0x000fe40000800000 */
[C---:B------:R-:W-:Y:S02]  /*2510*/  ISETP.GT.AND P1, PT, R137.reuse, 0x1, PT ;  /* 0x000000018900780c */ /* 0x040fe40003f24270 */
[----:B------:R-:W-:Y:S01]  /*2520*/  ISETP.GT.AND P3, PT, R137, 0x19, PT ;  /* 0x000000198900780c */ /* 0x000fe20003f64270 */
[----:B---3--:R-:W-:Y:S01]  /*2530*/  FFMA.FTZ R138, R141, UR40, -R12 ;  /* 0x000000288d8a7c23 */ /* 0x008fe2000801080c */
[----:B------:R-:W-:Y:S01]  /*2540*/  FSEL R139, R139, -INF , P1 ;  /* 0xff8000008b8b7808 */ /* 0x000fe20000800000 */
[----:B------:R-:W3:Y:S01]  /*2550*/  MUFU.EX2 R136, R136 ;  /* 0x0000008800887308 */ /* 0x000ee20000000800 */
[----:B------:R-:W-:-:S02]  /*2560*/  ISETP.GT.AND P1, PT, R137, 0x8, PT ;  /* 0x000000088900780c */ /* 0x000fc40003f24270 */
[----:B------:R-:W-:Y:S01]  /*2570*/  FSEL R151, R151, -INF , P3 ;  /* 0xff80000097977808 */ /* 0x000fe20001800000 */
[--C-:B------:R-:W-:Y:S01]  /*2580*/  FFMA.FTZ R139, R139, UR40, -R12.reuse ;  /* 0x000000288b8b7c23 */ /* 0x100fe2000801080c */
[----:B------:R-:W-:Y:S02]  /*2590*/  FSEL R141, R142, -INF , P1 ;  /* 0xff8000008e8d7808 */ /* 0x000fe40000800000 */
[----:B------:R-:W-:Y:S01]  /*25a0*/  ISETP.GT.AND P1, PT, R137, 0x9, PT ;  /* 0x000000098900780c */ /* 0x000fe20003f24270 */
[----:B------:R-:W-:Y:S02]  /*25b0*/  WARPGROUP.DEPBAR.LE gsb0, 0x0 ;  /* 0x00008000000079c5 */ /* 0x000fe40000010000 */
[----:B------:R-:W-:Y:S01]  /*25c0*/  WARPGROUP.ARRIVE ;  /* 0x00000000000079c5 */ /* 0x000fe20000000000 */
[----:B------:R-:W-:Y:S01]  /*25d0*/  FSEL R143, R143, -INF , P1 ;  /* 0xff8000008f8f7808 */ /* 0x000fe20000800000 */
[--C-:B------:R-:W-:Y:S01]  /*25e0*/  FFMA.FTZ R141, R141, UR40, -R12.reuse ;  /* 0x000000288d8d7c23 */ /* 0x100fe2000801080c */
[----:B------:R-:W-:Y:S01]  /*25f0*/  ISETP.GT.AND P1, PT, R137, 0x10, PT ;  /* 0x000000108900780c */ /* 0x000fe20003f24270 */
[----:B------:R1:W-:Y:S02]  /*2600*/  MUFU.EX2 R22, R148 ;  /* 0x0000009400167308 */ /* 0x0003e40000000800 */
[----:B------:R-:W-:Y:S01]  /*2610*/  HGMMA.64x32x16.F32 R120, gdesc[UR8], R120, gsb0 ;  /* 0x00600000087879f0 */ /* 0x000fe20008000878 */
[----:B------:R-:W-:Y:S01]  /*2620*/  UIADD3 UR10, UR6, 0x4, URZ ;  /* 0x00000004060a7890 */ /* 0x000fe2000fffe03f */
[--C-:B-----5:R-:W-:Y:S01]  /*2630*/  FFMA.FTZ R144, R143, UR40, -R12.reuse ;  /* 0x000000288f907c23 */ /* 0x120fe2000801080c */
[----:B------:R-:W-:Y:S01]  /*2640*/  UIADD3 UR8, UR4, 0x4, URZ ;  /* 0x0000000404087890 */ /* 0x000fe2000fffe03f */
[----:B------:R-:W-:Y:S01]  /*2650*/  FSEL R143, R146, -INF , P1 ;  /* 0xff800000928f7808 */ /* 0x000fe20000800000 */
[----:B------:R-:W-:Y:S01]  /*2660*/  UMOV UR11, 0x40000040 ;  /* 0x40000040000b7882 */ /* 0x000fe20000000000 */
[----:B------:R-:W-:Y:S01]  /*2670*/  UMOV UR9, 0x40000040 ;  /* 0x4000004000097882 */ /* 0x000fe20000000000 */
[----:B------:R-:W-:Y:S01]  /*2680*/  ISETP.GT.AND P1, PT, R137, 0x11, PT ;  /* 0x000000118900780c */ /* 0x000fe20003f24270 */
[--C-:B------:R-:W-:Y:S01]  /*2690*/  FFMA.FTZ R146, R151, UR40, -R12.reuse ;  /* 0x0000002897927c23 */ /* 0x100fe2000801080c */
[----:B------:R-:W-:Y:S01]  /*26a0*/  FFMA.FTZ R137, R143, UR40, -R12 ;  /* 0x000000288f897c23 */ /* 0x000fe2000801080c */
[----:B------:R-:W-:Y:S01]  /*26b0*/  FSEL R143, R150, -INF , P2 ;  /* 0xff800000968f7808 */ /* 0x000fe20001000000 */
[----:B------:R-:W-:Y:S01]  /*26c0*/  MUFU.EX2 R141, R141 ;  /* 0x0000008d008d7308 */ /* 0x000fe20000000800 */
[----:B------:R-:W-:-:S05]  /*26d0*/  FSEL R147, R147, -INF , P1 ;  /* 0xff80000093937808 */ /* 0x000fca0000800000 */
[--C-:B------:R-:W-:Y:S01]  /*26e0*/  FFMA.FTZ R142, R147, UR40, -R12.reuse ;  /* 0x00000028938e7c23 */ /* 0x100fe2000801080c */
[----:B------:R-:W-:Y:S01]  /*26f0*/  FFMA.FTZ R147, R143, UR40, -R12 ;  /* 0x000000288f937c23 */ /* 0x000fe2000801080c */
[----:B------:R-:W5:Y:S08]  /*2700*/  MUFU.EX2 R144, R144 ;  /* 0x0000009000907308 */ /* 0x000f700000000800 */
[----:B------:R-:W-:Y:S08]  /*2710*/  MUFU.EX2 R138, R138 ;  /* 0x0000008a008a7308 */ /* 0x000ff00000000800 */
[----:B------:R-:W5:Y:S08]  /*2720*/  MUFU.EX2 R139, R139 ;  /* 0x0000008b008b7308 */ /* 0x000f700000000800 */
[----:B------:R-:W5:Y:S08]  /*2730*/  MUFU.EX2 R20, R20 ;  /* 0x0000001400147308 */ /* 0x000f700000000800 */
[----:B------:R-:W5:Y:S08]  /*2740*/  MUFU.EX2 R23, R23 ;  /* 0x0000001700177308 */ /* 0x000f700000000800 */
[----:B------:R-:W-:Y:S01]  /*2750*/  MUFU.EX2 R137, R137 ;  /* 0x0000008900897308 */ /* 0x000fe20000000800 */
[----:B------:R-:W-:-:S02]  /*2760*/  WARPGROUP.DEPBAR.LE gsb0, 0x0 ;  /* 0x00008000000079c5 */ /* 0x000fc40000010000 */
[----:B------:R-:W-:-:S05]  /*2770*/  WARPGROUP.ARRIVE ;  /* 0x00000000000079c5 */ /* 0x000fca0000000000 */
[----:B------:R-:W5:Y:S01]  /*2780*/  MUFU.EX2 R142, R142 ;  /* 0x0000008e008e7308 */ /* 0x000f620000000800 */
        /* <DEDUP_REMOVED lines=77> */
[----:B------:R2:W4:Y:S02]  /*2c60*/  LDS R140, [R149+0x30220] ;  /* 0x03022000958c7984 */ /* 0x0005240000000800 */
[--C-:B--2---:R-:W-:Y:S01]  /*2c70*/  FADD.FTZ R149, R121, -R145.reuse ;  /* 0x8000009179957221 */ /* 0x104fe20000010000 */
[--C-:B------:R-:W-:Y:S01]  /*2c80*/  FADD.FTZ R121, R128, -R145.reuse ;  /* 0x8000009180797221 */ /* 0x100fe20000010000 */
[--C-:B-1----:R-:W-:Y:S01]  /*2c90*/  FADD.FTZ R148, R133, -R145.reuse ;  /* 0x8000009185947221 */ /* 0x102fe20000010000 */
[----:B------:R-:W-:Y:S01]  /*2ca0*/  MUFU.EX2 R128, R147 ;  /* 0x0000009300807308 */ /* 0x000fe20000000800 */
[--C-:B------:R-:W-:Y:S01]  /*2cb0*/  FADD.FTZ R12, R120, -R145.reuse ;  /* 0x80000091780c7221 */ /* 0x100fe20000010000 */
[--C-:B------:R-:W-:Y:S01]  /*2cc0*/  FADD.FTZ R150, R124, -R145.reuse ;  /* 0x800000917c967221 */ /* 0x100fe20000010000 */
[--C-:B------:R-:W-:Y:S01]  /*2cd0*/  FADD.FTZ R151, R125, -R145.reuse ;  /* 0x800000917d977221 */ /* 0x100fe20000010000 */
[--C-:B------:R-:W-:Y:S01]  /*2ce0*/  FADD.FTZ R120, R129, -R145.reuse ;  /* 0x8000009181787221 */ /* 0x100fe20000010000 */
[----:B------:R-:W-:Y:S01]  /*2cf0*/  FADD.FTZ R143, R132, -R145 ;  /* 0x80000091848f7221 */ /* 0x000fe20000010000 */
[--C-:B----4-:R-:W-:Y:S01]  /*2d00*/  FADD.FTZ R145, R122, -R140.reuse ;  /* 0x8000008c7a917221 */ /* 0x110fe20000010000 */
[----:B------:R-:W-:Y:S01]  /*2d10*/  FMUL.FTZ R124, R13, R12 ;  /* 0x0000000c0d7c7220 */ /* 0x000fe20000410000 */
[----:B------:R-:W1:Y:S01]  /*2d20*/  MUFU.EX2 R133, R146 ;  /* 0x0000009200857308 */ /* 0x000e620000000800 */
[--C-:B------:R-:W-:Y:S01]  /*2d30*/  FADD.FTZ R122, R123, -R140.reuse ;  /* 0x8000008c7b7a7221 */ /* 0x100fe20000010000 */
[--C-:B------:R-:W-:Y:S01]  /*2d40*/  FADD.FTZ R126, R126, -R140.reuse ;  /* 0x8000008c7e7e7221 */ /* 0x100fe20000010000 */
[C---:B------:R-:W-:Y:S01]  /*2d50*/  FMUL.FTZ R125, R14.reuse, R149 ;  /* 0x000000950e7d7220 */ /* 0x040fe20000410000 */
[----:B------:R-:W-:Y:S01]  /*2d60*/  F2FP.F16.F32.PACK_AB R12, R14, R13 ;  /* 0x0000000d0e0c723e */ /* 0x000fe200000000ff */
[--C-:B------:R-:W-:Y:S01]  /*2d70*/  FADD.FTZ R123, R127, -R140.reuse ;  /* 0x8000008c7f7b7221 */ /* 0x100fe20000010000 */
[----:B------:R-:W-:Y:S01]  /*2d80*/  FMUL.FTZ R132, R15, R150 ;  /* 0x000000960f847220 */ /* 0x000fe20000410000 */
[----:B---3--:R-:W-:Y:S01]  /*2d90*/  F2FP.F16.F32.PACK_AB R14, R136, R15 ;  /* 0x0000000f880e723e */ /* 0x008fe200000000ff */
[--C-:B------:R-:W-:Y:S01]  /*2da0*/  FADD.FTZ R130, R130, -R140.reuse ;  /* 0x8000008c82827221 */ /* 0x100fe20000010000 */
[----:B-----5:R-:W-:Y:S01]  /*2db0*/  F2FP.F16.F32.PACK_AB R15, R144, R141 ;  /* 0x0000008d900f723e */ /* 0x020fe200000000ff */
[--C-:B------:R-:W-:Y:S01]  /*2dc0*/  FADD.FTZ R131, R131, -R140.reuse ;  /* 0x8000008c83837221 */ /* 0x100fe20000010000 */
[--C-:B------:R-:W-:Y:S01]  /*2dd0*/  FADD.FTZ R127, R134, -R140.reuse ;  /* 0x8000008c867f7221 */ /* 0x100fe20000010000 */
[----:B------:R-:W-:Y:S01]  /*2de0*/  F2FP.F16.F32.PACK_AB R13, R139, R138 ;  /* 0x0000008a8b0d723e */ /* 0x000fe200000000ff */
[----:B------:R-:W-:Y:S01]  /*2df0*/  BAR.SYNC.DEFER_BLOCKING 0x9, 0x180 ;  /* 0x0246000000007b1d */ /* 0x000fe20000010000 */
[----:B------:R-:W-:Y:S01]  /*2e00*/  FADD.FTZ R140, R135, -R140 ;  /* 0x8000008c878c7221 */ /* 0x000fe20000010000 */
[----:B------:R-:W-:Y:S01]  /*2e10*/  FMUL.FTZ R141, R141, R126 ;  /* 0x0000007e8d8d7220 */ /* 0x000fe20000410000 */
[----:B------:R-:W-:Y:S01]  /*2e20*/  FMUL.FTZ R139, R139, R122 ;  /* 0x0000007a8b8b7220 */ /* 0x000fe20000410000 */
[----:B------:R-:W-:Y:S01]  /*2e30*/  FMUL.FTZ R144, R144, R123 ;  /* 0x0000007b90907220 */ /* 0x000fe20000410000 */
[----:B------:R-:W-:Y:S01]  /*2e40*/  FMUL.FTZ R126, R20, R121 ;  /* 0x00000079147e7220 */ /* 0x000fe20000410000 */
[C---:B------:R-:W-:Y:S01]  /*2e50*/  FMUL.FTZ R135, R21.reuse, R120 ;  /* 0x0000007815877220 */ /* 0x040fe20000410000 */
[----:B------:R-:W-:Y:S01]  /*2e60*/  F2FP.F16.F32.PACK_AB R120, R21, R20 ;  /* 0x000000141578723e */ /* 0x000fe200000000ff */
[----:B------:R-:W-:Y:S01]  /*2e70*/  FMUL.FTZ R129, R136, R151 ;  /* 0x0000009788817220 */ /* 0x000fe20000410000 */
[C---:B------:R-:W-:Y:S01]  /*2e80*/  F2FP.F16.F32.PACK_AB R122, R23.reuse, R22 ;  /* 0x00000016177a723e */ /* 0x040fe200000000ff */
[----:B------:R-:W-:Y:S01]  /*2e90*/  FMUL.FTZ R138, R138, R145 ;  /* 0x000000918a8a7220 */ /* 0x000fe20000410000 */
[----:B------:R-:W-:Y:S01]  /*2ea0*/  F2FP.F16.F32.PACK_AB R121, R142, R137 ;  /* 0x000000898e79723e */ /* 0x000fe200000000ff */
[----:B------:R-:W-:Y:S01]  /*2eb0*/  FMUL.FTZ R148, R23, R148 ;  /* 0x0000009417947220 */ /* 0x000fe20000410000 */
[----:B-1----:R-:W-:Y:S01]  /*2ec0*/  F2FP.F16.F32.PACK_AB R123, R133, R128 ;  /* 0x00000080857b723e */ /* 0x002fe200000000ff */
[----:B------:R-:W-:Y:S01]  /*2ed0*/  FMUL.FTZ R143, R22, R143 ;  /* 0x0000008f168f7220 */ /* 0x000fe20000410000 */
[----:B------:R-:W-:Y:S01]  /*2ee0*/  FMUL.FTZ R21, R137, R130 ;  /* 0x0000008289157220 */ /* 0x000fe20000410000 */
[----:B------:R-:W-:Y:S01]  /*2ef0*/  FMUL.FTZ R142, R142, R131 ;  /* 0x000000838e8e7220 */ /* 0x000fe20000410000 */
[----:B------:R-:W-:Y:S01]  /*2f00*/  FMUL.FTZ R23, R128, R127 ;  /* 0x0000007f80177220 */ /* 0x000fe20000410000 */
[----:B------:R-:W-:Y:S01]  /*2f10*/  FMUL.FTZ R140, R133, R140 ;  /* 0x0000008c858c7220 */ /* 0x000fe20000410000 */
[----:B------:R-:W-:-:S02]  /*2f20*/  F2FP.F16.F32.PACK_AB R20, R135, R126 ;  /* 0x0000007e8714723e */ /* 0x000fc400000000ff */
[----:B------:R-:W-:Y:S02]  /*2f30*/  F2FP.F16.F32.PACK_AB R22, R148, R143 ;  /* 0x0000008f9416723e */ /* 0x000fe400000000ff */
[----:B------:R-:W-:Y:S01]  /*2f40*/  F2FP.F16.F32.PACK_AB R21, R142, R21 ;  /* 0x000000158e15723e */ /* 0x000fe200000000ff */
[----:B------:R1:W-:Y:S01]  /*2f50*/  STSM.16.M88.4 [R11+0x30400], R12 ;  /* 0x0304000c0b007844 */ /* 0x0003e20000000200 */
[----:B------:R-:W-:-:S03]  /*2f60*/  F2FP.F16.F32.PACK_AB R23, R140, R23 ;  /* 0x000000178c17723e */ /* 0x000fc600000000ff */
[----:B------:R2:W-:Y:S01]  /*2f70*/  STSM.16.M88.4 [R17], R120 ;  /* 0x0000007811007844 */ /* 0x0005e20000000200 */
[----:B------:R-:W-:Y:S01]  /*2f80*/  @!PT LDS RZ, [RZ] ;  /* 0x00000000fffff984 */ /* 0x000fe20000000800 */
[----:B------:R-:W-:Y:S01]  /*2f90*/  @!PT LDS RZ, [RZ] ;  /* 0x00000000fffff984 */ /* 0x000fe20000000800 */
[----:B------:R-:W-:Y:S01]  /*2fa0*/  @!PT LDS RZ, [RZ] ;  /* 0x00000000fffff984 */ /* 0x000fe20000000800 */
[----:B------:R-:W-:Y:S01]  /*2fb0*/  @!PT LDS RZ, [RZ] ;  /* 0x00000000fffff984 */ /* 0x000fe20000000800 */
[----:B------:R3:W-:Y:S06]  /*2fc0*/  MEMBAR.ALL.CTA ;  /* 0x0000000000007992 */ /* 0x0007ec0000008000 */
[----:B---3--:R-:W3:Y:S01]  /*2fd0*/  FENCE.VIEW.ASYNC.S ;  /* 0x00000000000073c6 */ /* 0x008ee20000000000 */
[----:B-1----:R-:W-:Y:S02]  /*2fe0*/  F2FP.F16.F32.PACK_AB R12, R125, R124 ;  /* 0x0000007c7d0c723e */ /* 0x002fe400000000ff */
[----:B------:R-:W-:-:S02]  /*2ff0*/  F2FP.F16.F32.PACK_AB R14, R129, R132 ;  /* 0x00000084810e723e */ /* 0x000fc400000000ff */
[----:B------:R-:W-:Y:S02]  /*3000*/  F2FP.F16.F32.PACK_AB R13, R139, R138 ;  /* 0x0000008a8b0d723e */ /* 0x000fe400000000ff */
        /* <DEDUP_REMOVED lines=84> */
.L_x_2538:
        /* <DEDUP_REMOVED lines=60> */
.L_x_2539:
        /* <DEDUP_REMOVED lines=62> */
.L_x_2522:
[----:B------:R-:W-:Y:S05]  /*3cf0*/  @P0 BRA `(.L_x_2541) ;  /* 0x0000000c005c0947 */ /* 0x000fea0003800000 */
[----:B------:R-:W2:Y:S01]  /*3d00*/  S2UR UR4, SR_CgaCtaId ;  /* 0x00000000000479c3 */ /* 0x000ea20000008800 */
[----:B------:R-:W-:Y:S02]  /*3d10*/  UMOV UR37, 0x400 ;  /* 0x0000040000257882 */ /* 0x000fe40000000000 */
[----:B--2---:R-:W-:-:S06]  /*3d20*/  ULEA UR37, UR4, UR37, 0x18 ;  /* 0x0000002504257291 */ /* 0x004fcc000f8ec03f */
        /* <DEDUP_REMOVED lines=8> */
[----:B-1----:R-:W1:Y:S01]  /*3db0*/  LDC.64 R2, c[0x4][R2] ;  /* 0x0100000002027b82 */ /* 0x002e620000000a00 */
        /* <DEDUP_REMOVED lines=10> */
.L_x_2542:
        /* <DEDUP_REMOVED lines=20> */
.L_x_2543:
        /* <DEDUP_REMOVED lines=18> */
.L_x_2544:
        /* <DEDUP_REMOVED lines=18> */
.L_x_2545:
[----:B------:R-:W2:Y:S01]  /*41e0*/  S2R R0, SR_TID.X ;  /* 0x0000000000007919 */ /* 0x000ea20000002100 */
        /* <DEDUP_REMOVED lines=26> */
[----:B-1----:R-:W-:Y:S01]  /*4390*/  IMAD.SHL.U32 R3, R7, 0x10, RZ ;  /* 0x0000001007037824 */ /* 0x002fe200078e00ff */
        /* <DEDUP_REMOVED lines=70> */
[----:B------:R-:W-:Y:S01]  /*4800*/  ULDC.64 UR6, c[0x0][0x198] ;  /* 0x0000660000067ab9 */ /* 0x000fe20000000a00 */
[----:B------:R-:W-:Y:S02]  /*4810*/  UIADD3 UR40, UR37, 0x9000, URZ ;  /* 0x0000900025287890 */ /* 0x000fe4000fffe03f */
[----:B------:R-:W-:Y:S02]  /*4820*/  UIADD3 UR4, UP0, UR6, 0x770, URZ ;  /* 0x0000077006047890 */ /* 0x000fe4000ff1e03f */
[----:B------:R-:W-:Y:S02]  /*4830*/  UIMAD UR42, UR38, 0x60, URZ ;  /* 0x00000060262a78a4 */ /* 0x000fe4000f8e023f */
[----:B------:R-:W-:Y:S02]  /*4840*/  UIADD3.X UR5, URZ, UR7, URZ, UP0, !UPT ;  /* 0x000000073f057290 */ /* 0x000fe400087fe43f */
[----:B------:R-:W-:Y:S02]  /*4850*/  UIADD3 UR6, UP0, UR6, 0x670, URZ ;  /* 0x0000067006067890 */ /* 0x000fe4000ff1e03f */
[----:B------:R-:W-:-:S02]  /*4860*/  UIADD3 UR32, UR37, 0xc000, URZ ;  /* 0x0000c00025207890 */ /* 0x000fc4000fffe03f */
[----:B------:R-:W-:Y:S02]  /*4870*/  UIADD3 UR24, UR37, 0xf000, URZ ;  /* 0x0000f00025187890 */ /* 0x000fe4000fffe03f */
[----:B------:R-:W-:Y:S02]  /*4880*/  UIADD3.X UR7, URZ, UR7, URZ, UP0, !UPT ;  /* 0x000000073f077290 */ /* 0x000fe400087fe43f */
[----:B------:R-:W-:Y:S02]  /*4890*/  UIADD3 UR16, UR37, 0x3000, URZ ;  /* 0x0000300025107890 */ /* 0x000fe4000fffe03f */
[----:B------:R-:W-:Y:S01]  /*48a0*/  UIADD3 UR8, UR37, 0x6000, URZ ;  /* 0x0000600025087890 */ /* 0x000fe2000fffe03f */
[----:B------:R-:W-:Y:S01]  /*48b0*/  UMOV UR41, URZ ;  /* 0x0000003f00297c82 */ /* 0x000fe20008000000 */
[----:B------:R-:W-:Y:S01]  /*48c0*/  UMOV UR33, 0x40 ;  /* 0x0000004000217882 */ /* 0x000fe20000000000 */
[----:B------:R-:W-:Y:S01]  /*48d0*/  UMOV UR35, UR43 ;  /* 0x0000002b00237c82 */ /* 0x000fe20008000000 */
[----:B------:R-:W-:Y:S01]  /*48e0*/  UMOV UR36, UR44 ;  /* 0x0000002c00247c82 */ /* 0x000fe20008000000 */
[----:B------:R-:W-:Y:S01]  /*48f0*/  UMOV UR34, UR42 ;  /* 0x0000002a00227c82 */ /* 0x000fe20008000000 */
[----:B------:R-:W-:Y:S01]  /*4900*/  UMOV UR25, 0x80 ;  /* 0x0000008000197882 */ /* 0x000fe20000000000 */
[----:B------:R-:W-:Y:S01]  /*4910*/  UMOV UR27, UR43 ;  /* 0x0000002b001b7c82 */ /* 0x000fe20008000000 */
[----:B------:R-:W-:Y:S01]  /*4920*/  UMOV UR28, UR44 ;  /* 0x0000002c001c7c82 */ /* 0x000fe20008000000 */
[----:B------:R1:W-:Y:S01]  /*4930*/  UTMASTG.4D [UR40], [UR4] ;  /* 0x00000028040073b5 */ /* 0x0003e20008018000 */
[----:B------:R-:W-:Y:S01]  /*4940*/  UMOV UR26, UR42 ;  /* 0x0000002a001a7c82 */ /* 0x000fe20008000000 */
[----:B------:R-:W-:Y:S01]  /*4950*/  UMOV UR17, 0x40 ;  /* 0x0000004000117882 */ /* 0x000fe20000000000 */
[----:B------:R-:W-:Y:S01]  /*4960*/  UMOV UR19, UR43 ;  /* 0x0000002b00137c82 */ /* 0x000fe20008000000 */
[----:B------:R-:W-:Y:S01]  /*4970*/  UMOV UR20, UR44 ;  /* 0x0000002c00147c82 */ /* 0x000fe20008000000 */
[----:B------:R-:W-:Y:S01]  /*4980*/  UMOV UR18, UR42 ;  /* 0x0000002a00127c82 */ /* 0x000fe20008000000 */
[----:B------:R-:W-:Y:S01]  /*4990*/  UMOV UR9, 0x80 ;  /* 0x0000008000097882 */ /* 0x000fe20000000000 */
[----:B------:R-:W-:Y:S01]  /*49a0*/  UMOV UR11, UR43 ;  /* 0x0000002b000b7c82 */ /* 0x000fe20008000000 */
[----:B------:R3:W-:Y:S01]  /*49b0*/  UTMASTG.4D [UR32], [UR4] ;  /* 0x00000020040073b5 */ /* 0x0007e20008018000 */
[----:B------:R-:W-:Y:S01]  /*49c0*/  UMOV UR12, UR44 ;  /* 0x0000002c000c7c82 */ /* 0x000fe20008000000 */
[----:B------:R-:W-:Y:S01]  /*49d0*/  UMOV UR10, UR42 ;  /* 0x0000002a000a7c82 */ /* 0x000fe20008000000 */
[----:B------:R3:W-:Y:S01]  /*49e0*/  UTMASTG.4D [UR24], [UR4] ;  /* 0x00000018040073b5 */ /* 0x0007e20008018000 */
[----:B-1----:R-:W-:-:S02]  /*49f0*/  UMOV UR40, UR37 ;  /* 0x0000002500287c82 */ /* 0x002fc40008000000 */
[----:B------:R3:W-:Y:S01]  /*4a00*/  UTMASTG.4D [UR40], [UR6] ;  /* 0x00000028060073b5 */ /* 0x0007e20008018000 */
[----:B------:R3:W-:Y:S01]  /*4a10*/  UTMASTG.4D [UR16], [UR6] ;  /* 0x00000010060073b5 */ /* 0x0007e20008018000 */
[----:B------:R3:W-:Y:S02]  /*4a20*/  UTMASTG.4D [UR8], [UR6] ;  /* 0x00000008060073b5 */ /* 0x0007e40008018000 */
[----:B---3--:R0:W-:Y:S02]  /*4a30*/  UTMACMDFLUSH ;  /* 0x00000000000079b7 */ /* 0x0081e40000000000 */
.L_x_2547:
[----:B------:R-:W-:Y:S05]  /*4a40*/  BSYNC B0 ;  /* 0x0000000000007941 */ /* 0x000fea0003800000 */
.L_x_2546:
[----:B------:R-:W-:-:S04]  /*4a50*/  DEPBAR.LE SB0, 0x0 ;  /* 0x000080000000791a */ /* 0x000fc80000000000 */
[----:B------:R-:W-:Y:S05]  /*4a60*/  EXIT ;  /* 0x000000000000794d */ /* 0x000fea0003800000 */
.L_x_2541:
[----:B------:R-:W2:Y:S01]  /*4a70*/  S2R R0, SR_TID.X ;  /* 0x0000000000007919 */ /* 0x000ea20000002100 */
[----:B-1----:R-:W1:Y:S01]  /*4a80*/  LDC.64 R2, c[0x0][0x820] ;  /* 0x00020800ff027b82 */ /* 0x002e620000000a00 */
[----:B------:R-:W-:Y:S01]  /*4a90*/  ULDC.64 UR4, c[0x0][0x808] ;  /* 0x0002020000047ab9 */ /* 0x000fe20000000a00 */
[----:B------:R-:W-:Y:S01]  /*4aa0*/  USHF.R.S32.HI UR10, URZ, 0x1f, UR43 ;  /* 0x0000001f3f0a7899 */ /* 0x000fe2000801142b */
[----:B------:R-:W-:Y:S01]  /*4ab0*/  BSSY B0, `(.L_x_2548) ;  /* 0x000002f000007945 */ /* 0x000fe20003800000 */
[----:B------:R-:W-:Y:S02]  /*4ac0*/  UIMAD UR4, UR38, -0x60, UR4 ;  /* 0xffffffa0260478a4 */ /* 0x000fe4000f8e0204 */
[----:B------:R-:W-:Y:S02]  /*4ad0*/  USHF.R.S32.HI UR11, URZ, 0x1f, UR44 ;  /* 0x0000001f3f0b7899 */ /* 0x000fe4000801142c */
[----:B------:R-:W3:Y:S01]  /*4ae0*/  LDC.64 R10, c[0x0][0x828] ;  /* 0x00020a00ff0a7b82 */ /* 0x000ee20000000a00 */
[----:B------:R-:W-:-:S07]  /*4af0*/  ULDC.64 UR6, c[0x0][0x208] ;  /* 0x0000820000067ab9 */ /* 0x000fce0000000a00 */
[----:B------:R-:W4:Y:S08]  /*4b00*/  LDC.64 R16, c[0x0][0x850] ;  /* 0x00021400ff107b82 */ /* 0x000f300000000a00 */
[----:B------:R-:W3:Y:S01]  /*4b10*/  LDC.64 R18, c[0x0][0x858] ;  /* 0x00021600ff127b82 */ /* 0x000ee20000000a00 */
[----:B--2---:R-:W-:Y:S02]  /*4b20*/  VIADD R7, R0, 0xffffff80 ;  /* 0xffffff8000077836 */ /* 0x004fe40000000000 */
[----:B-1----:R-:W-:-:S02]  /*4b30*/  IMAD R0, R2, UR10, RZ ;  /* 0x0000000a02007c24 */ /* 0x002fc4000f8e02ff */
[----:B------:R-:W-:-:S05]  /*4b40*/  IMAD.HI R4, R7, 0x2aaaaaab, RZ ;  /* 0x2aaaaaab07047827 */ /* 0x000fca00078e02ff */
[----:B------:R-:W-:-:S04]  /*4b50*/  SHF.R.U32.HI R5, RZ, 0x1f, R4 ;  /* 0x0000001fff057819 */ /* 0x000fc80000011604 */
[----:B------:R-:W-:-:S04]  /*4b60*/  LEA.HI.SX32 R4, R4, R5, 0x1e ;  /* 0x0000000504047211 */ /* 0x000fc800078ff2ff */
[C---:B------:R-:W-:Y:S01]  /*4b70*/  ISETP.GE.AND P3, PT, R4.reuse, UR4, PT ;  /* 0x0000000404007c0c */ /* 0x040fe2000bf66270 */
[C---:B------:R-:W-:Y:S02]  /*4b80*/  IMAD R6, R4.reuse, -0x18, R7 ;  /* 0xffffffe804067824 */ /* 0x040fe400078e0207 */
[----:B------:R-:W-:Y:S02]  /*4b90*/  VIADD R5, R4, 0x10 ;  /* 0x0000001004057836 */ /* 0x000fe40000000000 */
[----:B------:R-:W-:Y:S02]  /*4ba0*/  IMAD.SHL.U32 R6, R6, 0x8, RZ ;  /* 0x0000000806067824 */ /* 0x000fe400078e00ff */
[C---:B------:R-:W-:Y:S01]  /*4bb0*/  VIADD R9, R4.reuse, 0x40 ;  /* 0x0000004004097836 */ /* 0x040fe20000000000 */
[----:B------:R-:W-:Y:S01]  /*4bc0*/  ISETP.GE.AND P4, PT, R5, UR4, PT ;  /* 0x0000000405007c0c */ /* 0x000fe2000bf86270 */
[----:B------:R-:W-:Y:S01]  /*4bd0*/  IMAD R5, R3, UR43, R0 ;  /* 0x0000002b03057c24 */ /* 0x000fe2000f8e0200 */
[--C-:B------:R-:W-:Y:S01]  /*4be0*/  SHF.R.S32.HI R7, RZ, 0x1f, R6.reuse ;  /* 0x0000001fff077819 */ /* 0x100fe20000011406 */
[----:B------:R-:W-:Y:S01]  /*4bf0*/  VIADD R0, R4, 0x20 ;  /* 0x0000002004007836 */ /* 0x000fe20000000000 */
[----:B------:R-:W-:Y:S01]  /*4c00*/  ISETP.GE.OR P6, PT, R6, UR5, P3 ;  /* 0x0000000506007c0c */ /* 0x000fe20009fc6670 */
[----:B------:R-:W-:Y:S01]  /*4c10*/  VIADD R8, R4, 0x30 ;  /* 0x0000003004087836 */ /* 0x000fe20000000000 */
[----:B------:R-:W-:Y:S01]  /*4c20*/  ISETP.GE.AND P1, PT, R9, UR4, PT ;  /* 0x0000000409007c0c */ /* 0x000fe2000bf26270 */
[----:B------:R-:W-:Y:S01]  /*4c30*/  IMAD.WIDE.U32 R2, R2, UR43, R6 ;  /* 0x0000002b02027c25 */ /* 0x000fe2000f8e0006 */
[----:B------:R-:W-:-:S02]  /*4c40*/  ISETP.GE.AND P5, PT, R0, UR4, PT ;  /* 0x0000000400007c0c */ /* 0x000fc4000bfa6270 */
[----:B------:R-:W-:Y:S01]  /*4c50*/  ISETP.GE.AND P0, PT, R8, UR4, PT ;  /* 0x0000000408007c0c */ /* 0x000fe2000bf06270 */
[----:B------:R-:W-:Y:S01]  /*4c60*/  IMAD.IADD R3, R3, 0x1, R5 ;  /* 0x0000000103037824 */ /* 0x000fe200078e0205 */
[----:B------:R-:W-:Y:S01]  /*4c70*/  SHF.R.S32.HI R5, RZ, 0x1f, R4 ;  /* 0x0000001fff057819 */ /* 0x000fe20000011404 */
[----:B---3--:R-:W-:Y:S01]  /*4c80*/  IMAD R0, R10, UR11, RZ ;  /* 0x0000000b0a007c24 */ /* 0x008fe2000f8e02ff */
[----:B------:R-:W-:Y:S01]  /*4c90*/  ISETP.GE.OR P2, PT, R6, UR5, P4 ;  /* 0x0000000506007c0c */ /* 0x000fe2000a746670 */
[----:B------:R-:W-:Y:S02]  /*4ca0*/  IMAD.U32 R9, RZ, RZ, UR38 ;  /* 0x00000026ff097e24 */ /* 0x000fe4000f8e00ff */
[----:B------:R-:W-:Y:S02]  /*4cb0*/  IMAD R11, R11, UR44, R0 ;  /* 0x0000002c0b0b7c24 */ /* 0x000fe4000f8e0200 */
[----:B------:R-:W-:-:S04]  /*4cc0*/  IMAD.WIDE.U32 R12, R10, UR44, R2 ;  /* 0x0000002c0a0c7c25 */ /* 0x000fc8000f8e0002 */
[----:B------:R-:W-:-:S04]  /*4cd0*/  IMAD.WIDE R2, R9, 0x60, R4 ;  /* 0x0000006009027825 */ /* 0x000fc800078e0204 */
[----:B------:R-:W-:Y:S01]  /*4ce0*/  IMAD.IADD R11, R13, 0x1, R11 ;  /* 0x000000010d0b7824 */ /* 0x000fe200078e020b */
[----:B----4-:R-:W-:Y:S06]  /*4cf0*/  @P6 BRA `(.L_x_2549) ;  /* 0x0000000000286947 */ /* 0x010fec0003800000 */
        /* <DEDUP_REMOVED lines=10> */
.L_x_2549:
[----:B------:R-:W-:Y:S05]  /*4da0*/  BSYNC B0 ;  /* 0x0000000000007941 */ /* 0x000fea0003800000 */
.L_x_2548:
[----:B------:R-:W-:Y:S01]  /*4db0*/  BSSY B0, `(.L_x_2550) ;  /* 0x0000010000007945 */ /* 0x000fe20003800000 */
[----:B------:R-:W-:-:S03]  /*4dc0*/  ISETP.GE.OR P6, PT, R6, UR5, P5 ;  /* 0x0000000506007c0c */ /* 0x000fc6000afc6670 */
        /* <DEDUP_REMOVED lines=14> */
.L_x_2551:
[----:B------:R-:W-:Y:S05]  /*4eb0*/  BSYNC B0 ;  /* 0x0000000000007941 */ /* 0x000fea0003800000 */
.L_x_2550:
[----:B------:R-:W-:Y:S01]  /*4ec0*/  BSSY B0, `(.L_x_2552) ;  /* 0x0000010000007945 */ /* 0x000fe20003800000 */
[----:B------:R-:W-:-:S03]  /*4ed0*/  ISETP.GE.OR P2, PT, R6, UR5, P0 ;  /* 0x0000000506007c0c */ /* 0x000fc60008746670 */
[----:B------:R-:W-:Y:S10]  /*4ee0*/  @P6 BRA `(.L_x_2553) ;  /* 0x0000000000346947 */ /* 0x000ff40003800000 */
[----:B-12---:R-:W-:Y:S01]  /*4ef0*/  IADD3 R15, P6, R2, 0x20, RZ ;  /* 0x00000020020f7810 */ /* 0x006fe20007fde0ff */
        /* <DEDUP_REMOVED lines=12> */
.L_x_2553:
[----:B------:R-:W-:Y:S05]  /*4fc0*/  BSYNC B0 ;  /* 0x0000000000007941 */ /* 0x000fea0003800000 */
.L_x_2552:
[----:B------:R-:W-:Y:S01]  /*4fd0*/  BSSY B0, `(.L_x_2554) ;  /* 0x0000011000007945 */ /* 0x000fe20003800000 */
[----:B------:R-:W-:Y:S01]  /*4fe0*/  ISETP.GE.OR P6, PT, R6, UR5, P1 ;  /* 0x0000000506007c0c */ /* 0x000fe20008fc6670 */
        /* <DEDUP_REMOVED lines=15> */
.L_x_2555:
[----:B------:R-:W-:Y:S05]  /*50e0*/  BSYNC B0 ;  /* 0x0000000000007941 */ /* 0x000fea0003800000 */
.L_x_2554:
[----:B------:R-:W-:Y:S01]  /*50f0*/  ISETP.GE.AND P2, PT, R0, UR4, PT ;  /* 0x0000000400007c0c */ /* 0x000fe2000bf46270 */
[C---:B------:R-:W-:Y:S01]  /*5100*/  IMAD R0, R16.reuse, UR10, RZ ;  /* 0x0000000a10007c24 */ /* 0x040fe2000f8e02ff */
[----:B------:R-:W-:Y:S01]  /*5110*/  ULDC UR8, c[0x0][0x83c] ;  /* 0x00020f0000087ab9 */ /* 0x000fe20000000800 */
[----:B------:R-:W-:Y:S01]  /*5120*/  BSSY B0, `(.L_x_2556) ;  /* 0x0000011000007945 */ /* 0x000fe20003800000 */
[----:B----4-:R-:W-:-:S04]  /*5130*/  IMAD.WIDE.U32 R8, R16, UR43, R6 ;  /* 0x0000002b10087c25 */ /* 0x010fc8000f8e0006 */
[----:B------:R-:W-:Y:S01]  /*5140*/  IMAD R17, R17, UR43, R0 ;  /* 0x0000002b11117c24 */ /* 0x000fe2000f8e0200 */
[----:B------:R-:W-:Y:S06]  /*5150*/  @P6 BRA `(.L_x_2557) ;  /* 0x0000000000346947 */ /* 0x000fec0003800000 */
[----:B-123--:R-:W-:Y:S01]  /*5160*/  IADD3 R15, P6, R2, 0x40, RZ ;  /* 0x00000040020f7810 */ /* 0x00efe20007fde0ff */
        /* <DEDUP_REMOVED lines=12> */
.L_x_2557:
[----:B------:R-:W-:Y:S05]  /*5230*/  BSYNC B0 ;  /* 0x0000000000007941 */ /* 0x000fea0003800000 */
.L_x_2556:
[----:B------:R-:W-:Y:S01]  /*5240*/  ISETP.GE.OR P6, PT, R6, UR5, P2 ;  /* 0x0000000506007c0c */ /* 0x000fe200097c6670 */
[----:B------:R-:W-:Y:S01]  /*5250*/  IMAD.IADD R9, R9, 0x1, R17 ;  /* 0x0000000109097824 */ /* 0x000fe200078e0211 */
[----:B------:R-:W-:Y:S01]  /*5260*/  BSSY B0, `(.L_x_2558) ;  /* 0x0000018000007945 */ /* 0x000fe20003800000 */
[----:B------:R-:W-:Y:S01]  /*5270*/  IMAD R0, R18, UR11, RZ ;  /* 0x0000000b12007c24 */ /* 0x000fe2000f8e02ff */
[----:B------:R-:W-:Y:S01]  /*5280*/  ISETP.GE.OR P3, PT, R6, UR8, P3 ;  /* 0x0000000806007c0c */ /* 0x000fe20009f66670 */
[----:B------:R-:W-:Y:S01]  /*5290*/  IMAD.WIDE.U32 R8, R18, UR44, R8 ;  /* 0x0000002c12087c25 */ /* 0x000fe2000f8e0008 */
[C---:B------:R-:W-:Y:S02]  /*52a0*/  ISETP.GE.OR P4, PT, R6.reuse, UR8, P4 ;  /* 0x0000000806007c0c */ /* 0x040fe4000a786670 */
[C---:B------:R-:W-:Y:S01]  /*52b0*/  ISETP.GE.OR P5, PT, R6.reuse, UR8, P5 ;  /* 0x0000000806007c0c */ /* 0x040fe2000afa6670 */
[----:B-1234-:R-:W-:Y:S01]  /*52c0*/  IMAD R15, R19, UR44, R0 ;  /* 0x0000002c130f7c24 */ /* 0x01efe2000f8e0200 */
[----:B------:R-:W-:-:S02]  /*52d0*/  ISETP.GE.OR P0, PT, R6, UR8, P0 ;  /* 0x0000000806007c0c */ /* 0x000fc40008706670 */
[C---:B------:R-:W-:Y:S02]  /*52e0*/  ISETP.GE.OR P1, PT, R6.reuse, UR8, P1 ;  /* 0x0000000806007c0c */ /* 0x040fe40008f26670 */
[----:B------:R-:W-:Y:S01]  /*52f0*/  ISETP.GE.OR P2, PT, R6, UR8, P2 ;  /* 0x0000000806007c0c */ /* 0x000fe20009746670 */
[----:B------:R-:W-:-:S12]  /*5300*/  @P6 BRA `(.L_x_2559) ;  /* 0x0000000000346947 */ /* 0x000fd80003800000 */
        /* <DEDUP_REMOVED lines=13> */
.L_x_2559:
[----:B------:R-:W-:Y:S05]  /*53e0*/  BSYNC B0 ;  /* 0x0000000000007941 */ /* 0x000fea0003800000 */
.L_x_2558:
[----:B------:R-:W-:Y:S01]  /*53f0*/  BSSY B0, `(.L_x_2560) ;  /* 0x000000d000007945 */ /* 0x000fe20003800000 */
[----:B-1----:R-:W-:-:S03]  /*5400*/  IMAD.IADD R7, R9, 0x1, R15 ;  /* 0x0000000109077824 */ /* 0x002fc600078e020f */
        /* <DEDUP_REMOVED lines=11> */
.L_x_2561:
[----:B------:R-:W-:Y:S05]  /*54c0*/  BSYNC B0 ;  /* 0x0000000000007941 */ /* 0x000fea0003800000 */
.L_x_2560:
        /* <DEDUP_REMOVED lines=15> */
.L_x_2563:
[----:B------:R-:W-:Y:S05]  /*55c0*/  BSYNC B0 ;  /* 0x0000000000007941 */ /* 0x000fea0003800000 */
.L_x_2562:
[----:B------:R-:W-:Y:S04]  /*55d0*/  BSSY B0, `(.L_x_2564) ;  /* 0x000000f000007945 */ /* 0x000fe80003800000 */
[----:B------:R-:W-:Y:S05]  /*55e0*/  @P5 BRA `(.L_x_2565) ;  /* 0x0000000000345947 */ /* 0x000fea0003800000 */
        /* <DEDUP_REMOVED lines=13> */
.L_x_2565:
[----:B------:R-:W-:Y:S05]  /*56c0*/  BSYNC B0 ;  /* 0x0000000000007941 */ /* 0x000fea0003800000 */
.L_x_2564:
[----:B------:R-:W-:Y:S04]  /*56d0*/  BSSY B0, `(.L_x_2566) ;  /* 0x000000f000007945 */ /* 0x000fe80003800000 */
[----:B------:R-:W-:Y:S05]  /*56e0*/  @P0 BRA `(.L_x_2567) ;  /* 0x0000000000340947 */ /* 0x000fea0003800000 */
        /* <DEDUP_REMOVED lines=13> */
.L_x_2567:
[----:B------:R-:W-:Y:S05]  /*57c0*/  BSYNC B0 ;  /* 0x0000000000007941 */ /* 0x000fea0003800000 */
.L_x_2566:
[----:B------:R-:W-:Y:S04]  /*57d0*/  BSSY B0, `(.L_x_2568) ;  /* 0x000000f000007945 */ /* 0x000fe80003800000 */
[----:B------:R-:W-:Y:S05]  /*57e0*/  @P1 BRA `(.L_x_2569) ;  /* 0x0000000000341947 */ /* 0x000fea0003800000 */
[----:B-1234-:R-:W-:Y:S01]  /*57f0*/  IADD3 R11, P0, R2, 0x40, RZ ;  /* 0x00000040020b7810 */ /* 0x01efe20007f1e0ff */
        /* <DEDUP_REMOVED lines=12> */
.L_x_2569:
[----:B------:R-:W-:Y:S05]  /*58c0*/  BSYNC B0 ;  /* 0x0000000000007941 */ /* 0x000fea0003800000 */
.L_x_2568:
        /* <DEDUP_REMOVED lines=15> */
.L_x_2571:
[----:B------:R-:W-:Y:S05]  /*59c0*/  BSYNC B0 ;  /* 0x0000000000007941 */ /* 0x000fea0003800000 */
.L_x_2570:
[----:B------:R-:W-:Y:S05]  /*59d0*/  EXIT ;  /* 0x000000000000794d */ /* 0x000fea0003800000 */
.L_x_2518:
[----:B------:R-:W-:-:S08]  /*59e0*/  NOP ;  /* 0x0000000000007918 */ /* 0x000fd00000000000 */
[----:B---3--:R-:W1:-:S00]  /*59f0*/  USETMAXREG.DEALLOC.CTAPOOL 0x20 ;  /* 0x00000020000079c8 */ /* 0x008e4000080e0500 */
[----:B-1----:R-:W-:Y:S01]  /*5a00*/  LOP3.LUT R0, R0, 0x3, RZ, 0xc0, !PT ;  /* 0x0000000300007812 */ /* 0x002fe200078ec0ff */
[----:B------:R-:W-:Y:S05]  /*5a10*/  BSSY B0, `(.L_x_2572) ;  /* 0x000039a000007945 */ /* 0x000fea0003800000 */
[----:B------:R-:W1:Y:S02]  /*5a20*/  SHFL.IDX PT, R0, R0, RZ, 0x1f ;  /* 0x00001fff00007589 */ /* 0x000e6400000e0000 */
[----:B-1----:R-:W-:-:S13]  /*5a30*/  ISETP.NE.AND P0, PT, R0, RZ, PT ;  /* 0x000000ff0000720c */ /* 0x002fda0003f05270 */
[----:B------:R-:W-:Y:S05]  /*5a40*/  @!P0 BRA `(.L_x_2573) ;  /* 0x0000001000908947 */ /* 0x000fea0003800000 */
[----:B------:R-:W-:-:S13]  /*5a50*/  ISETP.NE.AND P0, PT, R0, 0x1, PT ;  /* 0x000000010000780c */ /* 0x000fda0003f05270 */
[----:B------:R-:W-:Y:S05]  /*5a60*/  @P0 BRA `(.L_x_2574) ;  /* 0x0000003800500947 */ /* 0x000fea0003800000 */
[----:B------:R-:W1:Y:S01]  /*5a70*/  S2UR UR7, SR_CTAID.X ;  /* 0x00000000000779c3 */ /* 0x000e620000002500 */
[----:B------:R-:W-:Y:S02]  /*5a80*/  ULDC UR8, c[0x0][0xb50] ;  /* 0x0002d40000087ab9 */ /* 0x000fe40000000800 */
[----:B------:R-:W-:-:S05]  /*5a90*/  UISETP.NE.AND UP0, UPT, UR8, 0x1, UPT ;  /* 0x000000010800788c */ /* 0x000fca000bf05270 */
[----:B------:R-:W2:Y:S06]  /*5aa0*/  LDC R0, c[0x0][0xb68] ;  /* 0x0002da00ff007b82 */ /* 0x000eac0000000800 */
[----:B------:R-:W-:Y:S01]  /*5ab0*/  @UP0 ULDC UR4, c[0x0][0xb54] ;  /* 0x0002d50000040ab9 */ /* 0x000fe20000000800 */
[----:B------:R-:W-:Y:S01]  /*5ac0*/  @UP0 ULDC UR9, c[0x0][0xb58] ;  /* 0x0002d60000090ab9 */ /* 0x000fe20000000800 */
[----:B-1----:R-:W-:Y:S02]  /*5ad0*/  UIMAD.WIDE.U32 UR4, UR7, UR4, URZ ;  /* 0x00000004070472a5 */ /* 0x002fe4000f8e003f */
[----:B------:R-:W-:-:S02]  /*5ae0*/  UMOV UR6, UR7 ;  /* 0x0000000700067c82 */ /* 0x000fc40008000000 */
[----:B------:R-:W-:-:S04]  /*5af0*/  @UP0 USHF.R.U32.HI UR6, URZ, UR9, UR5 ;  /* 0x000000093f060299 */ /* 0x000fc80008011605 */
[----:B------:R-:W-:Y:S02]  /*5b00*/  UIADD3 UR4, -UR6, URZ, URZ ;  /* 0x0000003f06047290 */ /* 0x000fe4000fffe13f */
[----:B--2---:R-:W-:Y:S02]  /*5b10*/  ISETP.LE.AND P0, PT, R0, UR6, PT ;  /* 0x0000000600007c0c */ /* 0x004fe4000bf03270 */
[----:B------:R-:W-:-:S11]  /*5b20*/  UIMAD UR8, UR8, UR4, UR7 ;  /* 0x00000004080872a4 */ /* 0x000fd6000f8e0207 */
[----:B------:R-:W-:Y:S05]  /*5b30*/  @!P0 BRA `(.L_x_2575) ;  /* 0x0000000000208947 */ /* 0x000fea0003800000 */
        /* <DEDUP_REMOVED lines=8> */
.L_x_2575:
[----:B------:R-:W-:Y:S01]  /*5bc0*/  ULDC UR9, c[0x0][0xb44] ;  /* 0x0002d10000097ab9 */ /* 0x000fe20000000800 */
[----:B------:R-:W-:Y:S01]  /*5bd0*/  UMOV UR7, UR8 ;  /* 0x0000000800077c82 */ /* 0x000fe20008000000 */
[----:B------:R-:W-:-:S11]  /*5be0*/  UISETP.NE.AND UP0, UPT, UR9, 0x1, UPT ;  /* 0x000000010900788c */ /* 0x000fd6000bf05270 */
[----:B------:R-:W-:Y:S02]  /*5bf0*/  @UP0 ULDC.64 UR10, c[0x0][0xb48] ;  /* 0x0002d200000a0ab9 */ /* 0x000fe40000000a00 */
[----:B------:R-:W-:-:S04]  /*5c00*/  UIMAD.WIDE.U32 UR4, UR8, UR10, URZ ;  /* 0x0000000a080472a5 */ /* 0x000fc8000f8e003f */
[----:B------:R-:W-:-:S04]  /*5c10*/  @UP0 USHF.R.U32.HI UR7, URZ, UR11, UR5 ;  /* 0x0000000b3f070299 */ /* 0x000fc80008011605 */
[----:B------:R-:W-:-:S12]  /*5c20*/  UIMAD UR4, UR7, UR9, URZ ;  /* 0x00000009070472a4 */ /* 0x000fd8000f8e023f */
.L_x_2576:
        /* <DEDUP_REMOVED lines=13> */
[----:B------:R-:W-:Y:S05]  /*5d00*/  @!P0 BRA `(.L_x_2574) ;  /* 0x0000003400a88947 */ /* 0x000fea0003800000 */
[----:B------:R-:W-:Y:S01]  /*5d10*/  ULDC UR5, c[0x0][0x280] ;  /* 0x0000a00000057ab9 */ /* 0x000fe20000000800 */
[----:B------:R-:W-:Y:S01]  /*5d20*/  ULDC UR4, c[0x0][0x290] ;  /* 0x0000a40000047ab9 */ /* 0x000fe20000000800 */
[----:B------:R-:W-:Y:S01]  /*5d30*/  UIMAD UR7, UR7, 0x60, UR5 ;  /* 0x00000060070778a4 */ /* 0x000fe2000f8e0205 */
[----:B------:R-:W-:Y:S01]  /*5d40*/  ULDC UR6, c[0x0][0x74c] ;  /* 0x0001d30000067ab9 */ /* 0x000fe20000000800 */
[----:B------:R-:W-:Y:S02]  /*5d50*/  UIADD3 UR5, UR5, 0x3f, URZ ;  /* 0x0000003f05057890 */ /* 0x000fe4000fffe03f */
[----:B------:R-:W-:Y:S02]  /*5d60*/  UIADD3 UR7, -UR6, UR7, -UR4 ;  /* 0x0000000706077290 */ /* 0x000fe4000fffe904 */
[----:B------:R-:W-:Y:S02]  /*5d70*/  USHF.R.S32.HI UR6, URZ, 0x1f, UR5 ;  /* 0x0000001f3f067899 */ /* 0x000fe40008011405 */
[----:B------:R-:W-:-:S02]  /*5d80*/  USHF.R.S32.HI UR4, URZ, 0x1f, UR7 ;  /* 0x0000001f3f047899 */ /* 0x000fc40008011407 */
[----:B------:R-:W-:Y:S02]  /*5d90*/  ULEA.HI UR5, UR6, UR5, URZ, 0x6 ;  /* 0x0000000506057291 */ /* 0x000fe4000f8f303f */
[----:B------:R-:W-:Y:S02]  /*5da0*/  ULEA.HI UR4, UR4, UR7, URZ, 0x6 ;  /* 0x0000000704047291 */ /* 0x000fe4000f8f303f */
[----:B------:R-:W-:Y:S02]  /*5db0*/  USHF.R.S32.HI UR5, URZ, 0x6, UR5 ;  /* 0x000000063f057899 */ /* 0x000fe40008011405 */
[----:B------:R-:W-:-:S04]  /*5dc0*/  USHF.R.S32.HI UR4, URZ, 0x6, UR4 ;  /* 0x000000063f047899 */ /* 0x000fc80008011404 */
[----:B------:R-:W-:-:S04]  /*5dd0*/  UISETP.LT.AND UP0, UPT, URZ, UR4, UPT ;  /* 0x000000043f00728c */ /* 0x000fc8000bf01270 */
[----:B------:R-:W-:-:S04]  /*5de0*/  USEL UR8, URZ, UR4, !UP0 ;  /* 0x000000043f087287 */ /* 0x000fc8000c000000 */
[----:B------:R-:W-:-:S06]  /*5df0*/  UISETP.GT.AND UP0, UPT, UR5, UR8, UPT ;  /* 0x000000080500728c */ /* 0x000fcc000bf04270 */
[----:B------:R-:W-:-:S13]  /*5e00*/  PLOP3.LUT P0, PT, PT, PT, UP0, 0x80, 0x0 ;  /* 0x000000000000781c */ /* 0x000fda0003f0f008 */
[----:B------:R-:W-:Y:S05]  /*5e10*/  @!P0 BRA `(.L_x_2574) ;  /* 0x0000003400648947 */ /* 0x000fea0003800000 */
[----:B------:R-:W-:Y:S01]  /*5e20*/  USHF.R.S32.HI UR4, URZ, 0x1f, UR11 ;  /* 0x0000001f3f047899 */ /* 0x000fe2000801140b */
[----:B------:R-:W-:Y:S01]  /*5e30*/  ULDC.64 UR12, c[0x0][0x2d8] ;  /* 0x0000b600000c7ab9 */ /* 0x000fe20000000a00 */
[----:B------:R-:W-:Y:S02]  /*5e40*/  ELECT P0, URZ, PT ;  /* 0x00000000003f782f */ /* 0x000fe40003800000 */
[----:B------:R-:W-:Y:S02]  /*5e50*/  UIMAD UR9, UR4, UR12, URZ ;  /* 0x0000000c040972a4 */ /* 0x000fe4000f8e023f */
[----:B------:R-:W-:Y:S02]  /*5e60*/  UIADD3 UR4, UR5, -UR8, URZ ;  /* 0x8000000805047290 */ /* 0x000fe4000fffe03f */
[----:B------:R-:W-:Y:S02]  /*5e70*/  UIMAD.WIDE.U32 UR6, UR11, UR12, URZ ;  /* 0x0000000c0b0672a5 */ /* 0x000fe4000f8e003f */
[----:B------:R-:W-:-:S02]  /*5e80*/  ULOP3.LUT UR4, UR4, 0x1, URZ, 0xc0, !UPT ;  /* 0x0000000104047892 */ /* 0x000fc4000f8ec03f */
[----:B------:R-:W-:Y:S02]  /*5e90*/  UIMAD UR9, UR11, UR13, UR9 ;  /* 0x0000000d0b0972a4 */ /* 0x000fe4000f8e0209 */
[----:B------:R-:W-:Y:S02]  /*5ea0*/  UISETP.NE.U32.AND UP0, UPT, UR4, 0x1, UPT ;  /* 0x000000010400788c */ /* 0x000fe4000bf05070 */
[----:B------:R-:W-:Y:S01]  /*5eb0*/  USHF.R.S32.HI UR11, URZ, 0x1f, UR10 ;  /* 0x0000001f3f0b7899 */ /* 0x000fe2000801140a */
[----:B------:R-:W-:Y:S01]  /*5ec0*/  ULDC.64 UR12, c[0x0][0x2e0] ;  /* 0x0000b800000c7ab9 */ /* 0x000fe20000000a00 */
[----:B------:R-:W-:Y:S02]  /*5ed0*/  UIADD3 UR7, UR7, UR9, URZ ;  /* 0x0000000907077290 */ /* 0x000fe4000fffe03f */
[----:B------:R-:W-:Y:S01]  /*5ee0*/  PLOP3.LUT P1, PT, PT, PT, UP0, 0x80, 0x0 ;  /* 0x000000000000781c */ /* 0x000fe20003f2f008 */
[----:B------:R-:W-:Y:S02]  /*5ef0*/  UIMAD UR9, UR11, UR12, URZ ;  /* 0x0000000c0b0972a4 */ /* 0x000fe4000f8e023f */
[----:B------:R-:W-:-:S02]  /*5f00*/  UIMAD.WIDE.U32 UR6, UR10, UR12, UR6 ;  /* 0x0000000c0a0672a5 */ /* 0x000fc4000f8e0006 */
[----:B------:R-:W-:-:S04]  /*5f10*/  UIMAD UR9, UR10, UR13, UR9 ;  /* 0x0000000d0a0972a4 */ /* 0x000fc8000f8e0209 */
[----:B------:R-:W-:-:S04]  /*5f20*/  UIADD3 UR25, UR7, UR9, URZ ;  /* 0x0000000907197290 */ /* 0x000fc8000fffe03f */
[----:B------:R-:W-:Y:S08]  /*5f30*/  @P1 BRA `(.L_x_2577) ;  /* 0x00000004001c1947 */ /* 0x000ff00003800000 */
        /* <DEDUP_REMOVED lines=18> */
.L_x_2579:
[----:B------:R-:W-:Y:S05]  /*6060*/  BSYNC B1 ;  /* 0x0000000000017941 */ /* 0x000fea0003800000 */
.L_x_2578:
        /* <DEDUP_REMOVED lines=18> */
.L_x_2581:
[----:B------:R-:W-:Y:S05]  /*6190*/  BSYNC B1 ;  /* 0x0000000000017941 */ /* 0x000fea0003800000 */
.L_x_2580:
        /* <DEDUP_REMOVED lines=19> */
.L_x_2583:
[----:B------:R-:W-:Y:S05]  /*62d0*/  BSYNC B1 ;  /* 0x0000000000017941 */ /* 0x000fea0003800000 */
.L_x_2582:
[----:B------:R-:W-:Y:S06]  /*62e0*/  BAR.ARV 0xa, 0xa0 ;  /* 0x0282800000007b1d */ /* 0x000fec0000002000 */
[----:B------:R-:W-:Y:S04]  /*62f0*/  BSSY B1, `(.L_x_2584) ;  /* 0x0000003000017945 */ /* 0x000fe80003800000 */
[----:B------:R-:W-:Y:S05]  /*6300*/  @!P0 BRA `(.L_x_2585) ;  /* 0x0000000000048947 */ /* 0x000fea0003800000 */
[----:B------:R-:W-:-:S04]  /*6310*/  DEPBAR.LE SB0, 0x1 ;  /* 0x000080400000791a */ /* 0x000fc80000000000 */
.L_x_2585:
[----:B------:R-:W-:Y:S05]  /*6320*/  BSYNC B1 ;  /* 0x0000000000017941 */ /* 0x000fea0003800000 */
.L_x_2584:
[----:B------:R-:W-:Y:S06]  /*6330*/  BAR.ARV 0xb, 0xa0 ;  /* 0x02c2800000007b1d */ /* 0x000fec0000002000 */
[----:B------:R-:W-:Y:S04]  /*6340*/  BSSY B1, `(.L_x_2586) ;  /* 0x0000003000017945 */ /* 0x000fe80003800000 */
[----:B------:R-:W-:Y:S05]  /*6350*/  @!P0 BRA `(.L_x_2587) ;  /* 0x0000000000048947 */ /* 0x000fea0003800000 */
[----:B------:R-:W-:-:S04]  /*6360*/  DEPBAR.LE SB0, 0x0 ;  /* 0x000080000000791a */ /* 0x000fc80000000000 */
.L_x_2587:
[----:B------:R-:W-:Y:S05]  /*6370*/  BSYNC B1 ;  /* 0x0000000000017941 */ /* 0x000fea0003800000 */
.L_x_2586:
[----:B------:R-:W-:Y:S06]  /*6380*/  BAR.ARV 0xc, 0xa0 ;  /* 0x0302800000007b1d */ /* 0x000fec0000002000 */
[----:B------:R-:W-:Y:S01]  /*6390*/  UIADD3 UR12, UR8, 0x1, URZ ;  /* 0x00000001080c7890 */ /* 0x000fe2000fffe03f */
[----:B------:R-:W-:Y:S11]  /*63a0*/  BRA `(.L_x_2588) ;  /* 0x0000000000047947 */ /* 0x000ff60003800000 */
.L_x_2577:
[----:B------:R-:W-:-:S05]  /*63b0*/  UMOV UR12, UR8 ;  /* 0x00000008000c7c82 */ /* 0x000fca0008000000 */
.L_x_2588:
[----:B------:R-:W-:-:S04]  /*63c0*/  UIADD3 UR4, UR8, 0x1, URZ ;  /* 0x0000000108047890 */ /* 0x000fc8000fffe03f */
[----:B------:R-:W-:-:S06]  /*63d0*/  UISETP.NE.AND UP0, UPT, UR5, UR4, UPT ;  /* 0x000000040500728c */ /* 0x000fcc000bf05270 */
[----:B------:R-:W-:-:S13]  /*63e0*/  PLOP3.LUT P1, PT, PT, PT, UP0, 0x80, 0x0 ;  /* 0x000000000000781c */ /* 0x000fda0003f2f008 */
[----:B------:R-:W-:Y:S05]  /*63f0*/  @!P1 BRA `(.L_x_2574) ;  /* 0x0000002c00ec9947 */ /* 0x000fea0003800000 */
[----:B------:R-:W-:Y:S01]  /*6400*/  ULDC.64 UR10, c[0x0][0x2c0] ;  /* 0x0000b000000a7ab9 */ /* 0x000fe20000000a00 */
[----:B------:R-:W-:Y:S02]  /*6410*/  UIADD3 UR23, UR9, UR7, URZ ;  /* 0x0000000709177290 */ /* 0x000fe4000fffe03f */
[----:B------:R-:W-:Y:S02]  /*6420*/  ULEA UR22, UP0, UR6, UR10, 0x2 ;  /* 0x0000000a06167291 */ /* 0x000fe4000f80103f */
[----:B------:R-:W-:Y:S02]  /*6430*/  UIMAD UR13, UR12, 0x3000, URZ ;  /* 0x000030000c0d78a4 */ /* 0x000fe4000f8e023f */
        /* <DEDUP_REMOVED lines=11> */
[----:B------:R-:W-:Y:S01]  /*64f0*/  UMOV UR4, URZ ;  /* 0x0000003f00047c82 */ /* 0x000fe20008000000 */
[----:B------:R-:W-:Y:S01]  /*6500*/  ULDC.64 UR28, c[0x0][0x2c0] ;  /* 0x0000b000001c7ab9 */ /* 0x000fe20000000a00 */
[----:B------:R-:W-:-:S09]  /*6510*/  UMOV UR24, UR13 ;  /* 0x0000000d00187c82 */ /* 0x000fd20008000000 */
.L_x_2609:
        /* <DEDUP_REMOVED lines=13> */
[----:B------:R-:W-:Y:S02]  /*65f0*/  ULEA.HI.X.SX32 UR40, UR24, UR25, 0x1, UP0 ;  /* 0x0000001918287291 */ /* 0x000fe400080f0e3f */
[----:B------:R-:W-:-:S04]  /*6600*/  ULEA UR38, UP0, UR39, UR28, 0x2 ;  /* 0x0000001c27267291 */ /* 0x000fc8000f80103f */
[----:B------:R-:W-:-:S03]  /*6610*/  ULEA.HI.X UR39, UR39, UR29, UR40, 0x2, UP0 ;  /* 0x0000001d27277291 */ /* 0x000fc600080f1428 */
[----:B------:R-:W-:Y:S01]  /*6620*/  UMOV UR40, 0x0 ;  /* 0x0000000000287882 */ /* 0x000fe20000000000 */
[----:B-1----:R-:W-:-:S03]  /*6630*/  ULEA UR26, UR27, UR26, 0x18 ;  /* 0x0000001a1b1a7291 */ /* 0x002fc6000f8ec03f */
[----:B------:R-:W-:Y:S01]  /*6640*/  UMOV UR27, 0x400 ;  /* 0x00000400001b7882 */ /* 0x000fe20000000000 */
[----:B------:R-:W-:-:S09]  /*6650*/  UIADD3 UR26, UR26, 0x12000, URZ ;  /* 0x000120001a1a7890 */ /* 0x000fd2000fffe03f */
[----:B------:R1:W-:Y:S02]  /*6660*/  UBLKRED.G.S.ADD.F32.RN [UR38], [UR26], UR27, desc[UR40] ;  /* 0x000028261a0073bb */ /* 0x0003e400080a141b */
[----:B-1----:R0:W-:Y:S02]  /*6670*/  UTMACMDFLUSH ;  /* 0x00000000000079b7 */ /* 0x0021e40000000000 */
.L_x_2590:
[----:B------:R-:W-:Y:S05]  /*6680*/  BSYNC B1 ;  /* 0x0000000000017941 */ /* 0x000fea0003800000 */
.L_x_2589:
        /* <DEDUP_REMOVED lines=12> */
.L_x_2592:
[----:B------:R-:W-:Y:S05]  /*6750*/  BSYNC B1 ;  /* 0x0000000000017941 */ /* 0x000fea0003800000 */
.L_x_2591:
        /* <DEDUP_REMOVED lines=13> */
.L_x_2594:
[----:B------:R-:W-:Y:S05]  /*6830*/  BSYNC B1 ;  /* 0x0000000000017941 */ /* 0x000fea0003800000 */
.L_x_2593:
[----:B------:R-:W-:Y:S06]  /*6840*/  BAR.ARV 0xa, 0xa0 ;  /* 0x0282800000007b1d */ /* 0x000fec0000002000 */
[----:B------:R-:W-:Y:S04]  /*6850*/  BSSY B1, `(.L_x_2595) ;  /* 0x0000003000017945 */ /* 0x000fe80003800000 */
[----:B------:R-:W-:Y:S05]  /*6860*/  @!P0 BRA `(.L_x_2596) ;  /* 0x0000000000048947 */ /* 0x000fea0003800000 */
[----:B------:R-:W-:-:S04]  /*6870*/  DEPBAR.LE SB0, 0x1 ;  /* 0x000080400000791a */ /* 0x000fc80000000000 */
.L_x_2596:
[----:B------:R-:W-:Y:S05]  /*6880*/  BSYNC B1 ;  /* 0x0000000000017941 */ /* 0x000fea0003800000 */
.L_x_2595:
[----:B------:R-:W-:Y:S06]  /*6890*/  BAR.ARV 0xb, 0xa0 ;  /* 0x02c2800000007b1d */ /* 0x000fec0000002000 */
[----:B------:R-:W-:Y:S04]  /*68a0*/  BSSY B1, `(.L_x_2597) ;  /* 0x0000003000017945 */ /* 0x000fe80003800000 */
[----:B------:R-:W-:Y:S05]  /*68b0*/  @!P0 BRA `(.L_x_2598) ;  /* 0x0000000000048947 */ /* 0x000fea0003800000 */
[----:B------:R-:W-:-:S04]  /*68c0*/  DEPBAR.LE SB0, 0x0 ;  /* 0x000080000000791a */ /* 0x000fc80000000000 */
.L_x_2598:
[----:B------:R-:W-:Y:S05]  /*68d0*/  BSYNC B1 ;  /* 0x0000000000017941 */ /* 0x000fea0003800000 */
.L_x_2597:
        /* <DEDUP_REMOVED lines=13> */
.L_x_2600:
[----:B------:R-:W-:Y:S05]  /*69b0*/  BSYNC B1 ;  /* 0x0000000000017941 */ /* 0x000fea0003800000 */
.L_x_2599:
        /* <DEDUP_REMOVED lines=12> */
.L_x_2602:
[----:B------:R-:W-:Y:S05]  /*6a80*/  BSYNC B1 ;  /* 0x0000000000017941 */ /* 0x000fea0003800000 */
.L_x_2601:
        /* <DEDUP_REMOVED lines=13> */
.L_x_2604:
[----:B------:R-:W-:Y:S05]  /*6b60*/  BSYNC B1 ;  /* 0x0000000000017941 */ /* 0x000fea0003800000 */
.L_x_2603:
[----:B------:R-:W-:Y:S06]  /*6b70*/  BAR.ARV 0xa, 0xa0 ;  /* 0x0282800000007b1d */ /* 0x000fec0000002000 */
[----:B------:R-:W-:Y:S04]  /*6b80*/  BSSY B1, `(.L_x_2605) ;  /* 0x0000003000017945 */ /* 0x000fe80003800000 */
[----:B------:R-:W-:Y:S05]  /*6b90*/  @!P0 BRA `(.L_x_2606) ;  /* 0x0000000000048947 */ /* 0x000fea0003800000 */
[----:B------:R-:W-:-:S04]  /*6ba0*/  DEPBAR.LE SB0, 0x1 ;  /* 0x000080400000791a */ /* 0x000fc80000000000 */
.L_x_2606:
[----:B------:R-:W-:Y:S05]  /*6bb0*/  BSYNC B1 ;  /* 0x0000000000017941 */ /* 0x000fea0003800000 */
.L_x_2605:
[----:B------:R-:W-:Y:S01]  /*6bc0*/  UIADD3 UR12, UR12, 0x2, URZ ;  /* 0x000000020c0c7890 */ /* 0x000fe2000fffe03f */
[----:B------:R-:W-:Y:S06]  /*6bd0*/  BAR.ARV 0xb, 0xa0 ;  /* 0x02c2800000007b1d */ /* 0x000fec0000002000 */
[----:B------:R-:W-:Y:S01]  /*6be0*/  UISETP.GE.AND UP0, UPT, UR12, UR5, UPT ;  /* 0x000000050c00728c */ /* 0x000fe2000bf06270 */
[----:B------:R-:W-:Y:S04]  /*6bf0*/  BSSY B1, `(.L_x_2607) ;  /* 0x0000003000017945 */ /* 0x000fe80003800000 */
[----:B------:R-:W-:Y:S06]  /*6c00*/  @!P0 BRA `(.L_x_2608) ;  /* 0x0000000000048947 */ /* 0x000fec0003800000 */
[----:B------:R-:W-:-:S04]  /*6c10*/  DEPBAR.LE SB0, 0x0 ;  /* 0x000080000000791a */ /* 0x000fc80000000000 */
.L_x_2608:
[----:B------:R-:W-:Y:S05]  /*6c20*/  BSYNC B1 ;  /* 0x0000000000017941 */ /* 0x000fea0003800000 */
.L_x_2607:
[----:B------:R-:W-:Y:S06]  /*6c30*/  BAR.ARV 0xc, 0xa0 ;  /* 0x0302800000007b1d */ /* 0x000fec0000002000 */
[----:B------:R-:W-:Y:S01]  /*6c40*/  PLOP3.LUT P1, PT, PT, PT, UP0, 0x80, 0x0 ;  /* 0x000000000000781c */ /* 0x000fe20003f2f008 */
[----:B------:R-:W-:Y:S02]  /*6c50*/  UIADD3 UR24, UR24, 0x6000, URZ ;  /* 0x0000600018187890 */ /* 0x000fe4000fffe03f */
[----:B------:R-:W-:-:S10]  /*6c60*/  UIADD3 UR4, UR4, 0x6000, URZ ;  /* 0x0000600004047890 */ /* 0x000fd4000fffe03f */
[----:B------:R-:W-:Y:S05]  /*6c70*/  @!P1 BRA `(.L_x_2609) ;  /* 0xfffffff800289947 */ /* 0x000fea000383ffff */
[----:B------:R-:W-:Y:S05]  /*6c80*/  BRA `(.L_x_2574) ;  /* 0x0000002400c87947 */ /* 0x000fea0003800000 */
.L_x_2573:
        /* <DEDUP_REMOVED lines=21> */
.L_x_2610:
[----:B------:R-:W-:Y:S01]  /*6de0*/  ULDC UR8, c[0x0][0xb44] ;  /* 0x0002d10000087ab9 */ /* 0x000fe20000000800 */
[----:B------:R-:W-:Y:S01]  /*6df0*/  UMOV UR35, UR7 ;  /* 0x0000000700237c82 */ /* 0x000fe20008000000 */
[----:B------:R-:W-:-:S11]  /*6e00*/  UISETP.NE.AND UP0, UPT, UR8, 0x1, UPT ;  /* 0x000000010800788c */ /* 0x000fd6000bf05270 */
[----:B------:R-:W-:Y:S02]  /*6e10*/  @UP0 ULDC.64 UR10, c[0x0][0xb48] ;  /* 0x0002d200000a0ab9 */ /* 0x000fe40000000a00 */
[----:B------:R-:W-:-:S04]  /*6e20*/  UIMAD.WIDE.U32 UR4, UR7, UR10, URZ ;  /* 0x0000000a070472a5 */ /* 0x000fc8000f8e003f */
[----:B------:R-:W-:-:S04]  /*6e30*/  @UP0 USHF.R.U32.HI UR35, URZ, UR11, UR5 ;  /* 0x0000000b3f230299 */ /* 0x000fc80008011605 */
[----:B------:R-:W-:-:S12]  /*6e40*/  UIMAD UR4, UR35, UR8, URZ ;  /* 0x00000008230472a4 */ /* 0x000fd8000f8e023f */
.L_x_2611:
[----:B------:R-:W-:Y:S01]  /*6e50*/  ULDC UR8, c[0x0][0xb38] ;  /* 0x0002ce0000087ab9 */ /* 0x000fe20000000800 */
[----:B------:R-:W-:Y:S01]  /*6e60*/  UIADD3 UR4, UR7, -UR4, URZ ;  /* 0x8000000407047290 */ /* 0x000fe2000fffe03f */
[----:B------:R-:W-:Y:S01]  /*6e70*/  IMAD.MOV.U32 R16, RZ, RZ, 0x1 ;  /* 0x00000001ff107424 */ /* 0x000fe200078e00ff */
[----:B------:R-:W-:Y:S01]  /*6e80*/  UISETP.NE.AND UP0, UPT, UR8, 0x1, UPT ;  /* 0x000000010800788c */ /* 0x000fe2000bf05270 */
[----:B------:R-:W-:Y:S01]  /*6e90*/  IMAD.MOV.U32 R23, RZ, RZ, RZ ;  /* 0x000000ffff177224 */ /* 0x000fe200078e00ff */
[----:B------:R-:W-:Y:S01]  /*6ea0*/  ULDC UR5, c[0x0][0xb44] ;  /* 0x0002d10000057ab9 */ /* 0x000fe20000000800 */
[----:B------:R-:W-:Y:S01]  /*6eb0*/  IMAD.MOV.U32 R10, RZ, RZ, 0x1 ;  /* 0x00000001ff0a7424 */ /* 0x000fe200078e00ff */
[----:B------:R-:W-:-:S07]  /*6ec0*/  UIMAD UR6, UR6, UR5, UR4 ;  /* 0x00000005060672a4 */ /* 0x000fce000f8e0204 */
        /* <DEDUP_REMOVED lines=9> */
[----:B------:R-:W1:Y:S01]  /*6f60*/  LDC R2, c[0x0][0x280] ;  /* 0x0000a000ff027b82 */ /* 0x000e620000000800 */
[----:B------:R-:W-:Y:S01]  /*6f70*/  UIMAD UR35, UR35, 0x60, URZ ;  /* 0x00000060232378a4 */ /* 0x000fe2000f8e023f */
[----:B------:R-:W-:-:S06]  /*6f80*/  ULDC UR4, c[0x0][0x74c] ;  /* 0x0001d30000047ab9 */ /* 0x000fcc0000000800 */
[----:B------:R-:W1:Y:S02]  /*6f90*/  LDC R3, c[0x0][0x290] ;  /* 0x0000a400ff037b82 */ /* 0x000e640000000800 */
[----:B-1----:R-:W-:Y:S01]  /*6fa0*/  IADD3 R0, -R3, UR35, R2 ;  /* 0x0000002303007c10 */ /* 0x002fe2000fffe102 */
[----:B------:R-:W-:-:S04]  /*6fb0*/  VIADD R2, R2, 0x3f ;  /* 0x0000003f02027836 */ /* 0x000fc80000000000 */
[----:B------:R-:W-:Y:S01]  /*6fc0*/  VIADD R0, R0, -UR4 ;  /* 0x8000000400007c36 */ /* 0x000fe20008000000 */
[----:B------:R-:W-:-:S04]  /*6fd0*/  SHF.R.S32.HI R5, RZ, 0x1f, R2 ;  /* 0x0000001fff057819 */ /* 0x000fc80000011402 */
[----:B------:R-:W-:Y:S02]  /*6fe0*/  SHF.R.S32.HI R3, RZ, 0x1f, R0 ;  /* 0x0000001fff037819 */ /* 0x000fe40000011400 */
[----:B------:R-:W-:Y:S02]  /*6ff0*/  LEA.HI R4, R5, R2, RZ, 0x6 ;  /* 0x0000000205047211 */ /* 0x000fe400078f30ff */
[----:B------:R-:W-:Y:S02]  /*7000*/  LEA.HI R3, R3, R0, RZ, 0x6 ;  /* 0x0000000003037211 */ /* 0x000fe400078f30ff */
[----:B------:R-:W-:Y:S02]  /*7010*/  SHF.R.S32.HI R4, RZ, 0x6, R4 ;  /* 0x00000006ff047819 */ /* 0x000fe40000011404 */
[----:B------:R-:W-:-:S04]  /*7020*/  SHF.R.S32.HI R3, RZ, 0x6, R3 ;  /* 0x00000006ff037819 */ /* 0x000fc80000011403 */
[----:B------:R-:W-:-:S04]  /*7030*/  VIMNMX R5, RZ, R3, !PT ;  /* 0x00000003ff057248 */ /* 0x000fc80007fe0100 */
[----:B------:R-:W-:-:S13]  /*7040*/  ISETP.GT.AND P0, PT, R4, R5, PT ;  /* 0x000000050400720c */ /* 0x000fda0003f04270 */
[----:B------:R-:W-:Y:S05]  /*7050*/  @!P0 BRA `(.L_x_2612) ;  /* 0x0000002000508947 */ /* 0x000fea0003800000 */
[----:B------:R-:W1:Y:S01]  /*7060*/  LDC.64 R8, c[0x0][0x718] ;  /* 0x0001c600ff087b82 */ /* 0x000e620000000a00 */
[----:B------:R-:W-:Y:S01]  /*7070*/  IMAD.U32 R3, RZ, RZ, UR28 ;  /* 0x0000001cff037e24 */ /* 0x000fe2000f8e00ff */
[----:B------:R-:W-:Y:S01]  /*7080*/  ULDC UR4, c[0x0][0x2e8] ;  /* 0x0000ba0000047ab9 */ /* 0x000fe20000000800 */
[----:B------:R-:W-:Y:S01]  /*7090*/  ELECT P0, URZ, PT ;  /* 0x00000000003f782f */ /* 0x000fe20003800000 */
[----:B------:R-:W-:Y:S01]  /*70a0*/  BSSY B1, `(.L_x_2612) ;  /* 0x000020f000017945 */ /* 0x000fe20003800000 */
[----:B------:R-:W-:Y:S01]  /*70b0*/  UISETP.NE.AND UP0, UPT, UR4, 0x1, UPT ;  /* 0x000000010400788c */ /* 0x000fe2000bf05270 */
[----:B------:R-:W-:Y:S01]  /*70c0*/  SHF.R.S32.HI R3, RZ, 0x1f, R3 ;  /* 0x0000001fff037819 */ /* 0x000fe20000011403 */
[----:B------:R-:W-:Y:S01]  /*70d0*/  UMOV UR36, UR28 ;  /* 0x0000001c00247c82 */ /* 0x000fe20008000000 */
[----:B------:R-:W2:Y:S01]  /*70e0*/  LDC.64 R6, c[0x0][0x730] ;  /* 0x0001cc00ff067b82 */ /* 0x000ea20000000a00 */
[----:B------:R-:W-:-:S07]  /*70f0*/  IMAD.MOV.U32 R23, RZ, RZ, RZ ;  /* 0x000000ffff177224 */ /* 0x000fce00078e00ff */
[----:B------:R-:W3:Y:S01]  /*7100*/  LDC.64 R10, c[0x0][0x720] ;  /* 0x0001c800ff0a7b82 */ /* 0x000ee20000000a00 */
[----:B------:R-:W-:Y:S01]  /*7110*/  @UP0 ULDC UR4, c[0x0][0x2ec] ;  /* 0x0000bb0000040ab9 */ /* 0x000fe20000000800 */
[----:B------:R-:W-:Y:S01]  /*7120*/  @UP0 ULDC UR6, c[0x0][0x2f0] ;  /* 0x0000bc0000060ab9 */ /* 0x000fe20000000800 */
[----:B------:R-:W-:-:S04]  /*7130*/  UIMAD.WIDE.U32 UR4, UR28, UR4, URZ ;  /* 0x000000041c0472a5 */ /* 0x000fc8000f8e003f */
[----:B------:R-:W-:Y:S01]  /*7140*/  @UP0 USHF.R.U32.HI UR36, URZ, UR6, UR5 ;  /* 0x000000063f240299 */ /* 0x000fe20008011605 */
[----:B-1----:R-:W-:-:S04]  /*7150*/  IMAD R0, R3, R8, RZ ;  /* 0x0000000803007224 */ /* 0x002fc800078e02ff */
[----:B------:R-:W-:Y:S02]  /*7160*/  IMAD R13, R9, UR28, R0 ;  /* 0x0000001c090d7c24 */ /* 0x000fe4000f8e0200 */
[----:B------:R-:W-:-:S04]  /*7170*/  IMAD.WIDE.U32 R8, R8, UR28, RZ ;  /* 0x0000001c08087c25 */ /* 0x000fc8000f8e00ff */
[----:B--2---:R-:W-:Y:S02]  /*7180*/  IMAD R12, R3, R6, RZ ;  /* 0x00000006030c7224 */ /* 0x004fe400078e02ff */
[----:B------:R-:W1:Y:S01]  /*7190*/  LDC.64 R2, c[0x0][0x738] ;  /* 0x0001ce00ff027b82 */ /* 0x000e620000000a00 */
[----:B------:R-:W-:Y:S02]  /*71a0*/  IMAD.U32 R0, RZ, RZ, UR29 ;  /* 0x0000001dff007e24 */ /* 0x000fe4000f8e00ff */
[----:B------:R-:W-:Y:S02]  /*71b0*/  IMAD.IADD R9, R9, 0x1, R13 ;  /* 0x0000000109097824 */ /* 0x000fe400078e020d */
[----:B------:R-:W-:Y:S01]  /*71c0*/  IMAD R15, R7, UR28, R12 ;  /* 0x0000001c070f7c24 */ /* 0x000fe2000f8e020c */
[----:B------:R-:W-:Y:S01]  /*71d0*/  SHF.R.S32.HI R13, RZ, 0x1f, R0 ;  /* 0x0000001fff0d7819 */ /* 0x000fe20000011400 */
[----:B------:R-:W-:-:S04]  /*71e0*/  IMAD.WIDE.U32 R6, R6, UR28, RZ ;  /* 0x0000001c06067c25 */ /* 0x000fc8000f8e00ff */
[----:B---3--:R-:W-:Y:S02]  /*71f0*/  IMAD R0, R13, R10, RZ ;  /* 0x0000000a0d007224 */ /* 0x008fe400078e02ff */
[----:B------:R-:W-:Y:S02]  /*7200*/  IMAD.IADD R7, R7, 0x1, R15 ;  /* 0x0000000107077824 */ /* 0x000fe400078e020f */
[----:B------:R-:W-:Y:S02]  /*7210*/  IMAD R11, R11, UR29, R0 ;  /* 0x0000001d0b0b7c24 */ /* 0x000fe4000f8e0200 */
[----:B------:R-:W-:-:S04]  /*7220*/  IMAD.WIDE.U32 R8, R10, UR29, R8 ;  /* 0x0000001d0a087c25 */ /* 0x000fc8000f8e0008 */
[----:B------:R-:W-:Y:S02]  /*7230*/  IMAD.MOV.U32 R10, RZ, RZ, 0x1 ;  /* 0x00000001ff0a7424 */ /* 0x000fe400078e00ff */
[----:B-1----:R-:W-:Y:S02]  /*7240*/  IMAD R0, R13, R2, RZ ;  /* 0x000000020d007224 */ /* 0x002fe400078e02ff */
[----:B------:R-:W-:-:S04]  /*7250*/  IMAD.WIDE.U32 R6, R2, UR29, R6 ;  /* 0x0000001d02067c25 */ /* 0x000fc8000f8e0006 */
[----:B------:R-:W-:Y:S01]  /*7260*/  IMAD R3, R3, UR29, R0 ;  /* 0x0000001d03037c24 */ /* 0x000fe2000f8e0200 */
[----:B------:R-:W-:Y:S06]  /*7270*/  @!P0 BRA `(.L_x_2613) ;  /* 0x0000001c00c48947 */ /* 0x000fec0003800000 */
[----:B------:R-:W1:Y:S01]  /*7280*/  S2R R13, SR_CgaCtaId ;  /* 0x00000000000d7919 */ /* 0x000e620000008800 */
[----:B------:R-:W-:Y:S01]  /*7290*/  MOV R12, 0x400 ;  /* 0x00000400000c7802 */ /* 0x000fe20000000f00 */
[----:B------:R-:W-:Y:S01]  /*72a0*/  IMAD.MOV.U32 R0, RZ, RZ, 0x1 ;  /* 0x00000001ff007424 */ /* 0x000fe200078e00ff */
[----:B------:R-:W2:Y:S02]  /*72b0*/  S2R R14, SR_TID.X ;  /* 0x00000000000e7919 */ /* 0x000ea40000002100 */
[----:B-1----:R-:W-:Y:S02]  /*72c0*/  LEA R12, R13, R12, 0x18 ;  /* 0x0000000c0d0c7211 */ /* 0x002fe400078ec0ff */
[----:B------:R-:W-:Y:S02]  /*72d0*/  SHF.L.U32 R13, R0, 0x1f, RZ ;  /* 0x0000001f000d7819 */ /* 0x000fe400000006ff */
[----:B--2---:R-:W-:Y:S01]  /*72e0*/  LOP3.LUT P0, RZ, R14, 0x7f, RZ, 0xc0, !PT ;  /* 0x0000007f0eff7812 */ /* 0x004fe2000780c0ff */
[----:B------:R-:W-:Y:S01]  /*72f0*/  IMAD.IADD R14, R9, 0x1, R11 ;  /* 0x00000001090e7824 */ /* 0x000fe200078e020b */
[----:B------:R-:W1:Y:S02]  /*7300*/  SYNCS.PHASECHK.TRANS64.TRYWAIT P1, [R12+URZ+0x36420], R13 ;  /* 0x0364200d0c0075a7 */ /* 0x000e64000802017f */
[----:B-1----:R-:W-:Y:S09]  /*7310*/  @!P1 BRA `(.L_x_2614) ;  /* 0x0000002000849947 */ /* 0x002ff20003800000 */
.L_x_2641:
        /* <DEDUP_REMOVED lines=9> */
.L_x_2615:
[----:B------:R-:W-:Y:S01]  /*73b0*/  R2UR UR27, R5 ;  /* 0x00000000051b72ca */ /* 0x000fe200000e0000 */
[----:B------:R-:W2:Y:S01]  /*73c0*/  LDC.64 R18, c[0x0][0x198] ;  /* 0x00006600ff127b82 */ /* 0x000ea20000000a00 */
[----:B------:R-:W-:Y:S01]  /*73d0*/  ULDC.64 UR4, c[0x0][0x700] ;  /* 0x0001c00000047ab9 */ /* 0x000fe20000000a00 */
[----:B------:R-:W-:Y:S01]  /*73e0*/  R2UR UR32, R12 ;  /* 0x000000000c2072ca */ /* 0x000fe200000e0000 */
[----:B------:R-:W-:Y:S01]  /*73f0*/  IMAD.U32 R11, RZ, RZ, UR4 ;  /* 0x00000004ff0b7e24 */ /* 0x000fe2000f8e00ff */
[----:B------:R-:W-:Y:S01]  /*7400*/  UMOV UR30, 0x0 ;  /* 0x00000000001e7882 */ /* 0x000fe20000000000 */
[----:B------:R-:W-:Y:S01]  /*7410*/  IMAD.U32 R0, RZ, RZ, UR5 ;  /* 0x00000005ff007e24 */ /* 0x000fe2000f8e00ff */
[----:B------:R-:W-:Y:S01]  /*7420*/  UMOV UR31, 0x14f00000 ;  /* 0x14f00000001f7882 */ /* 0x000fe20000000000 */
[----:B------:R-:W-:Y:S01]  /*7430*/  UMOV UR26, URZ ;  /* 0x0000003f001a7c82 */ /* 0x000fe20008000000 */
[----:B------:R-:W-:Y:S01]  /*7440*/  UMOV UR18, 0x40 ;  /* 0x0000004000127882 */ /* 0x000fe20000000000 */
[----:B------:R-:W-:Y:S01]  /*7450*/  UMOV UR20, UR28 ;  /* 0x0000001c00147c82 */ /* 0x000fe20008000000 */
[----:B------:R-:W-:Y:S01]  /*7460*/  UMOV UR21, UR29 ;  /* 0x0000001d00157c82 */ /* 0x000fe20008000000 */
[----:B------:R-:W-:Y:S01]  /*7470*/  UMOV UR10, 0x80 ;  /* 0x00000080000a7882 */ /* 0x000fe20000000000 */
[----:B------:R-:W-:Y:S01]  /*7480*/  USHF.L.U32 UR27, UR27, 0x6, URZ ;  /* 0x000000061b1b7899 */ /* 0x000fe2000800063f */
[----:B------:R-:W-:Y:S01]  /*7490*/  IMAD.MOV.U32 R17, RZ, RZ, 0x12000 ;  /* 0x00012000ff117424 */ /* 0x000fe200078e00ff */
[----:B------:R-:W-:Y:S01]  /*74a0*/  UMOV UR12, UR28 ;  /* 0x0000001c000c7c82 */ /* 0x000fe20008000000 */
[----:B------:R-:W-:Y:S01]  /*74b0*/  UIADD3 UR25, UR32, 0x36410, URZ ;  /* 0x0003641020197890 */ /* 0x000fe2000fffe03f */
[----:B------:R-:W-:Y:S01]  /*74c0*/  IMAD.MOV.U32 R23, RZ, RZ, 0x1 ;  /* 0x00000001ff177424 */ /* 0x000fe200078e00ff */
[----:B------:R-:W-:Y:S01]  /*74d0*/  UIADD3 UR24, UR32, 0x1e000, URZ ;  /* 0x0001e00020187890 */ /* 0x000fe2000fffe03f */
[----:B------:R-:W-:Y:S01]  /*74e0*/  IMAD.U32 R3, RZ, RZ, UR27 ;  /* 0x0000001bff037e24 */ /* 0x000fe2000f8e00ff */
[----:B------:R-:W-:Y:S01]  /*74f0*/  IADD3 R2, P1, R8, UR27, RZ ;  /* 0x0000001b08027c10 */ /* 0x000fe2000ff3e0ff */
[----:B------:R-:W-:-:S02]  /*7500*/  UIADD3 UR16, UR32, 0x20000, URZ ;  /* 0x0002000020107890 */ /* 0x000fc4000fffe03f */
[----:B------:R-:W-:Y:S01]  /*7510*/  UIADD3 UR8, UR32, 0x22000, URZ ;  /* 0x0002200020087890 */ /* 0x000fe2000fffe03f */
[----:B------:R-:W-:Y:S01]  /*7520*/  LEA.HI.X.SX32 R3, R3, R14, 0x1, P1 ;  /* 0x0000000e03037211 */ /* 0x000fe200008f0eff */
[----:B--2---:R-:W-:Y:S01]  /*7530*/  IMAD.MOV.U32 R20, RZ, RZ, R18 ;  /* 0x000000ffff147224 */ /* 0x004fe200078e0012 */
[C---:B------:R-:W-:Y:S01]  /*7540*/  LEA R10, P1, R2.reuse, R11, 0x2 ;  /* 0x0000000b020a7211 */ /* 0x040fe200078210ff */
[----:B------:R-:W-:Y:S01]  /*7550*/  IMAD.MOV.U32 R21, RZ, RZ, R19 ;  /* 0x000000ffff157224 */ /* 0x000fe200078e0013 */
[----:B------:R-:W-:Y:S02]  /*7560*/  UIADD3 UR40, UR32, 0x30000, URZ ;  /* 0x0003000020287890 */ /* 0x000fe4000fffe03f */
[----:B------:R-:W-:Y:S01]  /*7570*/  LEA.HI.X R2, R2, R0, R3, 0x2, P1 ;  /* 0x0000000002027211 */ /* 0x000fe200008f1403 */
[----:B------:R-:W-:Y:S01]  /*7580*/  UMOV UR17, UR25 ;  /* 0x0000001900117c82 */ /* 0x000fe20008000000 */
[----:B------:R-:W-:Y:S01]  /*7590*/  R2UR UR14, R10 ;  /* 0x000000000a0e72ca */ /* 0x000fe200000e0000 */
[----:B------:R-:W-:Y:S01]  /*75a0*/  UMOV UR19, UR27 ;  /* 0x0000001b00137c82 */ /* 0x000fe20008000000 */
[----:B------:R-:W-:Y:S01]  /*75b0*/  R2UR UR15, R2 ;  /* 0x00000000020f72ca */ /* 0x000fe200000e0000 */
[----:B------:R-:W-:Y:S01]  /*75c0*/  UMOV UR13, UR29 ;  /* 0x0000001d000d7c82 */ /* 0x000fe20008000000 */
[----:B------:R-:W-:Y:S01]  /*75d0*/  IADD3 R2, P1, R20, 0x2f0, RZ ;  /* 0x000002f014027810 */ /* 0x000fe20007f3e0ff */
[----:B------:R-:W-:Y:S01]  /*75e0*/  UMOV UR9, UR25 ;  /* 0x0000001900097c82 */ /* 0x000fe20008000000 */
[----:B------:R-:W-:Y:S01]  /*75f0*/  UMOV UR11, UR27 ;  /* 0x0000001b000b7c82 */ /* 0x000fe20008000000 */
[----:B------:R-:W-:Y:S01]  /*7600*/  UMOV UR33, 0x10 ;  /* 0x0000001000217882 */ /* 0x000fe20000000000 */
[----:B------:R-:W-:Y:S01]  /*7610*/  R2UR UR6, R2 ;  /* 0x00000000020672ca */ /* 0x000fe200000e0000 */
[----:B------:R-:W-:Y:S01]  /*7620*/  UMOV UR41, UR25 ;  /* 0x0000001900297c82 */ /* 0x000fe20008000000 */
[----:B------:R-:W-:Y:S01]  /*7630*/  IADD3 R2, P2, R20, 0x3f0, RZ ;  /* 0x000003f014027810 */ /* 0x000fe20007f5e0ff */
[----:B------:R-:W-:Y:S01]  /*7640*/  VIADD R10, R4, 0xffffffff ;  /* 0xffffffff040a7836 */ /* 0x000fe20000000000 */
[----:B------:R-:W-:-:S02]  /*7650*/  UIADD3 UR48, UR32, 0x3000, URZ ;  /* 0x0000300020307890 */ /* 0x000fc4000fffe03f */
[----:B------:R-:W-:Y:S01]  /*7660*/  R2UR UR4, R2 ;  /* 0x00000000020472ca */ /* 0x000fe200000e0000 */
[--C-:B------:R-:W-:Y:S01]  /*7670*/  IMAD.X R2, RZ, RZ, R21.reuse, P1 ;  /* 0x000000ffff027224 */ /* 0x100fe200008e0615 */
[----:B------:R-:W-:Y:S01]  /*7680*/  UMOV UR38, 0x0 ;  /* 0x0000000000267882 */ /* 0x000fe20000000000 */
[----:B------:R-:W-:Y:S01]  /*7690*/  UMOV UR39, 0x10000000 ;  /* 0x1000000000277882 */ /* 0x000fe20000000000 */
[----:B------:R-:W-:Y:S01]  /*76a0*/  UMOV UR37, UR29 ;  /* 0x0000001d00257c82 */ /* 0x000fe20008000000 */
[----:B------:R-:W-:Y:S01]  /*76b0*/  UMOV UR34, UR26 ;  /* 0x0000001a00227c82 */ /* 0x000fe20008000000 */
[----:B------:R-:W-:Y:S01]  /*76c0*/  R2UR UR7, R2 ;  /* 0x00000000020772ca */ /* 0x000fe200000e0000 */
[--C-:B------:R-:W-:Y:S01]  /*76d0*/  IMAD.X R2, RZ, RZ, R21.reuse, P2 ;  /* 0x000000ffff027224 */ /* 0x100fe200010e0615 */
[----:B------:R-:W-:Y:S01]  /*76e0*/  UMOV UR50, 0x40 ;  /* 0x0000004000327882 */ /* 0x000fe20000000000 */
[----:B------:R-:W-:Y:S01]  /*76f0*/  UMOV UR51, UR35 ;  /* 0x0000002300337c82 */ /* 0x000fe20008000000 */
[----:B------:R-:W-:Y:S01]  /*7700*/  UMOV UR52, UR36 ;  /* 0x0000002400347c82 */ /* 0x000fe20008000000 */
[----:B------:R-:W-:Y:S01]  /*7710*/  UMOV UR53, UR29 ;  /* 0x0000001d00357c82 */ /* 0x000fe20008000000 */
[----:B------:R-:W-:Y:S01]  /*7720*/  R2UR UR5, R2 ;  /* 0x00000000020572ca */ /* 0x000fe200000e0000 */
[----:B------:R-:W-:Y:S01]  /*7730*/  UMOV UR42, 0x80 ;  /* 0x00000080002a7882 */ /* 0x000fe20000000000 */
[----:B------:R-:W-:Y:S01]  /*7740*/  IADD3 R2, P1, R20, 0xf0, RZ ;  /* 0x000000f014027810 */ /* 0x000fe20007f3e0ff */
[----:B------:R-:W-:Y:S01]  /*7750*/  UMOV UR43, UR35 ;  /* 0x00000023002b7c82 */ /* 0x000fe20008000000 */
[----:B------:R-:W-:Y:S01]  /*7760*/  UMOV UR44, UR36 ;  /* 0x00000024002c7c82 */ /* 0x000fe20008000000 */
[----:B------:R-:W-:Y:S01]  /*7770*/  UMOV UR45, UR29 ;  /* 0x0000001d002d7c82 */ /* 0x000fe20008000000 */
[----:B------:R-:W-:Y:S01]  /*7780*/  R2UR UR22, R2 ;  /* 0x00000000021672ca */ /* 0x000fe200000e0000 */
[----:B------:R-:W-:Y:S01]  /*7790*/  IMAD.X R3, RZ, RZ, R21, P1 ;  /* 0x000000ffff037224 */ /* 0x000fe200008e0615 */
[----:B------:R-:W-:Y:S01]  /*77a0*/  ISETP.GE.AND P1, PT, R5, R10, PT ;  /* 0x0000000a0500720c */ /* 0x000fe20003f26270 */
[----:B------:R2:W-:Y:S03]  /*77b0*/  STL [R1+0x4], R10 ;  /* 0x0000040a01007387 */ /* 0x0005e60000100800 */
[----:B------:R-:W-:Y:S01]  /*77c0*/  R2UR UR23, R3 ;  /* 0x00000000031772ca */ /* 0x000fe200000e0000 */
[----:B--2---:R-:W-:-:S12]  /*77d0*/  IMAD.MOV.U32 R10, RZ, RZ, 0x1 ;  /* 0x00000001ff0a7424 */ /* 0x004fd800078e00ff */
[----:B------:R-:W-:Y:S01]  /*77e0*/  UTMALDG.4D [UR24], [UR22], desc[UR30] ;  /* 0x00001e18160075b4 */ /* 0x000fe20008019000 */
[----:B------:R2:W-:Y:S01]  /*77f0*/  UTMALDG.4D [UR16], [UR22], desc[UR30] ;  /* 0x00001e10160075b4 */ /* 0x0005e20008019000 */
[----:B------:R-:W-:Y:S01]  /*7800*/  UTMALDG.4D [UR8], [UR22], desc[UR30] ;  /* 0x00001e08160075b4 */ /* 0x000fe20008019000 */
[----:B------:R3:W-:Y:S01]  /*7810*/  UBLKCP.S.G [UR40], [UR14], UR33 ;  /* 0x000000280e0073ba */ /* 0x0007e20008000221 */
[----:B------:R4:W-:Y:S01]  /*7820*/  SYNCS.ARRIVE.TRANS64 RZ, [R12+URZ+0x36400], R17 ;  /* 0x036400110cff79a7 */ /* 0x0009e2000800003f */
[----:B--2---:R-:W-:Y:S01]  /*7830*/  UIADD3 UR16, UR32, 0x9000, URZ ;  /* 0x0000900020107890 */ /* 0x004fe2000fffe03f */
[----:B------:R-:W-:Y:S01]  /*7840*/  UMOV UR19, UR35 ;  /* 0x0000002300137c82 */ /* 0x000fe20008000000 */
[----:B------:R-:W-:Y:S01]  /*7850*/  UMOV UR20, UR36 ;  /* 0x0000002400147c82 */ /* 0x000fe20008000000 */
[----:B------:R-:W-:Y:S01]  /*7860*/  UMOV UR18, UR26 ;  /* 0x0000001a00127c82 */ /* 0x000fe20008000000 */
[----:B---3--:R-:W-:Y:S02]  /*7870*/  UIADD3 UR33, UR32, 0x36400, URZ ;  /* 0x0003640020217890 */ /* 0x008fe4000fffe03f */
[----:B------:R-:W-:-:S02]  /*7880*/  UIADD3 UR40, UR32, 0x6000, URZ ;  /* 0x0000600020287890 */ /* 0x000fc4000fffe03f */
[----:B------:R-:W-:Y:S01]  /*7890*/  UIADD3 UR8, UR32, 0xc000, URZ ;  /* 0x0000c00020087890 */ /* 0x000fe2000fffe03f */
[----:B------:R-:W-:Y:S02]  /*78a0*/  UMOV UR10, 0x40 ;  /* 0x00000040000a7882 */ /* 0x000fe40000000000 */
[----:B------:R-:W-:Y:S01]  /*78b0*/  UMOV UR49, UR33 ;  /* 0x0000002100317c82 */ /* 0x000fe20008000000 */
[----:B------:R-:W-:Y:S01]  /*78c0*/  UMOV UR41, UR33 ;  /* 0x0000002100297c82 */ /* 0x000fe20008000000 */
[----:B------:R2:W-:Y:S01]  /*78d0*/  UTMALDG.4D [UR32], [UR6], desc[UR38] ;  /* 0x00002620060075b4 */ /* 0x0005e20008019000 */
[----:B------:R-:W-:Y:S01]  /*78e0*/  UMOV UR17, UR33 ;  /* 0x0000002100117c82 */ /* 0x000fe20008000000 */
[----:B------:R-:W-:Y:S01]  /*78f0*/  UMOV UR11, UR35 ;  /* 0x00000023000b7c82 */ /* 0x000fe20008000000 */
[----:B------:R-:W-:Y:S01]  /*7900*/  UMOV UR12, UR36 ;  /* 0x00000024000c7c82 */ /* 0x000fe20008000000 */
[----:B------:R-:W-:Y:S01]  /*7910*/  UMOV UR9, UR33 ;  /* 0x0000002100097c82 */ /* 0x000fe20008000000 */
[----:B------:R4:W-:Y:S01]  /*7920*/  UTMALDG.4D [UR48], [UR6], desc[UR38] ;  /* 0x00002630060075b4 */ /* 0x0009e20008019000 */
[----:B------:R4:W-:Y:S01]  /*7930*/  UTMALDG.4D [UR40], [UR6], desc[UR38] ;  /* 0x00002628060075b4 */ /* 0x0009e20008019000 */
[----:B------:R4:W-:Y:S01]  /*7940*/  UTMALDG.4D [UR16], [UR4], desc[UR38] ;  /* 0x00002610040075b4 */ /* 0x0009e20008019000 */
[----:B--2---:R-:W-:Y:S01]  /*7950*/  UIADD3 UR32, UR32, 0xf000, URZ ;  /* 0x0000f00020207890 */ /* 0x004fe2000fffe03f */
[----:B------:R-:W-:Y:S01]  /*7960*/  UMOV UR34, 0x80 ;  /* 0x0000008000227882 */ /* 0x000fe20000000000 */
[----:B------:R4:W-:Y:S07]  /*7970*/  UTMALDG.4D [UR8], [UR4], desc[UR38] ;  /* 0x00002608040075b4 */ /* 0x0009ee0008019000 */
[----:B------:R4:W-:Y:S02]  /*7980*/  UTMALDG.4D [UR32], [UR4], desc[UR38] ;  /* 0x00002620040075b4 */ /* 0x0009e40008019000 */
[----:B----4-:R-:W-:Y:S05]  /*7990*/  @P1 BRA `(.L_x_2616) ;  /* 0x0000001400201947 */ /* 0x010fea0003800000 */
[-C--:B------:R-:W-:Y:S01]  /*79a0*/  LOP3.LUT R17, RZ, R5.reuse, RZ, 0x33, !PT ;  /* 0x00000005ff117212 */ /* 0x080fe200078e33ff */
[C---:B------:R-:W-:Y:S02]  /*79b0*/  VIADD R10, R4.reuse, 0xfffffffe ;  /* 0xfffffffe040a7836 */ /* 0x040fe40000000000 */
[----:B------:R-:W-:Y:S02]  /*79c0*/  IMAD.MOV.U32 R23, RZ, RZ, 0x1 ;  /* 0x00000001ff177424 */ /* 0x000fe400078e00ff */
[----:B------:R-:W-:Y:S01]  /*79d0*/  IMAD.IADD R17, R4, 0x1, R17 ;  /* 0x0000000104117824 */ /* 0x000fe200078e0211 */
[----:B------:R-:W-:Y:S01]  /*79e0*/  ISETP.NE.AND P1, PT, R10, R5, PT ;  /* 0x000000050a00720c */ /* 0x000fe20003f25270 */
[----:B------:R-:W-:Y:S02]  /*79f0*/  IMAD.MOV.U32 R24, RZ, RZ, R5 ;  /* 0x000000ffff187224 */ /* 0x000fe400078e0005 */
[----:B------:R-:W-:Y:S01]  /*7a00*/  IMAD.MOV.U32 R16, RZ, RZ, 0x1 ;  /* 0x00000001ff107424 */ /* 0x000fe200078e00ff */
[----:B------:R-:W-:-:S05]  /*7a10*/  LOP3.LUT R4, R17, 0x1, RZ, 0xc0, !PT ;  /* 0x0000000111047812 */ /* 0x000fca00078ec0ff */
[----:B------:R2:W-:Y:S04]  /*7a20*/  STL [R1], R4 ;  /* 0x0000000401007387 */ /* 0x0005e80000100800 */
[----:B------:R-:W-:Y:S05]  /*7a30*/  @!P1 BRA `(.L_x_2617) ;  /* 0x0000000c005c9947 */ /* 0x000fea0003800000 */
[----:B------:R-:W-:Y:S02]  /*7a40*/  IMAD.IADD R25, R17, 0x1, -R4 ;  /* 0x0000000111197824 */ /* 0x000fe400078e0a04 */
[----:B------:R-:W-:Y:S02]  /*7a50*/  IMAD.MOV.U32 R24, RZ, RZ, R5 ;  /* 0x000000ffff187224 */ /* 0x000fe400078e0005 */
[----:B------:R-:W-:-:S07]  /*7a60*/  IMAD.MOV.U32 R16, RZ, RZ, 0x1 ;  /* 0x00000001ff107424 */ /* 0x000fce00078e00ff */
.L_x_2626:
[----:B-1----:R-:W-:-:S05]  /*7a70*/  IMAD.MOV.U32 R13, RZ, RZ, 0x1 ;  /* 0x00000001ff0d7424 */ /* 0x002fca00078e00ff */
[----:B------:R-:W-:-:S04]  /*7a80*/  SHF.L.U32 R13, R13, 0x1f, RZ ;  /* 0x0000001f0d0d7819 */ /* 0x000fc800000006ff */
[----:B------:R-:W1:Y:S02]  /*7a90*/  SYNCS.PHASECHK.TRANS64.TRYWAIT P1, [R12+URZ+0x36438], R13 ;  /* 0x0364380d0c0075a7 */ /* 0x000e64000802017f */
[----:B-1----:R-:W-:Y:S05]  /*7aa0*/  @!P1 BRA `(.L_x_2618) ;  /* 0x0000001800b49947 */ /* 0x002fea0003800000 */
.L_x_2642:
[----:B------:R-:W-:Y:S05]  /*7ab0*/  @P0 BRA `(.L_x_2619) ;  /* 0x00000000001c0947 */ /* 0x000fea0003800000 */
[----:B------:R-:W3:Y:S01]  /*7ac0*/  S2R R0, SR_TID.X ;  /* 0x0000000000007919 */ /* 0x000ee20000002100 */
[----:B------:R-:W-:-:S04]  /*7ad0*/  IMAD.MOV.U32 R3, RZ, RZ, 0x6100 ;  /* 0x00006100ff037424 */ /* 0x000fc800078e00ff */
[----:B------:R4:W-:Y:S01]  /*7ae0*/  SYNCS.ARRIVE.TRANS64 RZ, [R12+URZ+0x36430], R3 ;  /* 0x036430030cff79a7 */ /* 0x0009e2000800003f */
[----:B---3--:R-:W-:-:S04]  /*7af0*/  LOP3.LUT R0, R0, 0x1f, RZ, 0xc0, !PT ;  /* 0x0000001f00007812 */ /* 0x008fc800078ec0ff */
[----:B------:R-:W-:-:S13]  /*7b00*/  ISETP.NE.AND P1, PT, R0, RZ, PT ;  /* 0x000000ff0000720c */ /* 0x000fda0003f25270 */
[----:B----4-:R-:W-:Y:S05]  /*7b10*/  @!P1 BRA `(.L_x_2619) ;  /* 0x0000000000049947 */ /* 0x010fea0003800000 */
[----:B------:R-:W-:Y:S01]  /*7b20*/  BPT.TRAP 0x1 ;  /* 0x000000040000795c */ /* 0x000fe20000300000 */
.L_x_2619:
[----:B------:R-:W3:Y:S01]  /*7b30*/  LDC.64 R18, c[0x0][0x728] ;  /* 0x0001ca00ff127b82 */ /* 0x000ee20000000a00 */
[----:B------:R-:W-:Y:S01]  /*7b40*/  IMAD.SHL.U32 R22, R24, 0x40, RZ ;  /* 0x0000004018167824 */ /* 0x000fe200078e00ff */
[----:B------:R-:W-:Y:S01]  /*7b50*/  UMOV UR6, 0x0 ;  /* 0x0000000000067882 */ /* 0x000fe20000000000 */
[C---:B------:R-:W-:Y:S01]  /*7b60*/  VIADD R26, R12.reuse, 0x36430 ;  /* 0x000364300c1a7836 */ /* 0x040fe20000000000 */
[----:B------:R-:W-:Y:S01]  /*7b70*/  UMOV UR7, 0x14f00000 ;  /* 0x14f0000000077882 */ /* 0x000fe20000000000 */
[----:B------:R-:W-:Y:S01]  /*7b80*/  VIADD R27, R12, 0x2a000 ;  /* 0x0002a0000c1b7836 */ /* 0x000fe20000000000 */
[----:B------:R-:W-:Y:S01]  /*7b90*/  IADD3 R0, P1, R22, R6, RZ ;  /* 0x0000000616007210 */ /* 0x000fe20007f3e0ff */
[C---:B------:R-:W-:Y:S01]  /*7ba0*/  VIADD R28, R12.reuse, 0x2c000 ;  /* 0x0002c0000c1c7836 */ /* 0x040fe20000000000 */
[----:B--2---:R-:W2:Y:S01]  /*7bb0*/  LDC.64 R4, c[0x0][0x198] ;  /* 0x00006600ff047b82 */ /* 0x004ea20000000a00 */
[----:B------:R-:W-:Y:S01]  /*7bc0*/  VIADD R29, R12, 0x2e000 ;  /* 0x0002e0000c1d7836 */ /* 0x000fe20000000000 */
        /* <DEDUP_REMOVED lines=38> */
.L_x_2643:
[----:B------:R-:W-:Y:S05]  /*7e30*/  @P0 BRA `(.L_x_2621) ;  /* 0x00000000001c0947 */ /* 0x000fea0003800000 */
[----:B------:R-:W3:Y:S01]  /*7e40*/  S2R R2, SR_TID.X ;  /* 0x0000000000027919 */ /* 0x000ee20000002100 */
[----:B--2---:R-:W-:-:S04]  /*7e50*/  IMAD.MOV.U32 R0, RZ, RZ, 0x6100 ;  /* 0x00006100ff007424 */ /* 0x004fc800078e00ff */
[----:B------:R4:W-:Y:S01]  /*7e60*/  SYNCS.ARRIVE.TRANS64 RZ, [R12+URZ+0x36418], R0 ;  /* 0x036418000cff79a7 */ /* 0x0009e2000800003f */
[----:B---3--:R-:W-:-:S04]  /*7e70*/  LOP3.LUT R2, R2, 0x1f, RZ, 0xc0, !PT ;  /* 0x0000001f02027812 */ /* 0x008fc800078ec0ff */
[----:B------:R-:W-:-:S13]  /*7e80*/  ISETP.NE.AND P1, PT, R2, RZ, PT ;  /* 0x000000ff0200720c */ /* 0x000fda0003f25270 */
[----:B----4-:R-:W-:Y:S05]  /*7e90*/  @!P1 BRA `(.L_x_2621) ;  /* 0x0000000000049947 */ /* 0x010fea0003800000 */
[----:B------:R-:W-:Y:S01]  /*7ea0*/  BPT.TRAP 0x1 ;  /* 0x000000040000795c */ /* 0x000fe20000300000 */
.L_x_2621:
[----:B------:R-:W-:Y:S01]  /*7eb0*/  VIADD R22, R22, 0x40 ;  /* 0x0000004016167836 */ /* 0x000fe20000000000 */
[----:B------:R-:W-:Y:S01]  /*7ec0*/  ULDC.64 UR4, c[0x0][0x700] ;  /* 0x0001c00000047ab9 */ /* 0x000fe20000000a00 */
[----:B------:R-:W-:Y:S01]  /*7ed0*/  R2UR UR14, R12 ;  /* 0x000000000c0e72ca */ /* 0x000fe200000e0000 */
[----:B------:R-:W-:Y:S01]  /*7ee0*/  IMAD.U32 R11, RZ, RZ, UR4 ;  /* 0x00000004ff0b7e24 */ /* 0x000fe2000f8e00ff */
[----:B------:R3:W-:Y:S01]  /*7ef0*/  STL [R1+0xc], R4 ;  /* 0x00000c0401007387 */ /* 0x0007e20000100800 */
[----:B------:R-:W-:Y:S01]  /*7f00*/  IADD3 R2, P1, R22, R8, RZ ;  /* 0x0000000816027210 */ /* 0x000fe20007f3e0ff */
[----:B------:R-:W-:Y:S01]  /*7f10*/  UMOV UR6, 0x0 ;  /* 0x0000000000067882 */ /* 0x000fe20000000000 */
[----:B------:R-:W-:Y:S01]  /*7f20*/  SHF.R.S32.HI R10, RZ, 0x1f, R22 ;  /* 0x0000001fff0a7819 */ /* 0x000fe20000011416 */
[----:B------:R-:W-:Y:S01]  /*7f30*/  UMOV UR7, 0x14f00000 ;  /* 0x14f0000000077882 */ /* 0x000fe20000000000 */
[----:B--2---:R-:W-:Y:S01]  /*7f40*/  LEA R0, P2, R2, R11, 0x2 ;  /* 0x0000000b02007211 */ /* 0x004fe200078410ff */
[----:B------:R-:W-:Y:S01]  /*7f50*/  UMOV UR18, URZ ;  /* 0x0000003f00127c82 */ /* 0x000fe20008000000 */
[----:B------:R-:W-:Y:S01]  /*7f60*/  R2UR UR19, R22 ;  /* 0x00000000161372ca */ /* 0x000fe200000e0000 */
[----:B------:R-:W-:Y:S01]  /*7f70*/  IMAD.X R3, R10, 0x1, R14, P1 ;  /* 0x000000010a037824 */ /* 0x000fe200008e060e */
[----:B------:R-:W-:Y:S01]  /*7f80*/  R2UR UR30, R0 ;  /* 0x00000000001e72ca */ /* 0x000fe200000e0000 */
[----:B------:R-:W-:Y:S01]  /*7f90*/  IMAD.U32 R0, RZ, RZ, UR5 ;  /* 0x00000005ff007e24 */ /* 0x000fe2000f8e00ff */
[----:B------:R-:W-:Y:S01]  /*7fa0*/  UIADD3 UR17, UR14, 0x36418, URZ ;  /* 0x000364180e117890 */ /* 0x000fe2000fffe03f */
[----:B---3--:R-:W-:Y:S01]  /*7fb0*/  SHF.L.U32 R4, RZ, 0x1f, RZ ;  /* 0x0000001fff047819 */ /* 0x008fe200000006ff */
        /* <DEDUP_REMOVED lines=27> */
[----:B---3--:R2:W5:Y:S02]  /*8170*/  LDL.LU R4, [R1+0xc] ;  /* 0x00000c0001047983 */ /* 0x0085640000300800 */
[----:B--2-4-:R-:W-:Y:S05]  /*8180*/  @!P1 BRA `(.L_x_2622) ;  /* 0x0000001400249947 */ /* 0x014fea0003800000 */
.L_x_2644:
[----:B------:R-:W-:Y:S05]  /*8190*/  @P0 BRA `(.L_x_2623) ;  /* 0x00000000002c0947 */ /* 0x000fea0003800000 */
[----:B------:R2:W-:Y:S04]  /*81a0*/  STL [R1+0x10], R2 ;  /* 0x0000100201007387 */ /* 0x0005e80000100800 */
[----:B-----5:R3:W-:Y:S01]  /*81b0*/  STL [R1+0xc], R0 ;  /* 0x00000c0001007387 */ /* 0x0207e20000100800 */
[----:B--2---:R-:W3:Y:S02]  /*81c0*/  S2R R2, SR_TID.X ;  /* 0x0000000000027919 */ /* 0x004ee40000002100 */
[----:B---3--:R-:W-:Y:S01]  /*81d0*/  LOP3.LUT R0, R2, 0x1f, RZ, 0xc0, !PT ;  /* 0x0000001f02007812 */ /* 0x008fe200078ec0ff */
[----:B------:R-:W-:-:S03]  /*81e0*/  IMAD.MOV.U32 R2, RZ, RZ, 0x6100 ;  /* 0x00006100ff027424 */ /* 0x000fc600078e00ff */
[----:B------:R-:W-:Y:S01]  /*81f0*/  ISETP.NE.AND P1, PT, R0, RZ, PT ;  /* 0x000000ff0000720c */ /* 0x000fe20003f25270 */
[----:B------:R2:W-:Y:S02]  /*8200*/  SYNCS.ARRIVE.TRANS64 RZ, [R12+URZ+0x36430], R2 ;  /* 0x036430020cff79a7 */ /* 0x0005e4000800003f */
[----:B--2---:R2:W5:Y:S04]  /*8210*/  LDL.LU R2, [R1+0x10] ;  /* 0x0000100001027983 */ /* 0x0045680000300800 */
[----:B------:R2:W5:Y:S06]  /*8220*/  LDL.LU R0, [R1+0xc] ;  /* 0x00000c0001007983 */ /* 0x00056c0000300800 */
[----:B------:R-:W-:Y:S05]  /*8230*/  @!P1 BRA `(.L_x_2623) ;  /* 0x0000000000049947 */ /* 0x000fea0003800000 */
[----:B------:R-:W-:Y:S01]  /*8240*/  BPT.TRAP 0x1 ;  /* 0x000000040000795c */ /* 0x000fe20000300000 */
.L_x_2623:
        /* <DEDUP_REMOVED lines=10> */
[----:B-----5:R-:W-:Y:S01]  /*82f0*/  R2UR UR4, R4 ;  /* 0x00000000040472ca */ /* 0x020fe200000e0000 */
        /* <DEDUP_REMOVED lines=26> */
.L_x_2646:
[----:B------:R-:W-:Y:S05]  /*84a0*/  @P0 BRA `(.L_x_2625) ;  /* 0x00000000001c0947 */ /* 0x000fea0003800000 */
[----:B------:R-:W4:Y:S01]  /*84b0*/  S2R R4, SR_TID.X ;  /* 0x0000000000047919 */ /* 0x000f220000002100 */
[----:B---3--:R-:W-:-:S04]  /*84c0*/  IMAD.MOV.U32 R5, RZ, RZ, 0x6100 ;  /* 0x00006100ff057424 */ /* 0x008fc800078e00ff */
[----:B------:R3:W-:Y:S01]  /*84d0*/  SYNCS.ARRIVE.TRANS64 RZ, [R12+URZ+0x36410], R5 ;  /* 0x036410050cff79a7 */ /* 0x0007e2000800003f */
[----:B----4-:R-:W-:-:S04]  /*84e0*/  LOP3.LUT R4, R4, 0x1f, RZ, 0xc0, !PT ;  /* 0x0000001f04047812 */ /* 0x010fc800078ec0ff */
[----:B------:R-:W-:-:S13]  /*84f0*/  ISETP.NE.AND P1, PT, R4, RZ, PT ;  /* 0x000000ff0400720c */ /* 0x000fda0003f25270 */
[----:B---3--:R-:W-:Y:S05]  /*8500*/  @!P1 BRA `(.L_x_2625) ;  /* 0x0000000000049947 */ /* 0x008fea0003800000 */
[----:B------:R-:W-:Y:S01]  /*8510*/  BPT.TRAP 0x1 ;  /* 0x000000040000795c */ /* 0x000fe20000300000 */
.L_x_2625:
        /* <DEDUP_REMOVED lines=18> */
[----:B------:R-:W-:Y:S02]  /*8640*/  UIADD3 UR8, UR22, 0x20000, URZ ;  /* 0x0002000016087890 */ /* 0x000fe4000fffe03f */
[----:B------:R-:W-:Y:S01]  /*8650*/  IADD3 R4, P1, R8, UR19, RZ ;  /* 0x0000001308047c10 */ /* 0x000fe2000ff3e0ff */
[----:B------:R-:W-:Y:S02]  /*8660*/  UIADD3 UR24, UR22, 0x22000, URZ ;  /* 0x0002200016187890 */ /* 0x000fe4000fffe03f */
[----:B------:R-:W-:Y:S01]  /*8670*/  UIADD3 UR22, UR22, 0x30000, URZ ;  /* 0x0003000016167890 */ /* 0x000fe2000fffe03f */
[----:B---3--:R-:W-:Y:S01]  /*8680*/  LEA R5, P2, R4, R11, 0x2 ;  /* 0x0000000b04057211 */ /* 0x008fe200078410ff */
[----:B------:R-:W-:Y:S01]  /*8690*/  UMOV UR9, UR17 ;  /* 0x0000001100097c82 */ /* 0x000fe20008000000 */
[----:B------:R-:W-:Y:S01]  /*86a0*/  UMOV UR11, UR19 ;  /* 0x00000013000b7c82 */ /* 0x000fe20008000000 */
[----:B------:R-:W-:Y:S01]  /*86b0*/  UMOV UR26, 0x80 ;  /* 0x00000080001a7882 */ /* 0x000fe20000000000 */
[----:B------:R-:W-:Y:S01]  /*86c0*/  R2UR UR30, R5 ;  /* 0x00000000051e72ca */ /* 0x000fe200000e0000 */
[----:B------:R-:W-:Y:S01]  /*86d0*/  IMAD.U32 R5, RZ, RZ, UR19 ;  /* 0x00000013ff057e24 */ /* 0x000fe2000f8e00ff */
[----:B------:R-:W-:Y:S01]  /*86e0*/  UMOV UR25, UR17 ;  /* 0x0000001100197c82 */ /* 0x000fe20008000000 */
[----:B------:R3:W-:Y:S01]  /*86f0*/  UTMALDG.4D [UR16], [UR4], desc[UR6] ;  /* 0x00000610040075b4 */ /* 0x0007e20008019000 */
[----:B------:R-:W-:Y:S01]  /*8700*/  UMOV UR27, UR19 ;  /* 0x00000013001b7c82 */ /* 0x000fe20008000000 */
[----:B------:R-:W-:Y:S01]  /*8710*/  UMOV UR23, UR17 ;  /* 0x0000001100177c82 */ /* 0x000fe20008000000 */
[----:B------:R-:W-:Y:S01]  /*8720*/  LEA.HI.X.SX32 R5, R5, R14, 0x1, P1 ;  /* 0x0000000e05057211 */ /* 0x000fe200008f0eff */
[----:B------:R-:W-:Y:S01]  /*8730*/  UMOV UR15, 0x10 ;  /* 0x00000010000f7882 */ /* 0x000fe20000000000 */
[----:B------:R-:W-:-:S02]  /*8740*/  ISETP.NE.AND P1, PT, R25, RZ, PT ;  /* 0x000000ff1900720c */ /* 0x000fc40003f25270 */
[----:B------:R-:W-:Y:S01]  /*8750*/  LEA.HI.X R4, R4, R0, R5, 0x2, P2 ;  /* 0x0000000004047211 */ /* 0x000fe200010f1405 */
[----:B------:R3:W-:Y:S03]  /*8760*/  UTMALDG.4D [UR8], [UR4], desc[UR6] ;  /* 0x00000608040075b4 */ /* 0x0007e60008019000 */
[----:B------:R-:W-:Y:S01]  /*8770*/  R2UR UR31, R4 ;  /* 0x00000000041f72ca */ /* 0x000fe200000e0000 */
[----:B------:R3:W-:-:S12]  /*8780*/  UTMALDG.4D [UR24], [UR4], desc[UR6] ;  /* 0x00000618040075b4 */ /* 0x0007d80008019000 */
[----:B------:R3:W-:Y:S02]  /*8790*/  UBLKCP.S.G [UR22], [UR30], UR15 ;  /* 0x000000161e0073ba */ /* 0x0007e4000800020f */
[----:B---3--:R-:W-:Y:S05]  /*87a0*/  @P1 BRA `(.L_x_2626) ;  /* 0xfffffff000b01947 */ /* 0x008fea000383ffff */
.L_x_2617:
[----:B--2---:R-:W2:Y:S01]  /*87b0*/  LDL.LU R4, [R1] ;  /* 0x0000000001047983 */ /* 0x004ea20000300800 */
[----:B------:R-:W-:-:S03]  /*87c0*/  IMAD.MOV.U32 R10, RZ, RZ, 0x1 ;  /* 0x00000001ff0a7424 */ /* 0x000fc600078e00ff */
[----:B------:R3:W5:Y:S01]  /*87d0*/  LDL R5, [R1+0x4] ;  /* 0x0000040001057983 */ /* 0x0007620000100800 */
[----:B--2---:R-:W-:-:S13]  /*87e0*/  ISETP.NE.AND P1, PT, R4, RZ, PT ;  /* 0x000000ff0400720c */ /* 0x004fda0003f25270 */
[----:B---3--:R-:W-:Y:S05]  /*87f0*/  @!P1 BRA `(.L_x_2616) ;  /* 0x0000000400889947 */ /* 0x008fea0003800000 */
[----:B------:R-:W2:Y:S02]  /*8800*/  SYNCS.PHASECHK.TRANS64.TRYWAIT P1, [R12+URZ+0x36438], R13 ;  /* 0x0364380d0c0075a7 */ /* 0x000ea4000802017f */
[----:B--2---:R-:W-:Y:S05]  /*8810*/  @!P1 BRA `(.L_x_2627) ;  /* 0x0000000c00b89947 */ /* 0x004fea0003800000 */
.L_x_2647:
[----:B------:R-:W-:Y:S05]  /*8820*/  @P0 BRA `(.L_x_2628) ;  /* 0x00000000001c0947 */ /* 0x000fea0003800000 */
[----:B------:R-:W3:Y:S01]  /*8830*/  S2R R4, SR_TID.X ;  /* 0x0000000000047919 */ /* 0x000ee20000002100 */
[----:B-----5:R-:W-:-:S04]  /*8840*/  IMAD.MOV.U32 R5, RZ, RZ, 0x6100 ;  /* 0x00006100ff057424 */ /* 0x020fc800078e00ff */
[----:B------:R4:W-:Y:S01]  /*8850*/  SYNCS.ARRIVE.TRANS64 RZ, [R12+URZ+0x36430], R5 ;  /* 0x036430050cff79a7 */ /* 0x0009e2000800003f */
[----:B---3--:R-:W-:-:S04]  /*8860*/  LOP3.LUT R4, R4, 0x1f, RZ, 0xc0, !PT ;  /* 0x0000001f04047812 */ /* 0x008fc800078ec0ff */
[----:B------:R-:W-:-:S13]  /*8870*/  ISETP.NE.AND P1, PT, R4, RZ, PT ;  /* 0x000000ff0400720c */ /* 0x000fda0003f25270 */
[----:B----4-:R-:W-:Y:S05]  /*8880*/  @!P1 BRA `(.L_x_2628) ;  /* 0x0000000000049947 */ /* 0x010fea0003800000 */
[----:B------:R-:W-:Y:S01]  /*8890*/  BPT.TRAP 0x1 ;  /* 0x000000040000795c */ /* 0x000fe20000300000 */
.L_x_2628:
[----:B-----5:R-:W3:Y:S01]  /*88a0*/  LDC.64 R4, c[0x0][0x728] ;  /* 0x0001ca00ff047b82 */ /* 0x020ee20000000a00 */
        /* <DEDUP_REMOVED lines=19> */
[----:B---3--:R-:W-:Y:S01]  /*89e0*/  LEA R4, P2, R10, R4, 0x2 ;  /* 0x000000040a047211 */ /* 0x008fe200078410ff */
[----:B------:R-:W-:Y:S01]  /*89f0*/  UMOV UR9, UR17 ;  /* 0x0000001100097c82 */ /* 0x000fe20008000000 */
[----:B------:R-:W-:Y:S01]  /*8a00*/  UMOV UR11, UR19 ;  /* 0x00000013000b7c82 */ /* 0x000fe20008000000 */
[----:B------:R-:W-:Y:S01]  /*8a10*/  UMOV UR25, UR17 ;  /* 0x0000001100197c82 */ /* 0x000fe20008000000 */
[----:B------:R-:W-:Y:S01]  /*8a20*/  R2UR UR22, R4 ;  /* 0x00000000041672ca */ /* 0x000fe200000e0000 */
[----:B------:R-:W-:Y:S01]  /*8a30*/  UMOV UR27, UR19 ;  /* 0x00000013001b7c82 */ /* 0x000fe20008000000 */
[----:B------:R-:W-:Y:S01]  /*8a40*/  IADD3 R4, P1, R20, 0x1f0, RZ ;  /* 0x000001f014047810 */ /* 0x000fe20007f3e0ff */
[----:B------:R-:W-:Y:S01]  /*8a50*/  UMOV UR31, UR17 ;  /* 0x00000011001f7c82 */ /* 0x000fe20008000000 */
[----:B------:R-:W-:Y:S01]  /*8a60*/  LEA.HI.X R5, R10, R5, R13, 0x2, P2 ;  /* 0x000000050a057211 */ /* 0x000fe200010f140d */
        /* <DEDUP_REMOVED lines=10> */
[----:B------:R-:W2:Y:S02]  /*8b10*/  SYNCS.PHASECHK.TRANS64.TRYWAIT P1, [R12+URZ+0x36428], R5 ;  /* 0x036428050c0075a7 */ /* 0x000ea4000802017f */
[----:B-12---:R-:W-:Y:S05]  /*8b20*/  @!P1 BRA `(.L_x_2629) ;  /* 0x0000000c00089947 */ /* 0x006fea0003800000 */
.L_x_2648:
[----:B------:R-:W-:Y:S01]  /*8b30*/  IMAD.MOV.U32 R10, RZ, RZ, RZ ;  /* 0x000000ffff0a7224 */ /* 0x000fe200078e00ff */
[----:B------:R-:W-:Y:S06]  /*8b40*/  @P0 BRA `(.L_x_2630) ;  /* 0x00000000001c0947 */ /* 0x000fec0003800000 */
[----:B------:R-:W2:Y:S01]  /*8b50*/  S2R R4, SR_TID.X ;  /* 0x0000000000047919 */ /* 0x000ea20000002100 */
[----:B-1----:R-:W-:-:S04]  /*8b60*/  IMAD.MOV.U32 R5, RZ, RZ, 0x6100 ;  /* 0x00006100ff057424 */ /* 0x002fc800078e00ff */
[----:B------:R3:W-:Y:S01]  /*8b70*/  SYNCS.ARRIVE.TRANS64 RZ, [R12+URZ+0x36418], R5 ;  /* 0x036418050cff79a7 */ /* 0x0007e2000800003f */
[----:B--2---:R-:W-:-:S04]  /*8b80*/  LOP3.LUT R4, R4, 0x1f, RZ, 0xc0, !PT ;  /* 0x0000001f04047812 */ /* 0x004fc800078ec0ff */
[----:B------:R-:W-:-:S13]  /*8b90*/  ISETP.NE.AND P1, PT, R4, RZ, PT ;  /* 0x000000ff0400720c */ /* 0x000fda0003f25270 */
[----:B---3--:R-:W-:Y:S05]  /*8ba0*/  @!P1 BRA `(.L_x_2630) ;  /* 0x0000000000049947 */ /* 0x008fea0003800000 */
[----:B------:R-:W-:Y:S01]  /*8bb0*/  BPT.TRAP 0x1 ;  /* 0x000000040000795c */ /* 0x000fe20000300000 */
.L_x_2630:
[----:B-1----:R2:W5:Y:S01]  /*8bc0*/  LDL.LU R5, [R1+0x4] ;  /* 0x0000040001057983 */ /* 0x0025620000300800 */
        /* <DEDUP_REMOVED lines=14> */
[----:B------:R-:W-:-:S03]  /*8cb0*/  UMOV UR22, 0x10 ;  /* 0x0000001000167882 */ /* 0x000fc60000000000 */
[----:B------:R-:W-:Y:S02]  /*8cc0*/  UIADD3 UR16, UR14, 0x24000, URZ ;  /* 0x000240000e107890 */ /* 0x000fe4000fffe03f */
[----:B------:R-:W-:Y:S01]  /*8cd0*/  IMAD.U32 R3, RZ, RZ, UR19 ;  /* 0x00000013ff037e24 */ /* 0x000fe2000f8e00ff */
[----:B------:R-:W-:Y:S01]  /*8ce0*/  IADD3 R8, P1, R8, UR19, RZ ;  /* 0x0000001308087c10 */ /* 0x000fe2000ff3e0ff */
[----:B------:R-:W-:Y:S02]  /*8cf0*/  UIADD3 UR17, UR14, 0x36418, URZ ;  /* 0x000364180e117890 */ /* 0x000fe4000fffe03f */
[----:B------:R-:W-:Y:S01]  /*8d00*/  UIADD3 UR8, UR14, 0x26000, URZ ;  /* 0x000260000e087890 */ /* 0x000fe2000fffe03f */
[----:B------:R-:W-:Y:S01]  /*8d10*/  LEA.HI.X.SX32 R3, R3, R14, 0x1, P1 ;  /* 0x0000000e03037211 */ /* 0x000fe200008f0eff */
[----:B------:R-:W-:Y:S01]  /*8d20*/  UIADD3 UR24, UR14, 0x28000, URZ ;  /* 0x000280000e187890 */ /* 0x000fe2000fffe03f */
[----:B------:R-:W-:Y:S01]  /*8d30*/  LEA R11, P1, R8, R11, 0x2 ;  /* 0x0000000b080b7211 */ /* 0x000fe200078210ff */
[----:B------:R-:W-:Y:S01]  /*8d40*/  UIADD3 UR14, UR14, 0x30100, URZ ;  /* 0x000301000e0e7890 */ /* 0x000fe2000fffe03f */
[----:B------:R-:W-:-:S02]  /*8d50*/  UMOV UR9, UR17 ;  /* 0x0000001100097c82 */ /* 0x000fc40008000000 */
[----:B------:R-:W-:Y:S01]  /*8d60*/  LEA.HI.X R0, R8, R0, R3, 0x2, P1 ;  /* 0x0000000008007211 */ /* 0x000fe200008f1403 */
[----:B------:R-:W-:Y:S01]  /*8d70*/  UMOV UR11, UR19 ;  /* 0x00000013000b7c82 */ /* 0x000fe20008000000 */
[----:B------:R-:W-:Y:S01]  /*8d80*/  R2UR UR30, R11 ;  /* 0x000000000b1e72ca */ /* 0x000fe200000e0000 */
[----:B------:R2:W-:Y:S01]  /*8d90*/  UTMALDG.4D [UR16], [UR4], desc[UR6] ;  /* 0x00000610040075b4 */ /* 0x0005e20008019000 */
[----:B------:R-:W-:Y:S01]  /*8da0*/  R2UR UR31, R0 ;  /* 0x00000000001f72ca */ /* 0x000fe200000e0000 */
[----:B------:R-:W-:Y:S01]  /*8db0*/  UMOV UR25, UR17 ;  /* 0x0000001100197c82 */ /* 0x000fe20008000000 */
[----:B------:R-:W-:Y:S01]  /*8dc0*/  UMOV UR27, UR19 ;  /* 0x00000013001b7c82 */ /* 0x000fe20008000000 */
[----:B------:R-:W-:Y:S01]  /*8dd0*/  UMOV UR15, UR17 ;  /* 0x00000011000f7c82 */ /* 0x000fe20008000000 */
[----:B------:R2:W-:Y:S01]  /*8de0*/  UTMALDG.4D [UR8], [UR4], desc[UR6] ;  /* 0x00000608040075b4 */ /* 0x0005e20008019000 */
[----:B------:R2:W-:Y:S08]  /*8df0*/  UTMALDG.4D [UR24], [UR4], desc[UR6] ;  /* 0x00000618040075b4 */ /* 0x0005f00008019000 */
[----:B------:R2:W-:Y:S02]  /*8e00*/  UBLKCP.S.G [UR14], [UR30], UR22 ;  /* 0x0000000e1e0073ba */ /* 0x0005e40008000216 */
[----:B--2---:R-:W-:-:S07]  /*8e10*/  IMAD.MOV.U32 R23, RZ, RZ, 0x2 ;  /* 0x00000002ff177424 */ /* 0x004fce00078e00ff */
.L_x_2616:
[----:B------:R-:W-:-:S04]  /*8e20*/  SHF.L.U32 R3, R10, 0x1f, RZ ;  /* 0x0000001f0a037819 */ /* 0x000fc800000006ff */
[----:B------:R-:W2:Y:S02]  /*8e30*/  SYNCS.PHASECHK.TRANS64.TRYWAIT P1, [R12+URZ+0x36438], R3 ;  /* 0x036438030c0075a7 */ /* 0x000ea4000802017f */
[----:B--2---:R-:W-:Y:S05]  /*8e40*/  @!P1 BRA `(.L_x_2631) ;  /* 0x0000000800549947 */ /* 0x004fea0003800000 */
.L_x_2649:
[----:B------:R-:W-:Y:S05]  /*8e50*/  @P0 BRA `(.L_x_2632) ;  /* 0x0000000000180947 */ /* 0x000fea0003800000 */
[----:B------:R-:W3:Y:S01]  /*8e60*/  S2R R0, SR_TID.X ;  /* 0x0000000000007919 */ /* 0x000ee20000002100 */
[----:B--2---:R-:W-:-:S04]  /*8e70*/  IMAD.MOV.U32 R3, RZ, RZ, 0x6100 ;  /* 0x00006100ff037424 */ /* 0x004fc800078e00ff */
[----:B------:R4:W-:Y:S01]  /*8e80*/  SYNCS.ARRIVE.TRANS64 RZ, [R12+URZ+0x36430], R3 ;  /* 0x036430030cff79a7 */ /* 0x0009e2000800003f */
[----:B---3--:R-:W-:-:S13]  /*8e90*/  LOP3.LUT P0, RZ, R0, 0x1f, RZ, 0xc0, !PT ;  /* 0x0000001f00ff7812 */ /* 0x008fda000780c0ff */
[----:B----4-:R-:W-:Y:S05]  /*8ea0*/  @!P0 BRA `(.L_x_2632) ;  /* 0x0000000000048947 */ /* 0x010fea0003800000 */
[----:B------:R-:W-:Y:S01]  /*8eb0*/  BPT.TRAP 0x1 ;  /* 0x000000040000795c */ /* 0x000fe20000300000 */
.L_x_2632:
[----:B-----5:R-:W-:Y:S01]  /*8ec0*/  R2UR UR19, R5 ;  /* 0x00000000051372ca */ /* 0x020fe200000e0000 */
[----:B--2---:R-:W2:Y:S01]  /*8ed0*/  LDC.64 R2, c[0x0][0x728] ;  /* 0x0001ca00ff027b82 */ /* 0x004ea20000000a00 */
[----:B------:R-:W-:Y:S01]  /*8ee0*/  IADD3 R20, P1, R20, 0x1f0, RZ ;  /* 0x000001f014147810 */ /* 0x000fe20007f3e0ff */
[----:B------:R-:W-:Y:S01]  /*8ef0*/  UMOV UR6, 0x0 ;  /* 0x0000000000067882 */ /* 0x000fe20000000000 */
[----:B------:R-:W-:Y:S01]  /*8f00*/  R2UR UR24, R12 ;  /* 0x000000000c1872ca */ /* 0x000fe200000e0000 */
[----:B------:R-:W-:Y:S01]  /*8f10*/  UMOV UR7, 0x14f00000 ;  /* 0x14f0000000077882 */ /* 0x000fe20000000000 */
[----:B------:R-:W-:Y:S01]  /*8f20*/  R2UR UR4, R20 ;  /* 0x00000000140472ca */ /* 0x000fe200000e0000 */
[----:B------:R-:W-:Y:S01]  /*8f30*/  IMAD.X R21, RZ, RZ, R21, P1 ;  /* 0x000000ffff157224 */ /* 0x000fe200008e0615 */
[----:B------:R-:W-:Y:S01]  /*8f40*/  UMOV UR18, URZ ;  /* 0x0000003f00127c82 */ /* 0x000fe20008000000 */
[----:B------:R-:W-:Y:S01]  /*8f50*/  UMOV UR20, UR28 ;  /* 0x0000001c00147c82 */ /* 0x000fe20008000000 */
[----:B------:R-:W-:Y:S01]  /*8f60*/  UMOV UR21, UR29 ;  /* 0x0000001d00157c82 */ /* 0x000fe20008000000 */
[----:B------:R-:W-:Y:S01]  /*8f70*/  UMOV UR10, 0x40 ;  /* 0x00000040000a7882 */ /* 0x000fe20000000000 */
[----:B------:R-:W-:Y:S01]  /*8f80*/  R2UR UR5, R21 ;  /* 0x00000000150572ca */ /* 0x000fe200000e0000 */
[----:B------:R-:W-:Y:S01]  /*8f90*/  USHF.L.U32 UR19, UR19, 0x6, URZ ;  /* 0x0000000613137899 */ /* 0x000fe2000800063f */
[----:B------:R-:W-:Y:S01]  /*8fa0*/  LOP3.LUT R10, R10, 0x1, RZ, 0x3c, !PT ;  /* 0x000000010a0a7812 */ /* 0x000fe200078e3cff */
[----:B------:R-:W-:Y:S01]  /*8fb0*/  UMOV UR12, UR28 ;  /* 0x0000001c000c7c82 */ /* 0x000fe20008000000 */
[----:B------:R-:W-:Y:S01]  /*8fc0*/  UMOV UR13, UR29 ;  /* 0x0000001d000d7c82 */ /* 0x000fe20008000000 */
[----:B------:R-:W-:-:S02]  /*8fd0*/  UIADD3 UR17, UR24, 0x36430, URZ ;  /* 0x0003643018117890 */ /* 0x000fc4000fffe03f */
[----:B------:R-:W-:Y:S01]  /*8fe0*/  IMAD.U32 R0, RZ, RZ, UR19 ;  /* 0x00000013ff007e24 */ /* 0x000fe2000f8e00ff */
[----:B------:R-:W-:Y:S01]  /*8ff0*/  IADD3 R6, P0, R6, UR19, RZ ;  /* 0x0000001306067c10 */ /* 0x000fe2000ff1e0ff */
[----:B------:R-:W-:Y:S02]  /*9000*/  UIADD3 UR16, UR24, 0x2a000, URZ ;  /* 0x0002a00018107890 */ /* 0x000fe4000fffe03f */
[----:B------:R-:W-:Y:S01]  /*9010*/  UIADD3 UR30, UR24, 0x30200, URZ ;  /* 0x00030200181e7890 */ /* 0x000fe2000fffe03f */
[----:B------:R-:W-:Y:S01]  /*9020*/  LEA.HI.X.SX32 R15, R0, R15, 0x1, P0 ;  /* 0x0000000f000f7211 */ /* 0x000fe200000f0eff */
[----:B------:R-:W-:Y:S01]  /*9030*/  UIADD3 UR8, UR24, 0x2c000, URZ ;  /* 0x0002c00018087890 */ /* 0x000fe2000fffe03f */
[C---:B--2---:R-:W-:Y:S01]  /*9040*/  LEA R2, P0, R6.reuse, R2, 0x2 ;  /* 0x0000000206027211 */ /* 0x044fe200078010ff */
[----:B------:R-:W-:Y:S01]  /*9050*/  UIADD3 UR24, UR24, 0x2e000, URZ ;  /* 0x0002e00018187890 */ /* 0x000fe2000fffe03f */
[----:B------:R-:W-:Y:S02]  /*9060*/  UMOV UR9, UR17 ;  /* 0x0000001100097c82 */ /* 0x000fe40008000000 */
[----:B------:R-:W-:Y:S01]  /*9070*/  LEA.HI.X R3, R6, R3, R15, 0x2, P0 ;  /* 0x0000000306037211 */ /* 0x000fe200000f140f */
[----:B------:R-:W-:Y:S01]  /*9080*/  UMOV UR11, UR19 ;  /* 0x00000013000b7c82 */ /* 0x000fe20008000000 */
[----:B------:R-:W-:Y:S01]  /*9090*/  R2UR UR22, R2 ;  /* 0x00000000021672ca */ /* 0x000fe200000e0000 */
[----:B------:R-:W-:Y:S01]  /*90a0*/  UMOV UR26, 0x80 ;  /* 0x00000080001a7882 */ /* 0x000fe20000000000 */
        /* <DEDUP_REMOVED lines=13> */
[----:B--2---:R-:W-:-:S03]  /*9180*/  NOP ;  /* 0x0000000000007918 */ /* 0x004fc60000000000 */
.L_x_2613:
[----:B------:R-:W-:Y:S05]  /*9190*/  BSYNC B1 ;  /* 0x0000000000017941 */ /* 0x000fea0003800000 */
.L_x_2612:
[----:B------:R-:W-:-:S03]  /*91a0*/  UMOV UR4, 0xffffffff ;  /* 0xffffffff00047882 */ /* 0x000fc60000000000 */
[----:B------:R-:W-:Y:S05]  /*91b0*/  BRA.DIV UR4, `(.L_x_2633) ;  /* 0x00000006048c7947 */ /* 0x000fea000b800000 */
[----:B------:R-:W-:-:S13]  /*91c0*/  ELECT P6, URZ, PT ;  /* 0x00000000003f782f */ /* 0x000fda00038c0000 */
.L_x_2652:
[----:B------:R-:W-:Y:S05]  /*91d0*/  @!P6 BRA `(.L_x_2574) ;  /* 0x000000000074e947 */ /* 0x000fea0003800000 */
[----:B------:R-:W2:Y:S02]  /*91e0*/  LDL.LU R0, [R1+0x8] ;  /* 0x0000080001007983 */ /* 0x000ea40000300800 */
[----:B--2---:R-:W-:-:S04]  /*91f0*/  LOP3.LUT R0, R0, 0x2, RZ, 0xfc, !PT ;  /* 0x0000000200007812 */ /* 0x004fc800078efcff */
[----:B------:R-:W-:-:S13]  /*9200*/  ISETP.NE.AND P2, PT, R0, 0x3, PT ;  /* 0x000000030000780c */ /* 0x000fda0003f45270 */
[----:B------:R-:W-:Y:S05]  /*9210*/  @!P2 BRA `(.L_x_2634) ;  /* 0x000000000004a947 */ /* 0x000fea0003800000 */
[----:B------:R-:W-:Y:S01]  /*9220*/  BPT.TRAP 0x1 ;  /* 0x000000040000795c */ /* 0x000fe20000300000 */
.L_x_2634:
[----:B------:R-:W2:Y:S01]  /*9230*/  S2R R3, SR_CgaCtaId ;  /* 0x0000000000037919 */ /* 0x000ea20000008800 */
[----:B------:R-:W-:Y:S02]  /*9240*/  MOV R0, 0x400 ;  /* 0x0000040000007802 */ /* 0x000fe40000000f00 */
[----:B------:R-:W-:Y:S02]  /*9250*/  SHF.L.U32 R2, R16, 0x1f, RZ ;  /* 0x0000001f10027819 */ /* 0x000fe400000006ff */
[----:B--2---:R-:W-:-:S05]  /*9260*/  LEA R7, R3, R0, 0x18 ;  /* 0x0000000003077211 */ /* 0x004fca00078ec0ff */
[----:B------:R-:W-:-:S04]  /*9270*/  VIADD R0, R7, 0x36420 ;  /* 0x0003642007007836 */ /* 0x000fc80000000000 */
[C---:B------:R-:W-:Y:S02]  /*9280*/  IMAD R5, R23.reuse, 0x8, R0 ;  /* 0x0000000817057824 */ /* 0x040fe400078e0200 */
[----:B------:R-:W-:Y:S02]  /*9290*/  VIADD R23, R23, 0x1 ;  /* 0x0000000117177836 */ /* 0x000fe40000000000 */
[----:B------:R-:W2:Y:S03]  /*92a0*/  SYNCS.PHASECHK.TRANS64.TRYWAIT P0, [R5+URZ], R2 ;  /* 0x00000002050075a7 */ /* 0x000ea6000800017f */
[----:B------:R-:W-:-:S04]  /*92b0*/  ISETP.NE.AND P1, PT, R23, 0x2, PT ;  /* 0x000000021700780c */ /* 0x000fc80003f25270 */
[----:B------:R-:W-:Y:S02]  /*92c0*/  SEL R3, RZ, 0x1, P1 ;  /* 0x00000001ff037807 */ /* 0x000fe40000800000 */
[----:B------:R-:W-:Y:S02]  /*92d0*/  SEL R23, R23, RZ, P1 ;  /* 0x000000ff17177207 */ /* 0x000fe40000800000 */
[----:B------:R-:W-:-:S03]  /*92e0*/  LOP3.LUT R3, R16, R3, RZ, 0x3c, !PT ;  /* 0x0000000310037212 */ /* 0x000fc600078e3cff */
[----:B------:R-:W-:Y:S01]  /*92f0*/  IMAD R23, R23, 0x8, R0 ;  /* 0x0000000817177824 */ /* 0x000fe200078e0200 */
[----:B------:R-:W-:Y:S01]  /*9300*/  SHF.L.U32 R0, R3, 0x1f, RZ ;  /* 0x0000001f03007819 */ /* 0x000fe200000006ff */
[----:B--2---:R-:W-:Y:S06]  /*9310*/  @!P0 BRA `(.L_x_2635) ;  /* 0x0000000400548947 */ /* 0x004fec0003800000 */
.L_x_2653:
[----:B------:R-:W3:Y:S02]  /*9320*/  SYNCS.PHASECHK.TRANS64.TRYWAIT P0, [R23+URZ], R0 ;  /* 0x00000000170075a7 */ /* 0x000ee4000800017f */
[----:B---3--:R-:W-:Y:S05]  /*9330*/  @!P0 BRA `(.L_x_2636) ;  /* 0x0000000400608947 */ /* 0x008fea0003800000 */
.L_x_2654:
[----:B------:R-:W-:Y:S05]  /*9340*/  @!P2 BRA `(.L_x_2637) ;  /* 0x000000000004a947 */ /* 0x000fea0003800000 */
[----:B------:R-:W-:Y:S01]  /*9350*/  BPT.TRAP 0x1 ;  /* 0x000000040000795c */ /* 0x000fe20000300000 */
.L_x_2637:
[----:B------:R-:W-:-:S07]  /*9360*/  SHF.L.U32 R10, R10, 0x1f, RZ ;  /* 0x0000001f0a0a7819 */ /* 0x000fce00000006ff */
.L_x_2638:
[----:B----4-:R4:W1:Y:S02]  /*9370*/  SYNCS.PHASECHK.TRANS64.TRYWAIT P0, [R7+URZ+0x36438], R10 ;  /* 0x0364380a070075a7 */ /* 0x010864000800017f */
[----:B-1----:R-:W-:Y:S05]  /*9380*/  @!P0 NANOSLEEP.SYNCS 0x989680 ;  /* 0x009896800000895d */ /* 0x002fea0003900000 */
[----:B------:R-:W1:Y:S02]  /*9390*/  @!P0 SYNCS.PHASECHK.TRANS64 P0, [R7+URZ+0x36438], R10 ;  /* 0x0364380a070085a7 */ /* 0x000e64000800007f */
[----:B-1----:R-:W-:Y:S05]  /*93a0*/  @!P0 BRA `(.L_x_2638) ;  /* 0xfffffffc00f08947 */ /* 0x002fea000383ffff */
.L_x_2574:
[----:B------:R-:W-:Y:S05]  /*93b0*/  BSYNC B0 ;  /* 0x0000000000007941 */ /* 0x000fea0003800000 */
.L_x_2572:
[----:B------:R-:W-:Y:S05]  /*93c0*/  EXIT ;  /* 0x000000000000794d */ /* 0x000fea0003800000 */
.L_x_2527:
[----:B------:R-:W-:Y:S02]  /*93d0*/  IMAD.MOV.U32 R12, RZ, RZ, RZ ;  /* 0x000000ffff0c7224 */ /* 0x000fe400078e00ff */
[----:B------:R-:W-:Y:S02]  /*93e0*/  IMAD.MOV.U32 R11, RZ, RZ, 0x1f ;  /* 0x0000001fff0b7424 */ /* 0x000fe400078e00ff */
[----:B------:R-:W-:-:S07]  /*93f0*/  IMAD.MOV.U32 R15, RZ, RZ, -0x1 ;  /* 0xffffffffff0f7424 */ /* 0x000fce00078e00ff */
[----:B------:R-:W-:Y:S05]  /*9400*/  WARPSYNC.COLLECTIVE R15, `(.L_x_2639) ;  /* 0x000000000f087348 */ /* 0x000fea0003c00000 */
[----:B------:R1:W2:Y:S02]  /*9410*/  SHFL.IDX P6, R14, R13, R12, R11 ;  /* 0x0000000c0d0e7389 */ /* 0x0002a400000c000b */
[----:B-12---:R-:W-:Y:S01]  /*9420*/  ENDCOLLECTIVE ;  /* 0x000000000000791b */ /* 0x006fe20003800000 */
.L_x_2639:
[----:B------:R-:W-:Y:S05]  /*9430*/  BRA `(.L_x_2640) ;  /* 0xffffff7c00787947 */ /* 0x000fea000383ffff */
.L_x_2529:
[----:B--2---:R2:W3:Y:S02]  /*9440*/  SYNCS.PHASECHK.TRANS64.TRYWAIT P0, [R19+URZ+0x36400], R10 ;  /* 0x0364000a130075a7 */ /* 0x0044e4000800017f */
[----:B---3--:R-:W-:Y:S05]  /*9450*/  @!P0 NANOSLEEP.SYNCS 0x989680 ;  /* 0x009896800000895d */ /* 0x008fea0003900000 */
[----:B------:R-:W3:Y:S02]  /*9460*/  @!P0 SYNCS.PHASECHK.TRANS64 P0, [R19+URZ+0x36400], R10 ;  /* 0x0364000a130085a7 */ /* 0x000ee4000800007f */
[----:B---3--:R-:W-:Y:S05]  /*9470*/  @!P0 BRA `(.L_x_2529) ;  /* 0xfffffffc00f08947 */ /* 0x008fea000383ffff */
[----:B------:R-:W-:Y:S05]  /*9480*/  BRA `(.L_x_2528) ;  /* 0xffffff7c00b07947 */ /* 0x000fea000383ffff */
.L_x_2533:
[----:B--2---:R2:W3:Y:S02]  /*9490*/  SYNCS.PHASECHK.TRANS64.TRYWAIT P1, [R3+URZ+0x36410], R12 ;  /* 0x0364100c030075a7 */ /* 0x0044e4000802017f */
[----:B---3--:R-:W-:Y:S05]  /*94a0*/  @!P1 NANOSLEEP.SYNCS 0x989680 ;  /* 0x009896800000995d */ /* 0x008fea0003900000 */
[----:B------:R-:W3:Y:S02]  /*94b0*/  @!P1 SYNCS.PHASECHK.TRANS64 P1, [R3+URZ+0x36410], R12 ;  /* 0x0364100c030095a7 */ /* 0x000ee4000802007f */
[----:B---3--:R-:W-:Y:S05]  /*94c0*/  @!P1 BRA `(.L_x_2533) ;  /* 0xfffffffc00f09947 */ /* 0x008fea000383ffff */
[----:B------:R-:W-:Y:S05]  /*94d0*/  BRA `(.L_x_2532) ;  /* 0xffffff8400787947 */ /* 0x000fea000383ffff */
.L_x_2537:
[----:B------:R1:W1:Y:S02]  /*94e0*/  SYNCS.PHASECHK.TRANS64.TRYWAIT P1, [R19+URZ+0x36430], R14 ;  /* 0x0364300e130075a7 */ /* 0x000264000802017f */
[----:B-1----:R-:W-:Y:S05]  /*94f0*/  @!P1 NANOSLEEP.SYNCS 0x989680 ;  /* 0x009896800000995d */ /* 0x002fea0003900000 */
[----:B------:R-:W1:Y:S02]  /*9500*/  @!P1 SYNCS.PHASECHK.TRANS64 P1, [R19+URZ+0x36430], R14 ;  /* 0x0364300e130095a7 */ /* 0x000e64000802007f */
[----:B-1----:R-:W-:Y:S05]  /*9510*/  @!P1 BRA `(.L_x_2537) ;  /* 0xfffffffc00f09947 */ /* 0x002fea000383ffff */
[----:B------:R-:W-:Y:S05]  /*9520*/  BRA `(.L_x_2536) ;  /* 0xffffff8c001c7947 */ /* 0x000fea000383ffff */
.L_x_2614:
[----:B-1----:R1:W2:Y:S02]  /*9530*/  SYNCS.PHASECHK.TRANS64.TRYWAIT P1, [R12+URZ+0x36420], R13 ;  /* 0x0364200d0c0075a7 */ /* 0x0022a4000802017f */
[----:B--2---:R-:W-:Y:S05]  /*9540*/  @!P1 NANOSLEEP.SYNCS 0x989680 ;  /* 0x009896800000995d */ /* 0x004fea0003900000 */
[----:B------:R-:W2:Y:S02]  /*9550*/  @!P1 SYNCS.PHASECHK.TRANS64 P1, [R12+URZ+0x36420], R13 ;  /* 0x0364200d0c0095a7 */ /* 0x000ea4000802007f */
[----:B--2---:R-:W-:Y:S05]  /*9560*/  @!P1 BRA `(.L_x_2614) ;  /* 0xfffffffc00f09947 */ /* 0x004fea000383ffff */
[----:B------:R-:W-:Y:S05]  /*9570*/  BRA `(.L_x_2641) ;  /* 0xffffffdc00687947 */ /* 0x000fea000383ffff */
.L_x_2618:
[----:B-1----:R1:W3:Y:S02]  /*9580*/  SYNCS.PHASECHK.TRANS64.TRYWAIT P1, [R12+URZ+0x36438], R13 ;  /* 0x0364380d0c0075a7 */ /* 0x0022e4000802017f */
[----:B---3--:R-:W-:Y:S05]  /*9590*/  @!P1 NANOSLEEP.SYNCS 0x989680 ;  /* 0x009896800000995d */ /* 0x008fea0003900000 */
[----:B------:R-:W3:Y:S02]  /*95a0*/  @!P1 SYNCS.PHASECHK.TRANS64 P1, [R12+URZ+0x36438], R13 ;  /* 0x0364380d0c0095a7 */ /* 0x000ee4000802007f */
[----:B---3--:R-:W-:Y:S05]  /*95b0*/  @!P1 BRA `(.L_x_2618) ;  /* 0xfffffffc00f09947 */ /* 0x008fea000383ffff */
[----:B------:R-:W-:Y:S05]  /*95c0*/  BRA `(.L_x_2642) ;  /* 0xffffffe400387947 */ /* 0x000fea000383ffff */
.L_x_2620:
[----:B--2---:R2:W3:Y:S02]  /*95d0*/  SYNCS.PHASECHK.TRANS64.TRYWAIT P1, [R12+URZ+0x36428], R0 ;  /* 0x036428000c0075a7 */ /* 0x0044e4000802017f */
[----:B---3--:R-:W-:Y:S05]  /*95e0*/  @!P1 NANOSLEEP.SYNCS 0x989680 ;  /* 0x009896800000995d */ /* 0x008fea0003900000 */
[----:B------:R-:W3:Y:S02]  /*95f0*/  @!P1 SYNCS.PHASECHK.TRANS64 P1, [R12+URZ+0x36428], R0 ;  /* 0x036428000c0095a7 */ /* 0x000ee4000802007f */
[----:B---3--:R-:W-:Y:S05]  /*9600*/  @!P1 BRA `(.L_x_2620) ;  /* 0xfffffffc00f09947 */ /* 0x008fea000383ffff */
[----:B------:R-:W-:Y:S05]  /*9610*/  BRA `(.L_x_2643) ;  /* 0xffffffe800047947 */ /* 0x000fea000383ffff */
.L_x_2622:
[----:B-----5:R2:W-:Y:S02]  /*9620*/  STL [R1+0xc], R0 ;  /* 0x00000c0001007387 */ /* 0x0205e40000100800 */
[----:B--2---:R-:W-:-:S04]  /*9630*/  SHF.L.U32 R0, RZ, 0x1f, RZ ;  /* 0x0000001fff007819 */ /* 0x004fc800000006ff */
[----:B------:R2:W3:Y:S03]  /*9640*/  SYNCS.PHASECHK.TRANS64.TRYWAIT P1, [R12+URZ+0x36438], R0 ;  /* 0x036438000c0075a7 */ /* 0x0004e6000802017f */
[----:B---3--:R-:W-:Y:S05]  /*9650*/  @!P1 NANOSLEEP.SYNCS 0x989680 ;  /* 0x009896800000995d */ /* 0x008fea0003900000 */
[----:B------:R2:W3:Y:S02]  /*9660*/  @!P1 SYNCS.PHASECHK.TRANS64 P1, [R12+URZ+0x36438], R0 ;  /* 0x036438000c0095a7 */ /* 0x0004e4000802007f */
[----:B--2---:R2:W5:Y:S02]  /*9670*/  LDL.LU R0, [R1+0xc] ;  /* 0x00000c0001007983 */ /* 0x0045640000300800 */
[----:B--23--:R-:W-:Y:S05]  /*9680*/  @!P1 BRA `(.L_x_2622) ;  /* 0xfffffffc00e49947 */ /* 0x00cfea000383ffff */
[----:B------:R-:W-:Y:S05]  /*9690*/  BRA `(.L_x_2644) ;  /* 0xffffffe800bc7947 */ /* 0x000fea000383ffff */
.L_x_2624:
[----:B------:R-:W-:-:S07]  /*96a0*/  SHF.L.U32 R5, R16, 0x1f, RZ ;  /* 0x0000001f10057819 */ /* 0x000fce00000006ff */
.L_x_2645:
[----:B---3--:R3:W4:Y:S02]  /*96b0*/  SYNCS.PHASECHK.TRANS64.TRYWAIT P1, [R12+URZ+0x36420], R5 ;  /* 0x036420050c0075a7 */ /* 0x008724000802017f */
[----:B----4-:R-:W-:Y:S05]  /*96c0*/  @!P1 NANOSLEEP.SYNCS 0x989680 ;  /* 0x009896800000995d */ /* 0x010fea0003900000 */
[----:B------:R-:W4:Y:S02]  /*96d0*/  @!P1 SYNCS.PHASECHK.TRANS64 P1, [R12+URZ+0x36420], R5 ;  /* 0x036420050c0095a7 */ /* 0x000f24000802007f */
[----:B----4-:R-:W-:Y:S05]  /*96e0*/  @!P1 BRA `(.L_x_2645) ;  /* 0xfffffffc00f09947 */ /* 0x010fea000383ffff */
[----:B------:R-:W-:Y:S05]  /*96f0*/  BRA `(.L_x_2646) ;  /* 0xffffffec00687947 */ /* 0x000fea000383ffff */
.L_x_2627:
[----:B--2---:R2:W3:Y:S02]  /*9700*/  SYNCS.PHASECHK.TRANS64.TRYWAIT P1, [R12+URZ+0x36438], R13 ;  /* 0x0364380d0c0075a7 */ /* 0x0044e4000802017f */
[----:B---3--:R-:W-:Y:S05]  /*9710*/  @!P1 NANOSLEEP.SYNCS 0x989680 ;  /* 0x009896800000995d */ /* 0x008fea0003900000 */
[----:B------:R-:W3:Y:S02]  /*9720*/  @!P1 SYNCS.PHASECHK.TRANS64 P1, [R12+URZ+0x36438], R13 ;  /* 0x0364380d0c0095a7 */ /* 0x000ee4000802007f */
[----:B---3--:R-:W-:Y:S05]  /*9730*/  @!P1 BRA `(.L_x_2627) ;  /* 0xfffffffc00f09947 */ /* 0x008fea000383ffff */
[----:B------:R-:W-:Y:S05]  /*9740*/  BRA `(.L_x_2647) ;  /* 0xfffffff000347947 */ /* 0x000fea000383ffff */
.L_x_2629:
[----:B-1----:R1:W2:Y:S02]  /*9750*/  SYNCS.PHASECHK.TRANS64.TRYWAIT P1, [R12+URZ+0x36428], R5 ;  /* 0x036428050c0075a7 */ /* 0x0022a4000802017f */
[----:B--2---:R-:W-:Y:S05]  /*9760*/  @!P1 NANOSLEEP.SYNCS 0x989680 ;  /* 0x009896800000995d */ /* 0x004fea0003900000 */
[----:B------:R-:W2:Y:S02]  /*9770*/  @!P1 SYNCS.PHASECHK.TRANS64 P1, [R12+URZ+0x36428], R5 ;  /* 0x036428050c0095a7 */ /* 0x000ea4000802007f */
[----:B--2---:R-:W-:Y:S05]  /*9780*/  @!P1 BRA `(.L_x_2629) ;  /* 0xfffffffc00f09947 */ /* 0x004fea000383ffff */
[----:B------:R-:W-:Y:S05]  /*9790*/  BRA `(.L_x_2648) ;  /* 0xfffffff000e47947 */ /* 0x000fea000383ffff */
.L_x_2631:
[----:B--2---:R2:W3:Y:S02]  /*97a0*/  SYNCS.PHASECHK.TRANS64.TRYWAIT P1, [R12+URZ+0x36438], R3 ;  /* 0x036438030c0075a7 */ /* 0x0044e4000802017f */
[----:B---3--:R-:W-:Y:S05]  /*97b0*/  @!P1 NANOSLEEP.SYNCS 0x989680 ;  /* 0x009896800000995d */ /* 0x008fea0003900000 */
[----:B------:R-:W3:Y:S02]  /*97c0*/  @!P1 SYNCS.PHASECHK.TRANS64 P1, [R12+URZ+0x36438], R3 ;  /* 0x036438030c0095a7 */ /* 0x000ee4000802007f */
[----:B---3--:R-:W-:Y:S05]  /*97d0*/  @!P1 BRA `(.L_x_2631) ;  /* 0xfffffffc00f09947 */ /* 0x008fea000383ffff */
[----:B------:R-:W-:Y:S05]  /*97e0*/  BRA `(.L_x_2649) ;  /* 0xfffffff400987947 */ /* 0x000fea000383ffff */
.L_x_2633:
[----:B------:R-:W-:Y:S01]  /*97f0*/  BSSY B1, `(.L_x_2650) ;  /* 0x0000006000017945 */ /* 0x000fe20003800000 */
[----:B------:R-:W-:-:S07]  /*9800*/  IMAD.MOV.U32 R15, RZ, RZ, -0x1 ;  /* 0xffffffffff0f7424 */ /* 0x000fce00078e00ff */
[----:B-1----:R-:W-:Y:S05]  /*9810*/  WARPSYNC.COLLECTIVE R15, `(.L_x_2651) ;  /* 0x000000000f0c7348 */ /* 0x002fea0003c00000 */
[----:B------:R-:W-:Y:S02]  /*9820*/  ELECT P6, UR62, PT ;  /* 0x00000000003e782f */ /* 0x000fe400038c0000 */
[----:B------:R-:W-:Y:S01]  /*9830*/  MOV R14, UR62 ;  /* 0x0000003e000e7c02 */ /* 0x000fe20008000f00 */
[----:B-1----:R-:W-:Y:S10]  /*9840*/  ENDCOLLECTIVE ;  /* 0x000000000000791b */ /* 0x002ff40003800000 */
.L_x_2651:
[----:B------:R-:W-:Y:S05]  /*9850*/  BSYNC B1 ;  /* 0x0000000000017941 */ /* 0x000fea0003800000 */
.L_x_2650:
[----:B------:R-:W-:Y:S05]  /*9860*/  BRA `(.L_x_2652) ;  /* 0xfffffff800587947 */ /* 0x000fea000383ffff */
.L_x_2635:
[----:B--2---:R2:W3:Y:S02]  /*9870*/  SYNCS.PHASECHK.TRANS64.TRYWAIT P0, [R5+URZ], R2 ;  /* 0x00000002050075a7 */ /* 0x0044e4000800017f */
[----:B---3--:R-:W-:Y:S05]  /*9880*/  @!P0 NANOSLEEP.SYNCS 0x989680 ;  /* 0x009896800000895d */ /* 0x008fea0003900000 */
[----:B------:R-:W3:Y:S02]  /*9890*/  @!P0 SYNCS.PHASECHK.TRANS64 P0, [R5+URZ], R2 ;  /* 0x00000002050085a7 */ /* 0x000ee4000800007f */
[----:B---3--:R-:W-:Y:S05]  /*98a0*/  @!P0 BRA `(.L_x_2635) ;  /* 0xfffffffc00f08947 */ /* 0x008fea000383ffff */
[----:B------:R-:W-:Y:S05]  /*98b0*/  BRA `(.L_x_2653) ;  /* 0xfffffff800987947 */ /* 0x000fea000383ffff */
.L_x_2636:
[----:B---3--:R3:W4:Y:S02]  /*98c0*/  SYNCS.PHASECHK.TRANS64.TRYWAIT P0, [R23+URZ], R0 ;  /* 0x00000000170075a7 */ /* 0x008724000800017f */
[----:B----4-:R-:W-:Y:S05]  /*98d0*/  @!P0 NANOSLEEP.SYNCS 0x989680 ;  /* 0x009896800000895d */ /* 0x010fea0003900000 */
[----:B------:R-:W4:Y:S02]  /*98e0*/  @!P0 SYNCS.PHASECHK.TRANS64 P0, [R23+URZ], R0 ;  /* 0x00000000170085a7 */ /* 0x000f24000800007f */
[----:B----4-:R-:W-:Y:S05]  /*98f0*/  @!P0 BRA `(.L_x_2636) ;  /* 0xfffffffc00f08947 */ /* 0x010fea000383ffff */
[----:B------:R-:W-:Y:S05]  /*9900*/  BRA `(.L_x_2654) ;  /* 0xfffffff8008c7947 */ /* 0x000fea000383ffff */
.L_x_2655:
        /* <DEDUP_REMOVED lines=15> */
.L_x_3871:


//--------------------- .text._ZN7cutlass13device_kernelIN5flash11enable_sm90INS1_16FlashAttnBwdSm90INS1_25CollectiveMainloopBwdSm90ILi2ELi1ELi1EN4cute5tupleIJNS5_1CILi1EEES8_S8_EEENS6_IJNS7_ILi64EEENS7_ILi96EEENS7_ILi192EEEEEENS_6half_tEfNS_4arch4Sm90ELb1ELb0ELb0ELb0ELb1ELb0ELb1ELb0ELi3ELi1ELi1ELi1ELb0EEENS1_21CollectiveEpilogueBwdISD_SE_SG_Li384ELb0ELb1ELi3EEENS1_25SingleTileBwdLPTSchedulerILb0ELi96ELb1EEEEEEEEEvNT_6ParamsE --------------------------
	.section	.text._ZN7cutlass13device_kernelIN5flash11enable_sm90INS1_16FlashAttnBwdSm90INS1_25CollectiveMainloopBwdSm90ILi2ELi1ELi1EN4cute5tupleIJNS5_1CILi1EEES8_S8_EEENS6_IJNS7_ILi64EEENS7_ILi96EEENS7_ILi192EEEEEENS_6half_tEfNS_4arch4Sm90ELb1ELb0ELb0ELb0ELb1ELb0ELb1ELb0ELi3ELi1ELi1ELi1ELb0EEENS1_21CollectiveEpilogueBwdISD_SE_SG_Li384ELb0ELb1ELi3EEENS1_25SingleTileBwdLPTSchedulerILb0ELi96ELb1EEEEEEEEEvNT_6ParamsE,"ax",@progbits
	.align	128
.text._ZN7cutlass13device_kernelIN5flash11enable_sm90INS1_16FlashAttnBwdSm90INS1_25CollectiveMainloopBwdSm90ILi2ELi1ELi1EN4cute5tupleIJNS5_1CILi1EEES8_S8_EEENS6_IJNS7_ILi64EEENS7_ILi96EEENS7_ILi192EEEEEENS_6half_tEfNS_4arch4Sm90ELb1ELb0ELb0ELb0ELb1ELb0ELb1ELb0ELi3ELi1ELi1ELi1ELb0EEENS1_21CollectiveEpilogueBwdISD_SE_SG_Li384ELb0ELb1ELi3EEENS1_25SingleTileBwdLPTSchedulerILb0ELi96ELb1EEEEEEEEEvNT_6ParamsE:
        .type           _ZN7cutlass13device_kernelIN5flash11enable_sm90INS1_16FlashAttnBwdSm90INS1_25CollectiveMainloopBwdSm90ILi2ELi1ELi1EN4cute5tupleIJNS5_1CILi1EEES8_S8_EEENS6_IJNS7_ILi64EEENS7_ILi96EEENS7_ILi192EEEEEENS_6half_tEfNS_4arch4Sm90ELb1ELb0ELb0ELb0ELb1ELb0ELb1ELb0ELi3ELi1ELi1ELi1ELb0EEENS1_21CollectiveEpilogueBwdISD_SE_SG_Li384ELb0ELb1ELi3EEENS1_25SingleTileBwdLPTSchedulerILb0ELi96ELb1EEEEEEEEEvNT_6ParamsE,@function
        .size           _ZN7cutlass13device_kernelIN5flash11enable_sm90INS1_16FlashAttnBwdSm90INS1_25CollectiveMainloopBwdSm90ILi2ELi1ELi1EN4cute5tupleIJNS5_1CILi1EEES8_S8_EEENS6_IJNS7_ILi64EEENS7_ILi96EEENS7_ILi192EEEEEENS_6half_tEfNS_4arch4Sm90ELb1ELb0ELb0ELb0ELb1ELb0ELb1ELb0ELi3ELi1ELi1ELi1ELb0EEENS1_21CollectiveEpilogueBwdISD_SE_SG_Li384ELb0ELb1ELi3EEENS1_25SingleTileBwdLPTSchedulerILb0ELi96ELb1EEEEEEEEEvNT_6ParamsE,(.L_x_3872 - _ZN7cutlass13device_kernelIN5flash11enable_sm90INS1_16FlashAttnBwdSm90INS1_25CollectiveMainloopBwdSm90ILi2ELi1ELi1EN4cute5tupleIJNS5_1CILi1EEES8_S8_EEENS6_IJNS7_ILi64EEENS7_ILi96EEENS7_ILi192EEEEEENS_6half_tEfNS_4arch4Sm90ELb1ELb0ELb0ELb0ELb1ELb0ELb1ELb0ELi3ELi1ELi1ELi1ELb0EEENS1_21CollectiveEpilogueBwdISD_SE_SG_Li384ELb0ELb1ELi3EEENS1_25SingleTileBwdLPTSchedulerILb0ELi96ELb1EEEEEEEEEvNT_6ParamsE)
        .other          _ZN7cutlass13device_kernelIN5flash11enable_sm90INS1_16FlashAttnBwdSm90INS1_25CollectiveMainloopBwdSm90ILi2ELi1ELi1EN4cute5tupleIJNS5_1CILi1EEES8_S8_EEENS6_IJNS7_ILi64EEENS7_ILi96EEENS7_ILi192EEEEEENS_6half_tEfNS_4arch4Sm90ELb1ELb0ELb0ELb0ELb1ELb0ELb1ELb0ELi3ELi1ELi1ELi1ELb0EEENS1_21CollectiveEpilogueBwdISD_SE_SG_Li384ELb0ELb1ELi3EEENS1_25SingleTileBwdLPTSchedulerILb0ELi96ELb1EEEEEEEEEvNT_6ParamsE,@"STO_CUDA_ENTRY STV_DEFAULT"
_ZN7cutlass13device_kernelIN5flash11enable_sm90INS1_16FlashAttnBwdSm90INS1_25CollectiveMainloopBwdSm90ILi2ELi1ELi1EN4cute5tupleIJNS5_1CILi1EEES8_S8_EEENS6_IJNS7_ILi64EEENS7_ILi96EEENS7_ILi192EEEEEENS_6half_tEfNS_4arch4Sm90ELb1ELb0ELb0ELb0ELb1ELb0ELb1ELb0ELi3ELi1ELi1ELi1ELb0EEENS1_21CollectiveEpilogueBwdISD_SE_SG_Li384ELb0ELb1ELi3EEENS1_25SingleTileBwdLPTSchedulerILb0ELi96ELb1EEEEEEEEEvNT_6ParamsE:
        /* <DEDUP_REMOVED lines=29> */
.L_x_2657:
[----:B------:R-:W-:Y:S05]  /*01d0*/  BSYNC B0 ;  /* 0x0000000000007941 */ /* 0x000fea0003800000 */
.L_x_2656:
        /* <DEDUP_REMOVED lines=34> */
.L_x_2658:
        /* <DEDUP_REMOVED lines=20> */
.L_x_2659:
[----:B---3--:R-:W-:Y:S01]  /*0540*/  ISETP.NE.AND P0, PT, R2, RZ, PT ;  /* 0x000000ff0200720c */ /* 0x008fe20003f05270 */
[----:B------:R-:W-:Y:S01]  /*0550*/  IMAD.MOV.U32 R2, RZ, RZ, 0x1 ;  /* 0x00000001ff027424 */ /* 0x000fe200078e00ff */
[----:B------:R-:W-:Y:S01]  /*0560*/  NOP ;  /* 0x0000000000007918 */ /* 0x000fe20000000000 */
[----:B------:R-:W-:-:S03]  /*0570*/  ULDC.64 UR38, c[0x0][0x208] ;  /* 0x0000820000267ab9 */ /* 0x000fc60000000a00 */
[----:B------:R-:W-:-:S05]  /*0580*/  SEL R2, R2, 0x2, !P0 ;  /* 0x0000000202027807 */ /* 0x000fca0004000000 */
[----:B------:R3:W-:Y:S01]  /*0590*/  STL [R1+0x8], R2 ;  /* 0x0000080201007387 */ /* 0x0007e20000100800 */
[----:B-12-4-:R-:W-:Y:S06]  /*05a0*/  BAR.SYNC.DEFER_BLOCKING 0x0 ;  /* 0x0000000000007b1d */ /* 0x016fec0000010000 */
[----:B------:R-:W-:Y:S05]  /*05b0*/  @!P0 BRA `(.L_x_2660) ;  /* 0x0000005400248947 */ /* 0x000fea0003800000 */
.L_x_2661:
        /* <DEDUP_REMOVED lines=32> */
.L_x_2662:
[----:B------:R-:W-:Y:S01]  /*07c0*/  ULDC UR7, c[0x0][0xb44] ;  /* 0x0002d10000077ab9 */ /* 0x000fe20000000800 */
[----:B------:R-:W-:Y:S01]  /*07d0*/  UMOV UR45, UR10 ;  /* 0x0000000a002d7c82 */ /* 0x000fe20008000000 */
[----:B------:R-:W-:-:S11]  /*07e0*/  UISETP.NE.AND UP0, UPT, UR7, 0x1, UPT ;  /* 0x000000010700788c */ /* 0x000fd6000bf05270 */
[----:B------:R-:W-:Y:S02]  /*07f0*/  @UP0 ULDC.64 UR8, c[0x0][0xb48] ;  /* 0x0002d20000080ab9 */ /* 0x000fe40000000a00 */
[----:B------:R-:W-:-:S04]  /*0800*/  UIMAD.WIDE.U32 UR4, UR10, UR8, URZ ;  /* 0x000000080a0472a5 */ /* 0x000fc8000f8e003f */
[----:B------:R-:W-:-:S04]  /*0810*/  @UP0 USHF.R.U32.HI UR45, URZ, UR9, UR5 ;  /* 0x000000093f2d0299 */ /* 0x000fc80008011605 */
[----:B------:R-:W-:-:S12]  /*0820*/  UIMAD UR4, UR45, UR7, URZ ;  /* 0x000000072d0472a4 */ /* 0x000fd8000f8e023f */
.L_x_2663:
[----:B------:R-:W-:Y:S01]  /*0830*/  ULDC UR43, c[0x0][0xb38] ;  /* 0x0002ce00002b7ab9 */ /* 0x000fe20000000800 */
[----:B------:R-:W-:Y:S02]  /*0840*/  UIADD3 UR4, UR10, -UR4, URZ ;  /* 0x800000040a047290 */ /* 0x000fe4000fffe03f */
[----:B------:R-:W-:Y:S01]  /*0850*/  UISETP.NE.AND UP0, UPT, UR43, 0x1, UPT ;  /* 0x000000012b00788c */ /* 0x000fe2000bf05270 */
[----:B------:R-:W-:Y:S01]  /*0860*/  ULDC UR5, c[0x0][0xb44] ;  /* 0x0002d10000057ab9 */ /* 0x000fe20000000800 */
[----:B------:R-:W-:Y:S02]  /*0870*/  ULOP3.LUT UR36, URZ, UR45, URZ, 0x33, !UPT ;  /* 0x0000002d3f247292 */ /* 0x000fe4000f8e333f */
[----:B------:R-:W-:-:S07]  /*0880*/  UIMAD UR6, UR6, UR5, UR4 ;  /* 0x00000005060672a4 */ /* 0x000fce000f8e0204 */
[----:B------:R-:W-:Y:S01]  /*0890*/  @UP0 ULDC UR4, c[0x0][0xb3c] ;  /* 0x0002cf0000040ab9 */ /* 0x000fe20000000800 */
[----:B------:R-:W-:Y:S01]  /*08a0*/  @UP0 ULDC UR7, c[0x0][0xb40] ;  /* 0x0002d00000070ab9 */ /* 0x000fe20000000800 */
[----:B------:R-:W-:Y:S02]  /*08b0*/  UIMAD.WIDE.U32 UR4, UR6, UR4, URZ ;  /* 0x00000004060472a5 */ /* 0x000fe4000f8e003f */
[----:B------:R-:W-:Y:S02]  /*08c0*/  UMOV UR44, UR6 ;  /* 0x00000006002c7c82 */ /* 0x000fe40008000000 */
[----:B------:R-:W-:-:S03]  /*08d0*/  @UP0 USHF.R.U32.HI UR44, URZ, UR7, UR5 ;  /* 0x000000073f2c0299 */ /* 0x000fc60008011605 */
[----:B------:R-:W-:Y:S01]  /*08e0*/  ULDC UR5, c[0x0][0xb2c] ;  /* 0x0002cb0000057ab9 */ /* 0x000fe20000000800 */
[----:B------:R-:W-:Y:S02]  /*08f0*/  UIADD3 UR4, -UR44, URZ, URZ ;  /* 0x0000003f2c047290 */ /* 0x000fe4000fffe13f */
[----:B------:R-:W-:Y:S01]  /*0900*/  ISETP.LE.AND P0, PT, RZ, UR44, PT ;  /* 0x0000002cff007c0c */ /* 0x000fe2000bf03270 */
[----:B------:R-:W-:Y:S02]  /*0910*/  UIADD3 UR36, UR36, UR5, URZ ;  /* 0x0000000524247290 */ /* 0x000fe4000fffe03f */
[----:B------:R-:W-:-:S10]  /*0920*/  UIMAD UR43, UR43, UR4, UR6 ;  /* 0x000000042b2b72a4 */ /* 0x000fd4000f8e0206 */
        /* <DEDUP_REMOVED lines=89> */
.L_x_2666:
        /* <DEDUP_REMOVED lines=15> */
.L_x_2665:
        /* <DEDUP_REMOVED lines=20> */
.L_x_2668:
        /* <DEDUP_REMOVED lines=15> */
.L_x_2667:
        /* <DEDUP_REMOVED lines=8> */
.L_x_2800:
        /* <DEDUP_REMOVED lines=19> */
.L_x_2670:
        /* <DEDUP_REMOVED lines=107> */
.L_x_2682:
[----:B------:R-:W-:Y:S01]  /*1a40*/  ISETP.NE.AND P0, PT, R10, 0x3, PT ;  /* 0x000000030a00780c */ /* 0x000fe20003f05270 */
[----:B------:R-:W-:-:S12]  /*1a50*/  YIELD ;  /* 0x0000000000007946 */ /* 0x000fd80003800000 */
[----:B-1----:R-:W-:Y:S05]  /*1a60*/  @!P0 BRA `(.L_x_2672) ;  /* 0x0000000000048947 */ /* 0x002fea0003800000 */
[----:B------:R-:W-:Y:S01]  /*1a70*/  BPT.TRAP 0x1 ;  /* 0x000000040000795c */ /* 0x000fe20000300000 */
.L_x_2672:
[----:B------:R-:W-:Y:S02]  /*1a80*/  LEA R3, R2, UR40, 0x3 ;  /* 0x0000002802037c11 */ /* 0x000fe4000f8e18ff */
[----:B------:R-:W-:-:S04]  /*1a90*/  SHF.L.U32 R12, R7, 0x1f, RZ ;  /* 0x0000001f070c7819 */ /* 0x000fc800000006ff */
[----:B------:R1:W2:Y:S01]  /*1aa0*/  SYNCS.PHASECHK.TRANS64.TRYWAIT P1, [R3+URZ+0x36410], R12 ;  /* 0x0364100c030075a7 */ /* 0x0002a2000802017f */
[----:B------:R-:W-:Y:S05]  /*1ab0*/  @!P0 BRA `(.L_x_2673) ;  /* 0x0000000000048947 */ /* 0x000fea0003800000 */
[----:B------:R-:W-:Y:S01]  /*1ac0*/  BPT.TRAP 0x1 ;  /* 0x000000040000795c */ /* 0x000fe20000300000 */
.L_x_2673:
[----:B--2---:R-:W-:Y:S05]  /*1ad0*/  @P1 BRA `(.L_x_2674) ;  /* 0x0000000000081947 */ /* 0x004fea0003800000 */
[----:B------:R-:W2:Y:S02]  /*1ae0*/  SYNCS.PHASECHK.TRANS64.TRYWAIT P1, [R3+URZ+0x36410], R12 ;  /* 0x0364100c030075a7 */ /* 0x000ea4000802017f */
[----:B--2---:R-:W-:Y:S05]  /*1af0*/  @!P1 BRA `(.L_x_2675) ;  /* 0x0000008400009947 */ /* 0x004fea0003800000 */
.L_x_2674:
        /* <DEDUP_REMOVED lines=103> */
.L_x_2676:
[----:B------:R-:W-:-:S04]  /*2170*/  SHF.L.U32 R14, R5, 0x1f, RZ ;  /* 0x0000001f050e7819 */ /* 0x000fc800000006ff */
[----:B------:R4:W1:Y:S01]  /*2180*/  SYNCS.PHASECHK.TRANS64.TRYWAIT P1, [UR40+0x36430], R14 ;  /* 0x0364300eff0075a7 */ /* 0x0008620008020168 */
[----:B------:R-:W-:Y:S05]  /*2190*/  @!P0 BRA `(.L_x_2677) ;  /* 0x0000000000048947 */ /* 0x000fea0003800000 */
[----:B------:R-:W-:Y:S01]  /*21a0*/  BPT.TRAP 0x1 ;  /* 0x000000040000795c */ /* 0x000fe20000300000 */
.L_x_2677:
[----:B-1----:R-:W-:Y:S05]  /*21b0*/  @P1 BRA `(.L_x_2678) ;  /* 0x0000000000081947 */ /* 0x002fea0003800000 */
[----:B------:R-:W1:Y:S02]  /*21c0*/  SYNCS.PHASECHK.TRANS64.TRYWAIT P1, [UR40+0x36430], R14 ;  /* 0x0364300eff0075a7 */ /* 0x000e640008020168 */
[----:B-1----:R-:W-:Y:S05]  /*21d0*/  @!P1 BRA `(.L_x_2679) ;  /* 0x0000007c005c9947 */ /* 0x002fea0003800000 */
.L_x_2678:
        /* <DEDUP_REMOVED lines=39> */
[--C-:B------:R-:W-:Y:S01]  /*2450*/  FFMA.FTZ R136, R20, UR42, -R23.reuse ;  /* 0x0000002a14887c23 */ /* 0x100fe20008010817 */
[----:B------:R-:W-:Y:S01]  /*2460*/  FSEL R144, R144, -INF , P1 ;  /* 0xff80000090907808 */ /* 0x000fe20000800000 */
[----:B------:R-:W-:Y:S01]  /*2470*/  UMOV UR13, 0x80000020 ;  /* 0x80000020000d7882 */ /* 0x000fe20000000000 */
[----:B------:R-:W-:Y:S01]  /*2480*/  ISETP.GT.AND P1, PT, R22, 0x11, PT ;  /* 0x000000111600780c */ /* 0x000fe20003f24270 */
[----:B------:R-:W2:Y:S01]  /*2490*/  MUFU.EX2 R14, R14 ;  /* 0x0000000e000e7308 */ /* 0x000ea20000000800 */
[----:B------:R-:W-:Y:S01]  /*24a0*/  LEA R149, R6, UR40, 0x2 ;  /* 0x0000002806957c11 */ /* 0x000fe2000f8e10ff */
[----:B------:R-:W-:Y:S01]  /*24b0*/  FFMA.FTZ R20, R144, UR42, -R23 ;  /* 0x0000002a90147c23 */ /* 0x000fe20008010817 */
[----:B------:R-:W-:Y:S01]  /*24c0*/  FSEL R22, R145, -INF , P1 ;  /* 0xff80000091167808 */ /* 0x000fe20000800000 */
[----:B------:R-:W-:-:S04]  /*24d0*/  UMOV UR15, 0x40000040 ;  /* 0x40000040000f7882 */ /* 0x000fc80000000000 */
        /* <DEDUP_REMOVED lines=206> */
[----:B------:R-:W-:Y:S01]  /*31c0*/  HGMMA.64x96x16.F32 R72, gdesc[UR4].tnspA.tnspB, R72, gsb0 ;  /* 0x61600000044879f0 */ /* 0x000fe20008000848 */
[----:B------:R-:W-:Y:S01]  /*31d0*/  UIMAD UR5, UR9, 0x3000, UR40 ;  /* 0x00003000090578a4 */ /* 0x000fe2000f8e0228 */
[----:B------:R-:W-:Y:S02]  /*31e0*/  R2UR UR4, R18 ;  /* 0x00000000120472ca */ /* 0x000fe400000e0000 */
[----:B------:R-:W-:Y:S01]  /*31f0*/  UMOV UR9, 0x40000040 ;  /* 0x4000004000097882 */ /* 0x000fe20000000000 */
[----:B------:R-:W-:-:S04]  /*3200*/  USHF.R.U32.HI UR5, URZ, 0x4, UR5 ;  /* 0x000000043f057899 */ /* 0x000fc80008011605 */
[----:B------:R-:W-:-:S06]  /*3210*/  ULOP3.LUT UR14, UR5, 0x3fff, URZ, 0xc0, !UPT ;  /* 0x00003fff050e7892 */ /* 0x000fcc000f8ec03f */
[----:B------:R-:W-:-:S04]  /*3220*/  USHF.R.U32.HI UR4, URZ, 0x4, UR4 ;  /* 0x000000043f047899 */ /* 0x000fc80008011604 */
[----:B------:R-:W-:-:S04]  /*3230*/  ULOP3.LUT UR4, UR4, 0x3fff, URZ, 0xc0, !UPT ;  /* 0x00003fff04047892 */ /* 0x000fc8000f8ec03f */
        /* <DEDUP_REMOVED lines=52> */
.L_x_2680:
[----:B------:R-:W-:Y:S01]  /*3580*/  LEA R12, R4, UR40, 0xd ;  /* 0x00000028040c7c11 */ /* 0x000fe2000f8e68ff */
[----:B------:R-:W-:Y:S01]  /*3590*/  UIADD3 UR5, UR40, 0x36438, URZ ;  /* 0x0003643828057890 */ /* 0x000fe2000fffe03f */
[----:B------:R-:W1:Y:S01]  /*35a0*/  S2R R14, SR_TID.X ;  /* 0x00000000000e7919 */ /* 0x000e620000002100 */
[----:B------:R-:W-:Y:S02]  /*35b0*/  ULOP3.LUT UR9, UR4, 0x1000000, URZ, 0xfc, !UPT ;  /* 0x0100000004097892 */ /* 0x000fe4000f8efc3f */
[----:B------:R-:W-:Y:S01]  /*35c0*/  VIADD R12, R12, 0x1e000 ;  /* 0x0001e0000c0c7836 */ /* 0x000fe20000000000 */
[----:B------:R-:W-:Y:S01]  /*35d0*/  UPRMT UR5, URZ, 0x654, UR5 ;  /* 0x000006543f057896 */ /* 0x000fe20008000005 */
[----:B------:R-:W-:-:S03]  /*35e0*/  UMOV UR7, 0x80000020 ;  /* 0x8000002000077882 */ /* 0x000fc60000000000 */
[----:B------:R-:W-:Y:S01]  /*35f0*/  SHF.R.U32.HI R12, RZ, 0x4, R12 ;  /* 0x00000004ff0c7819 */ /* 0x000fe2000001160c */
[----:B------:R-:W-:-:S03]  /*3600*/  UMOV UR6, UR9 ;  /* 0x0000000900067c82 */ /* 0x000fc60008000000 */
[----:B------:R-:W-:Y:S01]  /*3610*/  LOP3.LUT R13, R12, 0x3fff, RZ, 0xc0, !PT ;  /* 0x00003fff0c0d7812 */ /* 0x000fe200078ec0ff */
[----:B------:R-:W-:Y:S01]  /*3620*/  SYNCS.ARRIVE.TRANS64.RED.A1T0 RZ, [UR5], RZ ;  /* 0x000000ffffff79a7 */ /* 0x000fe20008100405 */
[----:B------:R-:W-:Y:S01]  /*3630*/  WARPGROUP.ARRIVE ;  /* 0x00000000000079c5 */ /* 0x000fe20000000000 */
[----:B------:R-:W-:Y:S02]  /*3640*/  UMOV UR5, 0x40000040 ;  /* 0x4000004000057882 */ /* 0x000fe40000000000 */
        /* <DEDUP_REMOVED lines=47> */
.L_x_2681:
        /* <DEDUP_REMOVED lines=62> */
.L_x_2664:
        /* <DEDUP_REMOVED lines=23> */
.L_x_2684:
        /* <DEDUP_REMOVED lines=20> */
.L_x_2685:
        /* <DEDUP_REMOVED lines=18> */
.L_x_2686:
        /* <DEDUP_REMOVED lines=18> */
.L_x_2687:
        /* <DEDUP_REMOVED lines=98> */
[----:B------:R-:W-:Y:S01]  /*4830*/  ULOP3.LUT UR4, URZ, UR45, URZ, 0x33, !UPT ;  /* 0x0000002d3f047292 */ /* 0x000fe2000f8e333f */
[----:B------:R-:W-:Y:S01]  /*4840*/  ULDC UR5, c[0x0][0xb2c] ;  /* 0x0002cb0000057ab9 */ /* 0x000fe20000000800 */
[----:B------:R-:W-:Y:S02]  /*4850*/  ULDC.64 UR6, c[0x0][0x198] ;  /* 0x0000660000067ab9 */ /* 0x000fe40000000a00 */
[----:B------:R-:W-:Y:S02]  /*4860*/  UIADD3 UR42, UR4, UR5, URZ ;  /* 0x00000005042a7290 */ /* 0x000fe4000fffe03f */
[----:B------:R-:W-:Y:S02]  /*4870*/  UIADD3 UR4, UP0, UR6, 0x770, URZ ;  /* 0x0000077006047890 */ /* 0x000fe4000ff1e03f */
[----:B------:R-:W-:Y:S02]  /*4880*/  UIADD3 UR40, UR37, 0x9000, URZ ;  /* 0x0000900025287890 */ /* 0x000fe4000fffe03f */
[----:B------:R-:W-:-:S02]  /*4890*/  UIADD3.X UR5, URZ, UR7, URZ, UP0, !UPT ;  /* 0x000000073f057290 */ /* 0x000fc400087fe43f */
[----:B------:R-:W-:Y:S02]  /*48a0*/  UIADD3 UR6, UP0, UR6, 0x670, URZ ;  /* 0x0000067006067890 */ /* 0x000fe4000ff1e03f */
[----:B------:R-:W-:Y:S02]  /*48b0*/  UIMAD UR42, UR42, 0x60, URZ ;  /* 0x000000602a2a78a4 */ /* 0x000fe4000f8e023f */
[----:B------:R-:W-:Y:S02]  /*48c0*/  UIADD3 UR32, UR37, 0xc000, URZ ;  /* 0x0000c00025207890 */ /* 0x000fe4000fffe03f */
[----:B------:R-:W-:Y:S02]  /*48d0*/  UIADD3 UR24, UR37, 0xf000, URZ ;  /* 0x0000f00025187890 */ /* 0x000fe4000fffe03f */
[----:B------:R-:W-:Y:S02]  /*48e0*/  UIADD3.X UR7, URZ, UR7, URZ, UP0, !UPT ;  /* 0x000000073f077290 */ /* 0x000fe400087fe43f */
[----:B------:R-:W-:-:S02]  /*48f0*/  UIADD3 UR16, UR37, 0x3000, URZ ;  /* 0x0000300025107890 */ /* 0x000fc4000fffe03f */
        /* <DEDUP_REMOVED lines=9> */
[----:B------:R-:W-:Y:S01]  /*4990*/  UMOV UR26, UR42 ;  /* 0x0000002a001a7c82 */ /* 0x000fe20008000000 */
[----:B------:R1:W-:Y:S01]  /*49a0*/  UTMASTG.4D [UR40], [UR4] ;  /* 0x00000028040073b5 */ /* 0x0003e20008018000 */
        /* <DEDUP_REMOVED lines=9> */
[----:B------:R3:W-:Y:S01]  /*4a40*/  UTMASTG.4D [UR24], [UR4] ;  /* 0x00000018040073b5 */ /* 0x0007e20008018000 */
[----:B-1----:R-:W-:-:S02]  /*4a50*/  UMOV UR40, UR37 ;  /* 0x0000002500287c82 */ /* 0x002fc40008000000 */
[----:B------:R3:W-:Y:S01]  /*4a60*/  UTMASTG.4D [UR40], [UR6] ;  /* 0x00000028060073b5 */ /* 0x0007e20008018000 */
[----:B------:R3:W-:Y:S01]  /*4a70*/  UTMASTG.4D [UR16], [UR6] ;  /* 0x00000010060073b5 */ /* 0x0007e20008018000 */
[----:B------:R3:W-:Y:S02]  /*4a80*/  UTMASTG.4D [UR8], [UR6] ;  /* 0x00000008060073b5 */ /* 0x0007e40008018000 */
[----:B---3--:R0:W-:Y:S02]  /*4a90*/  UTMACMDFLUSH ;  /* 0x00000000000079b7 */ /* 0x0081e40000000000 */
.L_x_2689:
[----:B------:R-:W-:Y:S05]  /*4aa0*/  BSYNC B0 ;  /* 0x0000000000007941 */ /* 0x000fea0003800000 */
.L_x_2688:
[----:B------:R-:W-:-:S04]  /*4ab0*/  DEPBAR.LE SB0, 0x0 ;  /* 0x000080000000791a */ /* 0x000fc80000000000 */
[----:B------:R-:W-:Y:S05]  /*4ac0*/  EXIT ;  /* 0x000000000000794d */ /* 0x000fea0003800000 */
.L_x_2683:
[----:B------:R-:W2:Y:S01]  /*4ad0*/  S2R R0, SR_TID.X ;  /* 0x0000000000007919 */ /* 0x000ea20000002100 */
[----:B------:R-:W3:Y:S01]  /*4ae0*/  LDC R8, c[0x0][0xb2c] ;  /* 0x0002cb00ff087b82 */ /* 0x000ee20000000800 */
[----:B------:R-:W-:Y:S01]  /*4af0*/  ULOP3.LUT UR45, URZ, UR45, URZ, 0x33, !UPT ;  /* 0x0000002d3f2d7292 */ /* 0x000fe2000f8e333f */
[----:B------:R-:W-:Y:S01]  /*4b00*/  BSSY B0, `(.L_x_2690) ;  /* 0x0000031000007945 */ /* 0x000fe20003800000 */
[----:B------:R-:W-:Y:S02]  /*4b10*/  USHF.R.S32.HI UR6, URZ, 0x1f, UR43 ;  /* 0x0000001f3f067899 */ /* 0x000fe4000801142b */
[----:B------:R-:W-:-:S03]  /*4b20*/  USHF.R.S32.HI UR7, URZ, 0x1f, UR44 ;  /* 0x0000001f3f077899 */ /* 0x000fc6000801142c */
[----:B-1----:R-:W1:Y:S08]  /*4b30*/  LDC.64 R2, c[0x0][0x820] ;  /* 0x00020800ff027b82 */ /* 0x002e700000000a00 */
[----:B------:R-:W4:Y:S08]  /*4b40*/  LDC.64 R16, c[0x0][0x808] ;  /* 0x00020200ff107b82 */ /* 0x000f300000000a00 */
[----:B------:R-:W5:Y:S01]  /*4b50*/  LDC.64 R10, c[0x0][0x828] ;  /* 0x00020a00ff0a7b82 */ /* 0x000f620000000a00 */
[----:B---3--:R-:W-:-:S02]  /*4b60*/  VIADD R9, R8, UR45 ;  /* 0x0000002d08097c36 */ /* 0x008fc40008000000 */
[----:B--2---:R-:W-:-:S05]  /*4b70*/  VIADD R7, R0, 0xffffff80 ;  /* 0xffffff8000077836 */ /* 0x004fca0000000000 */
[----:B------:R-:W2:Y:S01]  /*4b80*/  LDC.64 R18, c[0x0][0x850] ;  /* 0x00021400ff127b82 */ /* 0x000ea20000000a00 */
[----:B-1----:R-:W-:Y:S02]  /*4b90*/  IMAD R0, R2, UR6, RZ ;  /* 0x0000000602007c24 */ /* 0x002fe4000f8e02ff */
[----:B------:R-:W-:-:S05]  /*4ba0*/  IMAD.HI R4, R7, 0x2aaaaaab, RZ ;  /* 0x2aaaaaab07047827 */ /* 0x000fca00078e02ff */
[----:B------:R-:W-:Y:S01]  /*4bb0*/  SHF.R.U32.HI R5, RZ, 0x1f, R4 ;  /* 0x0000001fff057819 */ /* 0x000fe20000011604 */
[----:B----4-:R-:W-:Y:S01]  /*4bc0*/  IMAD R23, R9, -0x60, R16 ;  /* 0xffffffa009177824 */ /* 0x010fe200078e0210 */
[----:B------:R-:W1:Y:S02]  /*4bd0*/  LDC.64 R20, c[0x0][0x858] ;  /* 0x00021600ff147b82 */ /* 0x000e640000000a00 */
[----:B------:R-:W-:Y:S01]  /*4be0*/  LEA.HI.SX32 R4, R4, R5, 0x1e ;  /* 0x0000000504047211 */ /* 0x000fe200078ff2ff */
[----:B------:R-:W-:-:S03]  /*4bf0*/  IMAD R5, R3, UR43, R0 ;  /* 0x0000002b03057c24 */ /* 0x000fc6000f8e0200 */
[CC--:B------:R-:W-:Y:S01]  /*4c00*/  ISETP.GE.AND P3, PT, R4.reuse, R23.reuse, PT ;  /* 0x000000170400720c */ /* 0x0c0fe20003f66270 */
[C---:B------:R-:W-:Y:S02]  /*4c10*/  IMAD R6, R4.reuse, -0x18, R7 ;  /* 0xffffffe804067824 */ /* 0x040fe400078e0207 */
[----:B------:R-:W-:Y:S02]  /*4c20*/  VIADD R0, R4, 0x10 ;  /* 0x0000001004007836 */ /* 0x000fe40000000000 */
[----:B------:R-:W-:Y:S02]  /*4c30*/  IMAD.SHL.U32 R6, R6, 0x8, RZ ;  /* 0x0000000806067824 */ /* 0x000fe400078e00ff */
[----:B------:R-:W-:Y:S01]  /*4c40*/  VIADD R8, R4, 0x40 ;  /* 0x0000004004087836 */ /* 0x000fe20000000000 */
[----:B------:R-:W-:Y:S01]  /*4c50*/  ISETP.GE.AND P4, PT, R0, R23, PT ;  /* 0x000000170000720c */ /* 0x000fe20003f86270 */
[----:B------:R-:W-:Y:S01]  /*4c60*/  VIADD R0, R4, 0x20 ;  /* 0x0000002004007836 */ /* 0x000fe20000000000 */
[----:B------:R-:W-:-:S02]  /*4c70*/  SHF.R.S32.HI R7, RZ, 0x1f, R6 ;  /* 0x0000001fff077819 */ /* 0x000fc40000011406 */
[----:B------:R-:W-:Y:S02]  /*4c80*/  ISETP.GE.OR P6, PT, R6, R17, P3 ;  /* 0x000000110600720c */ /* 0x000fe40001fc6670 */
[-C--:B------:R-:W-:Y:S01]  /*4c90*/  ISETP.GE.AND P5, PT, R0, R23.reuse, PT ;  /* 0x000000170000720c */ /* 0x080fe20003fa6270 */
[----:B------:R-:W-:Y:S01]  /*4ca0*/  IMAD.WIDE.U32 R2, R2, UR43, R6 ;  /* 0x0000002b02027c25 */ /* 0x000fe2000f8e0006 */
[----:B------:R-:W-:Y:S02]  /*4cb0*/  ISETP.GE.AND P1, PT, R8, R23, PT ;  /* 0x000000170800720c */ /* 0x000fe40003f26270 */
[----:B------:R-:W-:Y:S01]  /*4cc0*/  ISETP.GE.OR P2, PT, R6, R17, P4 ;  /* 0x000000110600720c */ /* 0x000fe20002746670 */
[----:B------:R-:W-:Y:S02]  /*4cd0*/  IMAD.IADD R3, R3, 0x1, R5 ;  /* 0x0000000103037824 */ /* 0x000fe400078e0205 */
[----:B------:R-:W-:Y:S02]  /*4ce0*/  VIADD R5, R4, 0x30 ;  /* 0x0000003004057836 */ /* 0x000fe40000000000 */
[----:B-----5:R-:W-:-:S02]  /*4cf0*/  IMAD R0, R10, UR7, RZ ;  /* 0x000000070a007c24 */ /* 0x020fc4000f8e02ff */
[----:B------:R-:W-:Y:S01]  /*4d00*/  IMAD.WIDE.U32 R12, R10, UR44, R2 ;  /* 0x0000002c0a0c7c25 */ /* 0x000fe2000f8e0002 */
[----:B------:R-:W-:Y:S02]  /*4d10*/  ISETP.GE.AND P0, PT, R5, R23, PT ;  /* 0x000000170500720c */ /* 0x000fe40003f06270 */
[----:B------:R-:W-:Y:S01]  /*4d20*/  SHF.R.S32.HI R5, RZ, 0x1f, R4 ;  /* 0x0000001fff057819 */ /* 0x000fe20000011404 */
[----:B------:R-:W-:Y:S02]  /*4d30*/  IMAD R11, R11, UR44, R0 ;  /* 0x0000002c0b0b7c24 */ /* 0x000fe4000f8e0200 */
[----:B------:R-:W-:-:S04]  /*4d40*/  IMAD.WIDE R2, R9, 0x60, R4 ;  /* 0x0000006009027825 */ /* 0x000fc800078e0204 */
[----:B------:R-:W-:Y:S01]  /*4d50*/  IMAD.IADD R11, R13, 0x1, R11 ;  /* 0x000000010d0b7824 */ /* 0x000fe200078e020b */
[----:B--2---:R-:W-:Y:S06]  /*4d60*/  @P6 BRA `(.L_x_2691) ;  /* 0x0000000000286947 */ /* 0x004fec0003800000 */
        /* <DEDUP_REMOVED lines=10> */
.L_x_2691:
[----:B------:R-:W-:Y:S05]  /*4e10*/  BSYNC B0 ;  /* 0x0000000000007941 */ /* 0x000fea0003800000 */
.L_x_2690:
[----:B------:R-:W-:Y:S01]  /*4e20*/  BSSY B0, `(.L_x_2692) ;  /* 0x0000010000007945 */ /* 0x000fe20003800000 */
[----:B------:R-:W-:-:S03]  /*4e30*/  ISETP.GE.OR P6, PT, R6, R17, P5 ;  /* 0x000000110600720c */ /* 0x000fc60002fc6670 */
[----:B------:R-:W-:Y:S10]  /*4e40*/  @P2 BRA `(.L_x_2693) ;  /* 0x0000000000342947 */ /* 0x000ff40003800000 */
        /* <DEDUP_REMOVED lines=13> */
.L_x_2693:
[----:B------:R-:W-:Y:S05]  /*4f20*/  BSYNC B0 ;  /* 0x0000000000007941 */ /* 0x000fea0003800000 */
.L_x_2692:
[----:B------:R-:W-:Y:S01]  /*4f30*/  BSSY B0, `(.L_x_2694) ;  /* 0x0000010000007945 */ /* 0x000fe20003800000 */
[----:B------:R-:W-:-:S03]  /*4f40*/  ISETP.GE.OR P2, PT, R6, R17, P0 ;  /* 0x000000110600720c */ /* 0x000fc60000746670 */
[----:B------:R-:W-:Y:S10]  /*4f50*/  @P6 BRA `(.L_x_2695) ;  /* 0x0000000000346947 */ /* 0x000ff40003800000 */
        /* <DEDUP_REMOVED lines=13> */
.L_x_2695:
[----:B------:R-:W-:Y:S05]  /*5030*/  BSYNC B0 ;  /* 0x0000000000007941 */ /* 0x000fea0003800000 */
.L_x_2694:
        /* <DEDUP_REMOVED lines=17> */
.L_x_2697:
[----:B------:R-:W-:Y:S05]  /*5150*/  BSYNC B0 ;  /* 0x0000000000007941 */ /* 0x000fea0003800000 */
.L_x_2696:
[----:B------:R-:W-:Y:S01]  /*5160*/  BSSY B0, `(.L_x_2698) ;  /* 0x0000011000007945 */ /* 0x000fe20003800000 */
[----:B------:R-:W-:Y:S01]  /*5170*/  ISETP.GE.AND P2, PT, R0, R23, PT ;  /* 0x000000170000720c */ /* 0x000fe20003f46270 */
[----:B-1----:R-:W-:Y:S02]  /*5180*/  IMAD R8, R18, UR6, RZ ;  /* 0x0000000612087c24 */ /* 0x002fe4000f8e02ff */
        /* <DEDUP_REMOVED lines=14> */
.L_x_2699:
[----:B------:R-:W-:Y:S05]  /*5270*/  BSYNC B0 ;  /* 0x0000000000007941 */ /* 0x000fea0003800000 */
.L_x_2698:
        /* <DEDUP_REMOVED lines=8> */
[----:B------:R-:W-:Y:S01]  /*5300*/  IMAD R0, R20, UR7, RZ ;  /* 0x0000000714007c24 */ /* 0x000fe2000f8e02ff */
[----:B------:R-:W-:Y:S01]  /*5310*/  ISETP.GE.OR P5, PT, R6, UR4, P5 ;  /* 0x0000000406007c0c */ /* 0x000fe2000afa6670 */
[----:B------:R-:W-:Y:S01]  /*5320*/  IMAD.WIDE.U32 R8, R20, UR44, R4 ;  /* 0x0000002c14087c25 */ /* 0x000fe2000f8e0004 */
[----:B------:R-:W-:-:S02]  /*5330*/  ISETP.GE.OR P0, PT, R6, UR4, P0 ;  /* 0x0000000406007c0c */ /* 0x000fc40008706670 */
[C---:B------:R-:W-:Y:S01]  /*5340*/  ISETP.GE.OR P1, PT, R6.reuse, UR4, P1 ;  /* 0x0000000406007c0c */ /* 0x040fe20008f26670 */
[----:B-1234-:R-:W-:Y:S01]  /*5350*/  IMAD R15, R21, UR44, R0 ;  /* 0x0000002c150f7c24 */ /* 0x01efe2000f8e0200 */
        /* <DEDUP_REMOVED lines=15> */
.L_x_2701:
[----:B------:R-:W-:Y:S05]  /*5450*/  BSYNC B0 ;  /* 0x0000000000007941 */ /* 0x000fea0003800000 */
.L_x_2700:
        /* <DEDUP_REMOVED lines=13> */
.L_x_2703:
[----:B------:R-:W-:Y:S05]  /*5530*/  BSYNC B0 ;  /* 0x0000000000007941 */ /* 0x000fea0003800000 */
.L_x_2702:
        /* <DEDUP_REMOVED lines=15> */
.L_x_2705:
[----:B------:R-:W-:Y:S05]  /*5630*/  BSYNC B0 ;  /* 0x0000000000007941 */ /* 0x000fea0003800000 */
.L_x_2704:
        /* <DEDUP_REMOVED lines=15> */
.L_x_2707:
[----:B------:R-:W-:Y:S05]  /*5730*/  BSYNC B0 ;  /* 0x0000000000007941 */ /* 0x000fea0003800000 */
.L_x_2706:
        /* <DEDUP_REMOVED lines=15> */
.L_x_2709:
[----:B------:R-:W-:Y:S05]  /*5830*/  BSYNC B0 ;  /* 0x0000000000007941 */ /* 0x000fea0003800000 */
.L_x_2708:
        /* <DEDUP_REMOVED lines=15> */
.L_x_2711:
[----:B------:R-:W-:Y:S05]  /*5930*/  BSYNC B0 ;  /* 0x0000000000007941 */ /* 0x000fea0003800000 */
.L_x_2710:
        /* <DEDUP_REMOVED lines=15> */
.L_x_2713:
[----:B------:R-:W-:Y:S05]  /*5a30*/  BSYNC B0 ;  /* 0x0000000000007941 */ /* 0x000fea0003800000 */
.L_x_2712:
[----:B------:R-:W-:Y:S05]  /*5a40*/  EXIT ;  /* 0x000000000000794d */ /* 0x000fea0003800000 */
.L_x_2660:
        /* <DEDUP_REMOVED lines=30> */
.L_x_2717:
[----:B------:R-:W-:Y:S01]  /*5c30*/  ULDC UR9, c[0x0][0xb44] ;  /* 0x0002d10000097ab9 */ /* 0x000fe20000000800 */
[----:B------:R-:W-:Y:S01]  /*5c40*/  UMOV UR7, UR8 ;  /* 0x0000000800077c82 */ /* 0x000fe20008000000 */
[----:B------:R-:W-:-:S11]  /*5c50*/  UISETP.NE.AND UP0, UPT, UR9, 0x1, UPT ;  /* 0x000000010900788c */ /* 0x000fd6000bf05270 */
[----:B------:R-:W-:Y:S02]  /*5c60*/  @UP0 ULDC.64 UR10, c[0x0][0xb48] ;  /* 0x0002d200000a0ab9 */ /* 0x000fe40000000a00 */
[----:B------:R-:W-:-:S04]  /*5c70*/  UIMAD.WIDE.U32 UR4, UR8, UR10, URZ ;  /* 0x0000000a080472a5 */ /* 0x000fc8000f8e003f */
[----:B------:R-:W-:-:S04]  /*5c80*/  @UP0 USHF.R.U32.HI UR7, URZ, UR11, UR5 ;  /* 0x0000000b3f070299 */ /* 0x000fc80008011605 */
[----:B------:R-:W-:-:S12]  /*5c90*/  UIMAD UR4, UR7, UR9, URZ ;  /* 0x00000009070472a4 */ /* 0x000fd8000f8e023f */
.L_x_2718:
[----:B------:R-:W-:Y:S01]  /*5ca0*/  ULDC UR16, c[0x0][0xb38] ;  /* 0x0002ce0000107ab9 */ /* 0x000fe20000000800 */
[----:B------:R-:W-:Y:S02]  /*5cb0*/  UIADD3 UR4, UR8, -UR4, URZ ;  /* 0x8000000408047290 */ /* 0x000fe4000fffe03f */
[----:B------:R-:W-:Y:S01]  /*5cc0*/  UISETP.NE.AND UP0, UPT, UR16, 0x1, UPT ;  /* 0x000000011000788c */ /* 0x000fe2000bf05270 */
[----:B------:R-:W-:Y:S01]  /*5cd0*/  ULDC UR5, c[0x0][0xb44] ;  /* 0x0002d10000057ab9 */ /* 0x000fe20000000800 */
[----:B------:R-:W-:Y:S02]  /*5ce0*/  ULOP3.LUT UR7, URZ, UR7, URZ, 0x33, !UPT ;  /* 0x000000073f077292 */ /* 0x000fe4000f8e333f */
[----:B------:R-:W-:Y:S01]  /*5cf0*/  UIMAD UR6, UR6, UR5, UR4 ;  /* 0x00000005060672a4 */ /* 0x000fe2000f8e0204 */
[----:B------:R-:W-:Y:S02]  /*5d00*/  ULDC UR18, c[0x0][0xb2c] ;  /* 0x0002cb0000127ab9 */ /* 0x000fe40000000800 */
[----:B------:R-:W-:-:S04]  /*5d10*/  UIADD3 UR18, UR7, UR18, URZ ;  /* 0x0000001207127290 */ /* 0x000fc8000fffe03f */
        /* <DEDUP_REMOVED lines=14> */
[----:B------:R-:W-:-:S04]  /*5e00*/  UIADD3 UR4, -UR5, UR4, -UR20 ;  /* 0x0000000405047290 */ /* 0x000fc8000fffe914 */
        /* <DEDUP_REMOVED lines=8> */
[----:B------:R-:W-:-:S06]  /*5e90*/  UISETP.GT.AND UP0, UPT, UR5, UR8, UPT ;  /* 0x000000080500728c */ /* 0x000fcc000bf04270 */
[----:B------:R-:W-:-:S13]  /*5ea0*/  PLOP3.LUT P0, PT, PT, PT, UP0, 0x80, 0x0 ;  /* 0x000000000000781c */ /* 0x000fda0003f0f008 */
[----:B------:R-:W-:Y:S05]  /*5eb0*/  @!P0 BRA `(.L_x_2716) ;  /* 0x0000003c00d88947 */ /* 0x000fea0003800000 */
[----:B------:R-:W-:Y:S01]  /*5ec0*/  USHF.R.S32.HI UR19, URZ, 0x1f, UR16 ;  /* 0x0000001f3f137899 */ /* 0x000fe20008011410 */
[----:B------:R-:W1:Y:S01]  /*5ed0*/  S2R R0, SR_TID.X ;  /* 0x0000000000007919 */ /* 0x000e620000002100 */
[----:B------:R-:W-:Y:S01]  /*5ee0*/  ULDC.64 UR12, c[0x0][0x2d8] ;  /* 0x0000b600000c7ab9 */ /* 0x000fe20000000a00 */
[----:B------:R-:W-:Y:S01]  /*5ef0*/  UIADD3 UR11, UR5, -UR8, URZ ;  /* 0x80000008050b7290 */ /* 0x000fe2000fffe03f */
[----:B------:R-:W-:Y:S01]  /*5f00*/  LOP3.LUT R10, RZ, UR18, RZ, 0x33, !PT ;  /* 0x00000012ff0a7c12 */ /* 0x000fe2000f8e33ff */
[----:B------:R-:W-:Y:S02]  /*5f10*/  UIMAD UR4, UR19, UR12, URZ ;  /* 0x0000000c130472a4 */ /* 0x000fe4000f8e023f */
[----:B------:R-:W-:Y:S02]  /*5f20*/  UIMAD.WIDE.U32 UR6, UR16, UR12, URZ ;  /* 0x0000000c100672a5 */ /* 0x000fe4000f8e003f */
[----:B------:R-:W-:Y:S02]  /*5f30*/  UIMAD UR4, UR16, UR13, UR4 ;  /* 0x0000000d100472a4 */ /* 0x000fe4000f8e0204 */
[----:B------:R-:W-:-:S02]  /*5f40*/  USHF.R.S32.HI UR9, URZ, 0x1f, UR10 ;  /* 0x0000001f3f097899 */ /* 0x000fc4000801140a */
[----:B------:R-:W-:Y:S02]  /*5f50*/  UIADD3 UR7, UR7, UR4, URZ ;  /* 0x0000000407077290 */ /* 0x000fe4000fffe03f */
[----:B------:R-:W-:Y:S01]  /*5f60*/  ULOP3.LUT UR14, UR11, 0x1, URZ, 0xc0, !UPT ;  /* 0x000000010b0e7892 */ /* 0x000fe2000f8ec03f */
[----:B------:R-:W-:Y:S01]  /*5f70*/  ULDC.64 UR12, c[0x0][0x2e0] ;  /* 0x0000b800000c7ab9 */ /* 0x000fe20000000a00 */
[----:B------:R-:W-:Y:S01]  /*5f80*/  ULDC UR15, c[0x0][0x288] ;  /* 0x0000a200000f7ab9 */ /* 0x000fe20000000800 */
[----:B------:R-:W-:Y:S02]  /*5f90*/  UIMAD UR9, UR9, UR12, URZ ;  /* 0x0000000c090972a4 */ /* 0x000fe4000f8e023f */
[----:B------:R-:W-:Y:S02]  /*5fa0*/  UIMAD.WIDE.U32 UR6, UR10, UR12, UR6 ;  /* 0x0000000c0a0672a5 */ /* 0x000fe4000f8e0006 */
[----:B------:R-:W-:Y:S02]  /*5fb0*/  UISETP.NE.U32.AND UP0, UPT, UR14, 0x1, UPT ;  /* 0x000000010e00788c */ /* 0x000fe4000bf05070 */
[----:B------:R-:W-:-:S02]  /*5fc0*/  UIADD3 UR12, UR20, 0x5f, URZ ;  /* 0x0000005f140c7890 */ /* 0x000fc4000fffe03f */
[----:B------:R-:W-:Y:S02]  /*5fd0*/  UIMAD UR9, UR10, UR13, UR9 ;  /* 0x0000000d0a0972a4 */ /* 0x000fe4000f8e0209 */
[----:B------:R-:W-:Y:S01]  /*5fe0*/  UIMAD.WIDE UR12, UR12, 0x2aaaaaab, URZ ;  /* 0x2aaaaaab0c0c78a5 */ /* 0x000fe2000f8e023f */
[----:B------:R-:W-:Y:S01]  /*5ff0*/  PLOP3.LUT P1, PT, PT, PT, UP0, 0x80, 0x0 ;  /* 0x000000000000781c */ /* 0x000fe20003f2f008 */
[----:B------:R-:W-:Y:S02]  /*6000*/  UIMAD UR4, UR10, UR15, URZ ;  /* 0x0000000f0a0472a4 */ /* 0x000fe4000f8e023f */
[----:B------:R-:W-:Y:S01]  /*6010*/  UIADD3 UR10, UR20, 0x9f, -UR17 ;  /* 0x0000009f140a7890 */ /* 0x000fe2000fffe811 */
[----:B-1----:R-:W-:Y:S01]  /*6020*/  LOP3.LUT R0, R0, 0x1f, RZ, 0xc0, !PT ;  /* 0x0000001f00007812 */ /* 0x002fe200078ec0ff */
[----:B------:R-:W-:Y:S01]  /*6030*/  UIADD3 UR11, UP1, UR16, UR4, URZ ;  /* 0x00000004100b7290 */ /* 0x000fe2000ff3e03f */
[----:B------:R-:W-:Y:S02]  /*6040*/  ULDC UR17, c[0x0][0x760] ;  /* 0x0001d80000117ab9 */ /* 0x000fe40000000800 */
[----:B------:R-:W-:Y:S01]  /*6050*/  UMOV UR16, UR13 ;  /* 0x0000000d00107c82 */ /* 0x000fe20008000000 */
[----:B------:R-:W-:Y:S01]  /*6060*/  ELECT P0, URZ, PT ;  /* 0x00000000003f782f */ /* 0x000fe20003800000 */
[----:B------:R-:W-:-:S02]  /*6070*/  USHF.R.U32.HI UR14, URZ, 0x1f, UR16 ;  /* 0x0000001f3f0e7899 */ /* 0x000fc40008011610 */
[----:B------:R-:W-:Y:S02]  /*6080*/  UIMAD UR12, UR15, UR17, URZ ;  /* 0x000000110f0c72a4 */ /* 0x000fe4000f8e023f */
[----:B------:R-:W-:Y:S02]  /*6090*/  ULEA.HI.X.SX32 UR13, UR4, UR19, 0x1, UP1 ;  /* 0x00000013040d7291 */ /* 0x000fe400088f0e3f */
[----:B------:R-:W-:Y:S02]  /*60a0*/  ULEA.HI.SX32 UR16, UR16, UR14, 0x1c ;  /* 0x0000000e10107291 */ /* 0x000fe4000f8fe23f */
[----:B------:R-:W-:Y:S01]  /*60b0*/  UIADD3 UR25, UR7, UR9, URZ ;  /* 0x0000000907197290 */ /* 0x000fe2000fffe03f */
[----:B------:R-:W-:Y:S11]  /*60c0*/  @P1 BRA `(.L_x_2719) ;  /* 0x0000000400ec1947 */ /* 0x000ff60003800000 */
        /* <DEDUP_REMOVED lines=11> */
[----:B------:R-:W-:-:S04]  /*6180*/  ULEA UR14, UR8, UR10, 0x6 ;  /* 0x0000000a080e7291 */ /* 0x000fc8000f8e303f */
[----:B------:R-:W-:-:S04]  /*6190*/  UIMAD.WIDE UR14, UR14, 0x2aaaaaab, URZ ;  /* 0x2aaaaaab0e0e78a5 */ /* 0x000fc8000f8e023f */
[----:B------:R-:W-:-:S04]  /*61a0*/  USHF.R.U32.HI UR4, URZ, 0x1f, UR15 ;  /* 0x0000001f3f047899 */ /* 0x000fc8000801160f */
[----:B------:R-:W-:-:S04]  /*61b0*/  ULEA.HI.SX32 UR4, UR15, UR4, 0x1c ;  /* 0x000000040f047291 */ /* 0x000fc8000f8fe23f */
[----:B------:R-:W-:-:S04]  /*61c0*/  UISETP.LT.AND UP0, UPT, UR16, UR4, UPT ;  /* 0x000000041000728c */ /* 0x000fc8000bf01270 */
[----:B------:R-:W-:-:S06]  /*61d0*/  USEL UR4, UR16, UR4, UP0 ;  /* 0x0000000410047287 */ /* 0x000fcc0008000000 */
[----:B------:R-:W-:-:S07]  /*61e0*/  VIADD R5, R10, UR4 ;  /* 0x000000040a057c36 */ /* 0x000fce0008000000 */
.L_x_2722:
[----:B------:R-:W2:Y:S04]  /*61f0*/  LDG.E.STRONG.GPU R4, desc[UR38][R2.64] ;  /* 0x0000002602047981 */ /* 0x000ea8000c1ef900 */
[----:B--2---:R-:W-:Y:S01]  /*6200*/  CCTL.IVALL ;  /* 0x00000000ff00798f */ /* 0x004fe20002000000 */
[----:B------:R-:W-:Y:S05]  /*6210*/  YIELD ;  /* 0x0000000000007946 */ /* 0x000fea0003800000 */
[----:B------:R-:W-:-:S13]  /*6220*/  ISETP.NE.AND P1, PT, R4, R5, PT ;  /* 0x000000050400720c */ /* 0x000fda0003f25270 */
[----:B------:R-:W-:Y:S05]  /*6230*/  @P1 BRA `(.L_x_2722) ;  /* 0xfffffffc00ec1947 */ /* 0x000fea000383ffff */
.L_x_2721:
[----:B------:R-:W-:Y:S05]  /*6240*/  BSYNC B1 ;  /* 0x0000000000017941 */ /* 0x000fea0003800000 */
.L_x_2720:
[----:B------:R-:W-:-:S03]  /*6250*/  UMOV UR4, 0xffffffff ;  /* 0xffffffff00047882 */ /* 0x000fc60000000000 */
[----:B------:R-:W-:Y:S05]  /*6260*/  BRA.DIV UR4, `(.L_x_2723) ;  /* 0x0000003e044c7947 */ /* 0x000fea000b800000 */
[----:B------:R-:W-:Y:S01]  /*6270*/  NOP ;  /* 0x0000000000007918 */ /* 0x000fe20000000000 */
.L_x_2803:
        /* <DEDUP_REMOVED lines=22> */
.L_x_2725:
[----:B------:R-:W-:Y:S05]  /*63e0*/  BSYNC B1 ;  /* 0x0000000000017941 */ /* 0x000fea0003800000 */
.L_x_2724:
        /* <DEDUP_REMOVED lines=19> */
.L_x_2727:
[----:B------:R-:W-:Y:S05]  /*6520*/  BSYNC B1 ;  /* 0x0000000000017941 */ /* 0x000fea0003800000 */
.L_x_2726:
        /* <DEDUP_REMOVED lines=20> */
.L_x_2729:
[----:B------:R-:W-:Y:S05]  /*6670*/  BSYNC B1 ;  /* 0x0000000000017941 */ /* 0x000fea0003800000 */
.L_x_2728:
[----:B------:R-:W-:Y:S06]  /*6680*/  BAR.ARV 0xa, 0xa0 ;  /* 0x0282800000007b1d */ /* 0x000fec0000002000 */
[----:B------:R-:W-:Y:S04]  /*6690*/  BSSY B1, `(.L_x_2730) ;  /* 0x0000003000017945 */ /* 0x000fe80003800000 */
[----:B------:R-:W-:Y:S05]  /*66a0*/  @!P0 BRA `(.L_x_2731) ;  /* 0x0000000000048947 */ /* 0x000fea0003800000 */
[----:B------:R-:W-:-:S04]  /*66b0*/  DEPBAR.LE SB0, 0x1 ;  /* 0x000080400000791a */ /* 0x000fc80000000000 */
.L_x_2731:
[----:B------:R-:W-:Y:S05]  /*66c0*/  BSYNC B1 ;  /* 0x0000000000017941 */ /* 0x000fea0003800000 */
.L_x_2730:
[----:B------:R-:W-:Y:S06]  /*66d0*/  BAR.ARV 0xb, 0xa0 ;  /* 0x02c2800000007b1d */ /* 0x000fec0000002000 */
[----:B------:R-:W-:Y:S04]  /*66e0*/  BSSY B1, `(.L_x_2732) ;  /* 0x0000003000017945 */ /* 0x000fe80003800000 */
[----:B------:R-:W-:Y:S05]  /*66f0*/  @!P0 BRA `(.L_x_2733) ;  /* 0x0000000000048947 */ /* 0x000fea0003800000 */
[----:B------:R-:W-:-:S04]  /*6700*/  DEPBAR.LE SB0, 0x0 ;  /* 0x000080000000791a */ /* 0x000fc80000000000 */
.L_x_2733:
[----:B------:R-:W-:Y:S05]  /*6710*/  BSYNC B1 ;  /* 0x0000000000017941 */ /* 0x000fea0003800000 */
.L_x_2732:
        /* <DEDUP_REMOVED lines=19> */
.L_x_2735:
[----:B------:R-:W-:Y:S05]  /*6850*/  BSYNC B1 ;  /* 0x0000000000017941 */ /* 0x000fea0003800000 */
.L_x_2734:
[----:B------:R-:W-:Y:S01]  /*6860*/  UIADD3 UR17, UR8, 0x1, URZ ;  /* 0x0000000108117890 */ /* 0x000fe2000fffe03f */
[----:B------:R-:W-:Y:S11]  /*6870*/  BRA `(.L_x_2736) ;  /* 0x0000000000047947 */ /* 0x000ff60003800000 */
.L_x_2719:
[----:B------:R-:W-:-:S05]  /*6880*/  UMOV UR17, UR8 ;  /* 0x0000000800117c82 */ /* 0x000fca0008000000 */
.L_x_2736:
[----:B------:R-:W-:-:S04]  /*6890*/  UIADD3 UR4, UR8, 0x1, URZ ;  /* 0x0000000108047890 */ /* 0x000fc8000fffe03f */
[----:B------:R-:W-:-:S06]  /*68a0*/  UISETP.NE.AND UP0, UPT, UR5, UR4, UPT ;  /* 0x000000040500728c */ /* 0x000fcc000bf05270 */
[----:B------:R-:W-:-:S13]  /*68b0*/  PLOP3.LUT P1, PT, PT, PT, UP0, 0x80, 0x0 ;  /* 0x000000000000781c */ /* 0x000fda0003f2f008 */
[----:B------:R-:W-:Y:S05]  /*68c0*/  @!P1 BRA `(.L_x_2716) ;  /* 0x0000003400549947 */ /* 0x000fea0003800000 */
[----:B------:R-:W-:Y:S01]  /*68d0*/  ULDC.64 UR14, c[0x0][0x2c0] ;  /* 0x0000b000000e7ab9 */ /* 0x000fe20000000a00 */
[----:B------:R-:W-:Y:S02]  /*68e0*/  UIADD3 UR21, UR9, UR7, URZ ;  /* 0x0000000709157290 */ /* 0x000fe4000fffe03f */
[----:B------:R-:W-:Y:S01]  /*68f0*/  ULEA UR20, UP0, UR6, UR14, 0x2 ;  /* 0x0000000e06147291 */ /* 0x000fe2000f80103f */
[----:B------:R-:W-:Y:S01]  /*6900*/  UMOV UR22, UR17 ;  /* 0x0000001100167c82 */ /* 0x000fe20008000000 */
[----:B------:R-:W-:Y:S02]  /*6910*/  UMOV UR4, URZ ;  /* 0x0000003f00047c82 */ /* 0x000fe40008000000 */
[----:B------:R-:W-:Y:S02]  /*6920*/  ULEA.HI.X UR21, UR6, UR15, UR21, 0x2, UP0 ;  /* 0x0000000f06157291 */ /* 0x000fe400080f1415 */
[----:B------:R-:W-:-:S04]  /*6930*/  UIADD3 UR20, UP0, UR20, 0x4000, URZ ;  /* 0x0000400014147890 */ /* 0x000fc8000ff1e03f */
[----:B------:R-:W-:-:S12]  /*6940*/  UIADD3.X UR21, URZ, UR21, URZ, UP0, !UPT ;  /* 0x000000153f157290 */ /* 0x000fd800087fe43f */
.L_x_2769:
[----:B------:R-:W-:Y:S01]  /*6950*/  UIMAD UR23, UR12, UR17, URZ ;  /* 0x000000110c1772a4 */ /* 0x000fe2000f8e023f */
[----:B------:R-:W-:Y:S01]  /*6960*/  ISETP.NE.AND P2, PT, R0, RZ, PT ;  /* 0x000000ff0000720c */ /* 0x000fe20003f45270 */
[----:B------:R-:W-:Y:S01]  /*6970*/  ULDC.64 UR14, c[0x0][0x768] ;  /* 0x0001da00000e7ab9 */ /* 0x000fe20000000a00 */
[----:B------:R-:W-:Y:S01]  /*6980*/  ULEA UR28, UR17, UR10, 0x6 ;  /* 0x0000000a111c7291 */ /* 0x000fe2000f8e303f */
        /* <DEDUP_REMOVED lines=8> */
[----:B------:R-:W-:-:S04]  /*6a10*/  UIMAD.WIDE UR18, UR28, 0x2aaaaaab, URZ ;  /* 0x2aaaaaab1c1278a5 */ /* 0x000fc8000f8e023f */
[----:B------:R-:W-:-:S04]  /*6a20*/  USHF.R.U32.HI UR18, URZ, 0x1f, UR19 ;  /* 0x0000001f3f127899 */ /* 0x000fc80008011613 */
[----:B------:R-:W-:-:S04]  /*6a30*/  ULEA.HI.SX32 UR18, UR19, UR18, 0x1c ;  /* 0x0000001213127291 */ /* 0x000fc8000f8fe23f */
[----:B------:R-:W-:-:S04]  /*6a40*/  UISETP.LT.AND UP0, UPT, UR16, UR18, UPT ;  /* 0x000000121000728c */ /* 0x000fc8000bf01270 */
[----:B------:R-:W-:-:S06]  /*6a50*/  USEL UR18, UR16, UR18, UP0 ;  /* 0x0000001210127287 */ /* 0x000fcc0008000000 */
[----:B------:R-:W-:-:S07]  /*6a60*/  VIADD R5, R10, UR18 ;  /* 0x000000120a057c36 */ /* 0x000fce0008000000 */
.L_x_2739:
[----:B------:R-:W2:Y:S04]  /*6a70*/  LDG.E.STRONG.GPU R4, desc[UR38][R2.64] ;  /* 0x0000002602047981 */ /* 0x000ea8000c1ef900 */
[----:B--2---:R-:W-:Y:S01]  /*6a80*/  CCTL.IVALL ;  /* 0x00000000ff00798f */ /* 0x004fe20002000000 */
[----:B------:R-:W-:Y:S05]  /*6a90*/  YIELD ;  /* 0x0000000000007946 */ /* 0x000fea0003800000 */
[----:B------:R-:W-:-:S13]  /*6aa0*/  ISETP.NE.AND P1, PT, R4, R5, PT ;  /* 0x000000050400720c */ /* 0x000fda0003f25270 */
[----:B------:R-:W-:Y:S05]  /*6ab0*/  @P1 BRA `(.L_x_2739) ;  /* 0xfffffffc00ec1947 */ /* 0x000fea000383ffff */
.L_x_2738:
[----:B------:R-:W-:Y:S05]  /*6ac0*/  BSYNC B1 ;  /* 0x0000000000017941 */ /* 0x000fea0003800000 */
.L_x_2737:
[----:B------:R-:W-:-:S03]  /*6ad0*/  UMOV UR18, 0xffffffff ;  /* 0xffffffff00127882 */ /* 0x000fc60000000000 */
[----:B------:R-:W-:Y:S05]  /*6ae0*/  BRA.DIV UR18, `(.L_x_2740) ;  /* 0x0000003612487947 */ /* 0x000fea000b800000 */
[----:B------:R-:W-:Y:S01]  /*6af0*/  NOP ;  /* 0x0000000000007918 */ /* 0x000fe20000000000 */
.L_x_2806:
        /* <DEDUP_REMOVED lines=19> */
.L_x_2742:
[----:B------:R-:W-:Y:S05]  /*6c30*/  BSYNC B1 ;  /* 0x0000000000017941 */ /* 0x000fea0003800000 */
.L_x_2741:
        /* <DEDUP_REMOVED lines=14> */
.L_x_2744:
[----:B------:R-:W-:Y:S05]  /*6d20*/  BSYNC B1 ;  /* 0x0000000000017941 */ /* 0x000fea0003800000 */
.L_x_2743:
        /* <DEDUP_REMOVED lines=15> */
.L_x_2746:
[----:B------:R-:W-:Y:S05]  /*6e20*/  BSYNC B1 ;  /* 0x0000000000017941 */ /* 0x000fea0003800000 */
.L_x_2745:
[----:B------:R-:W-:Y:S06]  /*6e30*/  BAR.ARV 0xa, 0xa0 ;  /* 0x0282800000007b1d */ /* 0x000fec0000002000 */
[----:B------:R-:W-:Y:S04]  /*6e40*/  BSSY B1, `(.L_x_2747) ;  /* 0x0000003000017945 */ /* 0x000fe80003800000 */
[----:B------:R-:W-:Y:S05]  /*6e50*/  @!P0 BRA `(.L_x_2748) ;  /* 0x0000000000048947 */ /* 0x000fea0003800000 */
[----:B------:R-:W-:-:S04]  /*6e60*/  DEPBAR.LE SB0, 0x1 ;  /* 0x000080400000791a */ /* 0x000fc80000000000 */
.L_x_2748:
[----:B------:R-:W-:Y:S05]  /*6e70*/  BSYNC B1 ;  /* 0x0000000000017941 */ /* 0x000fea0003800000 */
.L_x_2747:
[----:B------:R-:W-:Y:S06]  /*6e80*/  BAR.ARV 0xb, 0xa0 ;  /* 0x02c2800000007b1d */ /* 0x000fec0000002000 */
[----:B------:R-:W-:Y:S04]  /*6e90*/  BSSY B1, `(.L_x_2749) ;  /* 0x0000003000017945 */ /* 0x000fe80003800000 */
[----:B------:R-:W-:Y:S05]  /*6ea0*/  @!P0 BRA `(.L_x_2750) ;  /* 0x0000000000048947 */ /* 0x000fea0003800000 */
[----:B------:R-:W-:-:S04]  /*6eb0*/  DEPBAR.LE SB0, 0x0 ;  /* 0x000080000000791a */ /* 0x000fc80000000000 */
.L_x_2750:
[----:B------:R-:W-:Y:S05]  /*6ec0*/  BSYNC B1 ;  /* 0x0000000000017941 */ /* 0x000fea0003800000 */
.L_x_2749:
        /* <DEDUP_REMOVED lines=19> */
.L_x_2752:
[----:B------:R-:W-:Y:S05]  /*7000*/  BSYNC B1 ;  /* 0x0000000000017941 */ /* 0x000fea0003800000 */
.L_x_2751:
        /* <DEDUP_REMOVED lines=9> */
[----:B------:R-:W-:-:S04]  /*70a0*/  UIADD3 UR14, UR28, 0x40, URZ ;  /* 0x000000401c0e7890 */ /* 0x000fc8000fffe03f */
[----:B------:R-:W-:-:S04]  /*70b0*/  UIMAD.WIDE UR14, UR14, 0x2aaaaaab, URZ ;  /* 0x2aaaaaab0e0e78a5 */ /* 0x000fc8000f8e023f */
[----:B------:R-:W-:-:S04]  /*70c0*/  USHF.R.U32.HI UR14, URZ, 0x1f, UR15 ;  /* 0x0000001f3f0e7899 */ /* 0x000fc8000801160f */
[----:B------:R-:W-:-:S04]  /*70d0*/  ULEA.HI.SX32 UR14, UR15, UR14, 0x1c ;  /* 0x0000000e0f0e7291 */ /* 0x000fc8000f8fe23f */
[----:B------:R-:W-:-:S04]  /*70e0*/  UISETP.LT.AND UP0, UPT, UR16, UR14, UPT ;  /* 0x0000000e1000728c */ /* 0x000fc8000bf01270 */
[----:B------:R-:W-:-:S06]  /*70f0*/  USEL UR14, UR16, UR14, UP0 ;  /* 0x0000000e100e7287 */ /* 0x000fcc0008000000 */
[----:B------:R-:W-:-:S07]  /*7100*/  VIADD R5, R10, UR14 ;  /* 0x0000000e0a057c36 */ /* 0x000fce0008000000 */
.L_x_2755:
[----:B------:R-:W2:Y:S04]  /*7110*/  LDG.E.STRONG.GPU R4, desc[UR38][R2.64] ;  /* 0x0000002602047981 */ /* 0x000ea8000c1ef900 */
[----:B--2---:R-:W-:Y:S01]  /*7120*/  CCTL.IVALL ;  /* 0x00000000ff00798f */ /* 0x004fe20002000000 */
[----:B------:R-:W-:Y:S05]  /*7130*/  YIELD ;  /* 0x0000000000007946 */ /* 0x000fea0003800000 */
[----:B------:R-:W-:-:S13]  /*7140*/  ISETP.NE.AND P1, PT, R4, R5, PT ;  /* 0x000000050400720c */ /* 0x000fda0003f25270 */
[----:B------:R-:W-:Y:S05]  /*7150*/  @P1 BRA `(.L_x_2755) ;  /* 0xfffffffc00ec1947 */ /* 0x000fea000383ffff */
.L_x_2754:
[----:B------:R-:W-:Y:S05]  /*7160*/  BSYNC B1 ;  /* 0x0000000000017941 */ /* 0x000fea0003800000 */
.L_x_2753:
[----:B------:R-:W-:-:S03]  /*7170*/  UMOV UR14, 0xffffffff ;  /* 0xffffffff000e7882 */ /* 0x000fc60000000000 */
[----:B------:R-:W-:Y:S05]  /*7180*/  BRA.DIV UR14, `(.L_x_2756) ;  /* 0x0000002e0ebc7947 */ /* 0x000fea000b800000 */
[----:B------:R-:W-:Y:S01]  /*7190*/  NOP ;  /* 0x0000000000007918 */ /* 0x000fe20000000000 */
.L_x_2809:
        /* <DEDUP_REMOVED lines=15> */
.L_x_2758:
[----:B------:R-:W-:Y:S05]  /*7290*/  BSYNC B1 ;  /* 0x0000000000017941 */ /* 0x000fea0003800000 */
.L_x_2757:
        /* <DEDUP_REMOVED lines=14> */
.L_x_2760:
[----:B------:R-:W-:Y:S05]  /*7380*/  BSYNC B1 ;  /* 0x0000000000017941 */ /* 0x000fea0003800000 */
.L_x_2759:
        /* <DEDUP_REMOVED lines=15> */
.L_x_2762:
[----:B------:R-:W-:Y:S05]  /*7480*/  BSYNC B1 ;  /* 0x0000000000017941 */ /* 0x000fea0003800000 */
.L_x_2761:
[----:B------:R-:W-:Y:S06]  /*7490*/  BAR.ARV 0xa, 0xa0 ;  /* 0x0282800000007b1d */ /* 0x000fec0000002000 */
[----:B------:R-:W-:Y:S04]  /*74a0*/  BSSY B1, `(.L_x_2763) ;  /* 0x0000003000017945 */ /* 0x000fe80003800000 */
[----:B------:R-:W-:Y:S05]  /*74b0*/  @!P0 BRA `(.L_x_2764) ;  /* 0x0000000000048947 */ /* 0x000fea0003800000 */
[----:B------:R-:W-:-:S04]  /*74c0*/  DEPBAR.LE SB0, 0x1 ;  /* 0x000080400000791a */ /* 0x000fc80000000000 */
.L_x_2764:
[----:B------:R-:W-:Y:S05]  /*74d0*/  BSYNC B1 ;  /* 0x0000000000017941 */ /* 0x000fea0003800000 */
.L_x_2763:
[----:B------:R-:W-:Y:S06]  /*74e0*/  BAR.ARV 0xb, 0xa0 ;  /* 0x02c2800000007b1d */ /* 0x000fec0000002000 */
[----:B------:R-:W-:Y:S04]  /*74f0*/  BSSY B1, `(.L_x_2765) ;  /* 0x0000003000017945 */ /* 0x000fe80003800000 */
[----:B------:R-:W-:Y:S05]  /*7500*/  @!P0 BRA `(.L_x_2766) ;  /* 0x0000000000048947 */ /* 0x000fea0003800000 */
[----:B------:R-:W-:-:S04]  /*7510*/  DEPBAR.LE SB0, 0x0 ;  /* 0x000080000000791a */ /* 0x000fc80000000000 */
.L_x_2766:
[----:B------:R-:W-:Y:S05]  /*7520*/  BSYNC B1 ;  /* 0x0000000000017941 */ /* 0x000fea0003800000 */
.L_x_2765:
        /* <DEDUP_REMOVED lines=19> */
.L_x_2768:
[----:B------:R-:W-:Y:S05]  /*7660*/  BSYNC B1 ;  /* 0x0000000000017941 */ /* 0x000fea0003800000 */
.L_x_2767:
[----:B------:R-:W-:Y:S02]  /*7670*/  UIADD3 UR17, UR17, 0x2, URZ ;  /* 0x0000000211117890 */ /* 0x000fe4000fffe03f */
[----:B------:R-:W-:Y:S02]  /*7680*/  UIADD3 UR4, UR4, 0x6000, URZ ;  /* 0x0000600004047890 */ /* 0x000fe4000fffe03f */
[----:B------:R-:W-:-:S06]  /*7690*/  UISETP.GE.AND UP0, UPT, UR17, UR5, UPT ;  /* 0x000000051100728c */ /* 0x000fcc000bf06270 */
[----:B------:R-:W-:-:S13]  /*76a0*/  PLOP3.LUT P1, PT, PT, PT, UP0, 0x80, 0x0 ;  /* 0x000000000000781c */ /* 0x000fda0003f2f008 */
[----:B------:R-:W-:Y:S05]  /*76b0*/  @!P1 BRA `(.L_x_2769) ;  /* 0xfffffff000a49947 */ /* 0x000fea000383ffff */
[----:B------:R-:W-:Y:S05]  /*76c0*/  BRA `(.L_x_2716) ;  /* 0x0000002400d47947 */ /* 0x000fea0003800000 */
.L_x_2715:
        /* <DEDUP_REMOVED lines=21> */
.L_x_2770:
[----:B------:R-:W-:Y:S01]  /*7820*/  ULDC UR9, c[0x0][0xb44] ;  /* 0x0002d10000097ab9 */ /* 0x000fe20000000800 */
[----:B------:R-:W-:Y:S01]  /*7830*/  UMOV UR7, UR8 ;  /* 0x0000000800077c82 */ /* 0x000fe20008000000 */
[----:B------:R-:W-:-:S11]  /*7840*/  UISETP.NE.AND UP0, UPT, UR9, 0x1, UPT ;  /* 0x000000010900788c */ /* 0x000fd6000bf05270 */
[----:B------:R-:W-:Y:S02]  /*7850*/  @UP0 ULDC.64 UR10, c[0x0][0xb48] ;  /* 0x0002d200000a0ab9 */ /* 0x000fe40000000a00 */
[----:B------:R-:W-:-:S04]  /*7860*/  UIMAD.WIDE.U32 UR4, UR8, UR10, URZ ;  /* 0x0000000a080472a5 */ /* 0x000fc8000f8e003f */
[----:B------:R-:W-:-:S04]  /*7870*/  @UP0 USHF.R.U32.HI UR7, URZ, UR11, UR5 ;  /* 0x0000000b3f070299 */ /* 0x000fc80008011605 */
[----:B------:R-:W-:-:S12]  /*7880*/  UIMAD UR4, UR7, UR9, URZ ;  /* 0x00000009070472a4 */ /* 0x000fd8000f8e023f */
.L_x_2771:
        /* <DEDUP_REMOVED lines=18> */
[----:B------:R-:W-:Y:S01]  /*79b0*/  ULOP3.LUT UR7, URZ, UR7, URZ, 0x33, !UPT ;  /* 0x000000073f077292 */ /* 0x000fe2000f8e333f */
[----:B------:R-:W-:-:S03]  /*79c0*/  ULDC UR4, c[0x0][0xb2c] ;  /* 0x0002cb0000047ab9 */ /* 0x000fc60000000800 */
[----:B------:R-:W-:-:S03]  /*79d0*/  UIADD3 UR7, UR7, UR4, URZ ;  /* 0x0000000407077290 */ /* 0x000fc6000fffe03f */
[----:B------:R-:W1:Y:S01]  /*79e0*/  LDC R3, c[0x0][0x290] ;  /* 0x0000a400ff037b82 */ /* 0x000e620000000800 */
[----:B------:R-:W-:Y:S01]  /*79f0*/  UIMAD UR35, UR7, 0x60, URZ ;  /* 0x00000060072378a4 */ /* 0x000fe2000f8e023f */
[----:B------:R-:W-:-:S05]  /*7a00*/  ULDC UR4, c[0x0][0x74c] ;  /* 0x0001d30000047ab9 */ /* 0x000fca0000000800 */
        /* <DEDUP_REMOVED lines=56> */
.L_x_2810:
        /* <DEDUP_REMOVED lines=9> */
.L_x_2775:
        /* <DEDUP_REMOVED lines=108> */
.L_x_2786:
[----:B-1----:R-:W-:-:S05]  /*84e0*/  IMAD.MOV.U32 R13, RZ, RZ, 0x1 ;  /* 0x00000001ff0d7424 */ /* 0x002fca00078e00ff */
[----:B------:R-:W-:-:S04]  /*84f0*/  SHF.L.U32 R13, R13, 0x1f, RZ ;  /* 0x0000001f0d0d7819 */ /* 0x000fc800000006ff */
[----:B------:R-:W1:Y:S02]  /*8500*/  SYNCS.PHASECHK.TRANS64.TRYWAIT P1, [R12+URZ+0x36438], R13 ;  /* 0x0364380d0c0075a7 */ /* 0x000e64000802017f */
[----:B-1----:R-:W-:Y:S05]  /*8510*/  @!P1 BRA `(.L_x_2778) ;  /* 0x0000001c00089947 */ /* 0x002fea0003800000 */
.L_x_2811:
        /* <DEDUP_REMOVED lines=8> */
.L_x_2779:
        /* <DEDUP_REMOVED lines=48> */
.L_x_2812:
        /* <DEDUP_REMOVED lines=8> */
.L_x_2781:
        /* <DEDUP_REMOVED lines=46> */
.L_x_2813:
        /* <DEDUP_REMOVED lines=12> */
.L_x_2783:
        /* <DEDUP_REMOVED lines=37> */
.L_x_2815:
        /* <DEDUP_REMOVED lines=8> */
.L_x_2785:
        /* <DEDUP_REMOVED lines=41> */
.L_x_2777:
[----:B--2---:R-:W2:Y:S01]  /*9220*/  LDL.LU R4, [R1] ;  /* 0x0000000001047983 */ /* 0x004ea20000300800 */
[----:B------:R-:W-:-:S03]  /*9230*/  IMAD.MOV.U32 R10, RZ, RZ, 0x1 ;  /* 0x00000001ff0a7424 */ /* 0x000fc600078e00ff */
[----:B------:R3:W5:Y:S01]  /*9240*/  LDL R5, [R1+0x4] ;  /* 0x0000040001057983 */ /* 0x0007620000100800 */
[----:B--2---:R-:W-:-:S13]  /*9250*/  ISETP.NE.AND P1, PT, R4, RZ, PT ;  /* 0x000000ff0400720c */ /* 0x004fda0003f25270 */
[----:B---3--:R-:W-:Y:S05]  /*9260*/  @!P1 BRA `(.L_x_2776) ;  /* 0x0000000400889947 */ /* 0x008fea0003800000 */
[----:B------:R-:W2:Y:S02]  /*9270*/  SYNCS.PHASECHK.TRANS64.TRYWAIT P1, [R12+URZ+0x36438], R13 ;  /* 0x0364380d0c0075a7 */ /* 0x000ea4000802017f */
[----:B--2---:R-:W-:Y:S05]  /*9280*/  @!P1 BRA `(.L_x_2787) ;  /* 0x00000010000c9947 */ /* 0x004fea0003800000 */
.L_x_2816:
        /* <DEDUP_REMOVED lines=8> */
.L_x_2788:
        /* <DEDUP_REMOVED lines=41> */
.L_x_2817:
        /* <DEDUP_REMOVED lines=9> */
.L_x_2790:
        /* <DEDUP_REMOVED lines=38> */
.L_x_2776:
[----:B------:R-:W-:-:S04]  /*9890*/  SHF.L.U32 R3, R10, 0x1f, RZ ;  /* 0x0000001f0a037819 */ /* 0x000fc800000006ff */
[----:B------:R-:W2:Y:S02]  /*98a0*/  SYNCS.PHASECHK.TRANS64.TRYWAIT P1, [R12+URZ+0x36438], R3 ;  /* 0x036438030c0075a7 */ /* 0x000ea4000802017f */
[----:B--2---:R-:W-:Y:S05]  /*98b0*/  @!P1 BRA `(.L_x_2791) ;  /* 0x0000000800a89947 */ /* 0x004fea0003800000 */
.L_x_2818:
[----:B------:R-:W-:Y:S05]  /*98c0*/  @P0 BRA `(.L_x_2792) ;  /* 0x0000000000180947 */ /* 0x000fea0003800000 */
[----:B------:R-:W3:Y:S01]  /*98d0*/  S2R R0, SR_TID.X ;  /* 0x0000000000007919 */ /* 0x000ee20000002100 */
[----:B--2---:R-:W-:-:S04]  /*98e0*/  IMAD.MOV.U32 R3, RZ, RZ, 0x6100 ;  /* 0x00006100ff037424 */ /* 0x004fc800078e00ff */
[----:B------:R4:W-:Y:S01]  /*98f0*/  SYNCS.ARRIVE.TRANS64 RZ, [R12+URZ+0x36430], R3 ;  /* 0x036430030cff79a7 */ /* 0x0009e2000800003f */
[----:B---3--:R-:W-:-:S13]  /*9900*/  LOP3.LUT P0, RZ, R0, 0x1f, RZ, 0xc0, !PT ;  /* 0x0000001f00ff7812 */ /* 0x008fda000780c0ff */
[----:B----4-:R-:W-:Y:S05]  /*9910*/  @!P0 BRA `(.L_x_2792) ;  /* 0x0000000000048947 */ /* 0x010fea0003800000 */
[----:B------:R-:W-:Y:S01]  /*9920*/  BPT.TRAP 0x1 ;  /* 0x000000040000795c */ /* 0x000fe20000300000 */
.L_x_2792:
        /* <DEDUP_REMOVED lines=45> */
.L_x_2773:
[----:B------:R-:W-:Y:S05]  /*9c00*/  BSYNC B1 ;  /* 0x0000000000017941 */ /* 0x000fea0003800000 */
.L_x_2772:
[----:B------:R-:W-:-:S03]  /*9c10*/  UMOV UR4, 0xffffffff ;  /* 0xffffffff00047882 */ /* 0x000fc60000000000 */
[----:B------:R-:W-:Y:S05]  /*9c20*/  BRA.DIV UR4, `(.L_x_2793) ;  /* 0x0000000604e07947 */ /* 0x000fea000b800000 */
[----:B------:R-:W-:-:S13]  /*9c30*/  ELECT P6, URZ, PT ;  /* 0x00000000003f782f */ /* 0x000fda00038c0000 */
.L_x_2821:
[----:B------:R-:W-:Y:S05]  /*9c40*/  @!P6 BRA `(.L_x_2716) ;  /* 0x000000000074e947 */ /* 0x000fea0003800000 */
[----:B------:R-:W2:Y:S02]  /*9c50*/  LDL.LU R0, [R1+0x8] ;  /* 0x0000080001007983 */ /* 0x000ea40000300800 */
[----:B--2---:R-:W-:-:S04]  /*9c60*/  LOP3.LUT R0, R0, 0x2, RZ, 0xfc, !PT ;  /* 0x0000000200007812 */ /* 0x004fc800078efcff */
[----:B------:R-:W-:-:S13]  /*9c70*/  ISETP.NE.AND P2, PT, R0, 0x3, PT ;  /* 0x000000030000780c */ /* 0x000fda0003f45270 */
[----:B------:R-:W-:Y:S05]  /*9c80*/  @!P2 BRA `(.L_x_2794) ;  /* 0x000000000004a947 */ /* 0x000fea0003800000 */
[----:B------:R-:W-:Y:S01]  /*9c90*/  BPT.TRAP 0x1 ;  /* 0x000000040000795c */ /* 0x000fe20000300000 */
.L_x_2794:
        /* <DEDUP_REMOVED lines=15> */
.L_x_2822:
[----:B------:R-:W3:Y:S02]  /*9d90*/  SYNCS.PHASECHK.TRANS64.TRYWAIT P0, [R23+URZ], R0 ;  /* 0x00000000170075a7 */ /* 0x000ee4000800017f */
[----:B---3--:R-:W-:Y:S05]  /*9da0*/  @!P0 BRA `(.L_x_2796) ;  /* 0x0000000400b48947 */ /* 0x008fea0003800000 */
.L_x_2823:
[----:B------:R-:W-:Y:S05]  /*9db0*/  @!P2 BRA `(.L_x_2797) ;  /* 0x000000000004a947 */ /* 0x000fea0003800000 */
[----:B------:R-:W-:Y:S01]  /*9dc0*/  BPT.TRAP 0x1 ;  /* 0x000000040000795c */ /* 0x000fe20000300000 */
.L_x_2797:
[----:B------:R-:W-:-:S07]  /*9dd0*/  SHF.L.U32 R10, R10, 0x1f, RZ ;  /* 0x0000001f0a0a7819 */ /* 0x000fce00000006ff */
.L_x_2798:
[----:B----4-:R4:W1:Y:S02]  /*9de0*/  SYNCS.PHASECHK.TRANS64.TRYWAIT P0, [R7+URZ+0x36438], R10 ;  /* 0x0364380a070075a7 */ /* 0x010864000800017f */
[----:B-1----:R-:W-:Y:S05]  /*9df0*/  @!P0 NANOSLEEP.SYNCS 0x989680 ;  /* 0x009896800000895d */ /* 0x002fea0003900000 */
[----:B------:R-:W1:Y:S02]  /*9e00*/  @!P0 SYNCS.PHASECHK.TRANS64 P0, [R7+URZ+0x36438], R10 ;  /* 0x0364380a070085a7 */ /* 0x000e64000800007f */
[----:B-1----:R-:W-:Y:S05]  /*9e10*/  @!P0 BRA `(.L_x_2798) ;  /* 0xfffffffc00f08947 */ /* 0x002fea000383ffff */
.L_x_2716:
[----:B------:R-:W-:Y:S05]  /*9e20*/  BSYNC B0 ;  /* 0x0000000000007941 */ /* 0x000fea0003800000 */
.L_x_2714:
[----:B------:R-:W-:Y:S05]  /*9e30*/  EXIT ;  /* 0x000000000000794d */ /* 0x000fea0003800000 */
.L_x_2669:
[----:B------:R-:W-:Y:S02]  /*9e40*/  IMAD.MOV.U32 R12, RZ, RZ, RZ ;  /* 0x000000ffff0c7224 */ /* 0x000fe400078e00ff */
[----:B------:R-:W-:Y:S02]  /*9e50*/  IMAD.MOV.U32 R11, RZ, RZ, 0x1f ;  /* 0x0000001fff0b7424 */ /* 0x000fe400078e00ff */
[----:B------:R-:W-:-:S07]  /*9e60*/  IMAD.MOV.U32 R15, RZ, RZ, -0x1 ;  /* 0xffffffffff0f7424 */ /* 0x000fce00078e00ff */
[----:B------:R-:W-:Y:S05]  /*9e70*/  WARPSYNC.COLLECTIVE R15, `(.L_x_2799) ;  /* 0x000000000f087348 */ /* 0x000fea0003c00000 */
[----:B------:R1:W2:Y:S02]  /*9e80*/  SHFL.IDX P6, R14, R13, R12, R11 ;  /* 0x0000000c0d0e7389 */ /* 0x0002a400000c000b */
[----:B-12---:R-:W-:Y:S01]  /*9e90*/  ENDCOLLECTIVE ;  /* 0x000000000000791b */ /* 0x006fe20003800000 */
.L_x_2799:
[----:B------:R-:W-:Y:S05]  /*9ea0*/  BRA `(.L_x_2800) ;  /* 0xffffff7000ec7947 */ /* 0x000fea000383ffff */
.L_x_2671:
[----:B--2---:R2:W3:Y:S02]  /*9eb0*/  SYNCS.PHASECHK.TRANS64.TRYWAIT P0, [R19+URZ+0x36400], R10 ;  /* 0x0364000a130075a7 */ /* 0x0044e4000800017f */
[----:B---3--:R-:W-:Y:S05]  /*9ec0*/  @!P0 NANOSLEEP.SYNCS 0x989680 ;  /* 0x009896800000895d */ /* 0x008fea0003900000 */
[----:B------:R-:W3:Y:S02]  /*9ed0*/  @!P0 SYNCS.PHASECHK.TRANS64 P0, [R19+URZ+0x36400], R10 ;  /* 0x0364000a130085a7 */ /* 0x000ee4000800007f */
[----:B---3--:R-:W-:Y:S05]  /*9ee0*/  @!P0 BRA `(.L_x_2671) ;  /* 0xfffffffc00f08947 */ /* 0x008fea000383ffff */
[----:B------:R-:W-:Y:S05]  /*9ef0*/  BRA `(.L_x_2670) ;  /* 0xffffff7400247947 */ /* 0x000fea000383ffff */
.L_x_2675:
[----:B--2---:R2:W3:Y:S02]  /*9f00*/  SYNCS.PHASECHK.TRANS64.TRYWAIT P1, [R3+URZ+0x36410], R12 ;  /* 0x0364100c030075a7 */ /* 0x0044e4000802017f */
[----:B---3--:R-:W-:Y:S05]  /*9f10*/  @!P1 NANOSLEEP.SYNCS 0x989680 ;  /* 0x009896800000995d */ /* 0x008fea0003900000 */
[----:B------:R-:W3:Y:S02]  /*9f20*/  @!P1 SYNCS.PHASECHK.TRANS64 P1, [R3+URZ+0x36410], R12 ;  /* 0x0364100c030095a7 */ /* 0x000ee4000802007f */
[----:B---3--:R-:W-:Y:S05]  /*9f30*/  @!P1 BRA `(.L_x_2675) ;  /* 0xfffffffc00f09947 */ /* 0x008fea000383ffff */
[----:B------:R-:W-:Y:S05]  /*9f40*/  BRA `(.L_x_2674) ;  /* 0xffffff7800ec7947 */ /* 0x000fea000383ffff */
.L_x_2679:
[----:B------:R1:W1:Y:S02]  /*9f50*/  SYNCS.PHASECHK.TRANS64.TRYWAIT P1, [R19+URZ+0x36430], R14 ;  /* 0x0364300e130075a7 */ /* 0x000264000802017f */
[----:B-1----:R-:W-:Y:S05]  /*9f60*/  @!P1 NANOSLEEP.SYNCS 0x989680 ;  /* 0x009896800000995d */ /* 0x002fea0003900000 */
[----:B------:R-:W1:Y:S02]  /*9f70*/  @!P1 SYNCS.PHASECHK.TRANS64 P1, [R19+URZ+0x36430], R14 ;  /* 0x0364300e130095a7 */ /* 0x000e64000802007f */
[----:B-1----:R-:W-:Y:S05]  /*9f80*/  @!P1 BRA `(.L_x_2679) ;  /* 0xfffffffc00f09947 */ /* 0x002fea000383ffff */
[----:B------:R-:W-:Y:S05]  /*9f90*/  BRA `(.L_x_2678) ;  /* 0xffffff8000907947 */ /* 0x000fea000383ffff */
.L_x_2723:
[----:B------:R-:W-:Y:S01]  /*9fa0*/  BSSY B1, `(.L_x_2801) ;  /* 0x0000005000017945 */ /* 0x000fe20003800000 */
[----:B------:R-:W-:-:S07]  /*9fb0*/  IMAD.MOV.U32 R15, RZ, RZ, -0x1 ;  /* 0xffffffffff0f7424 */ /* 0x000fce00078e00ff */
[----:B------:R-:W-:Y:S05]  /*9fc0*/  WARPSYNC.COLLECTIVE R15, `(.L_x_2802) ;  /* 0x000000000f087348 */ /* 0x000fea0003c00000 */
[----:B------:R-:W-:Y:S01]  /*9fd0*/  NOP ;  /* 0x0000000000007918 */ /* 0x000fe20000000000 */
[----:B------:R-:W-:Y:S01]  /*9fe0*/  ENDCOLLECTIVE ;  /* 0x000000000000791b */ /* 0x000fe20003800000 */
.L_x_2802:
[----:B------:R-:W-:Y:S05]  /*9ff0*/  BSYNC B1 ;  /* 0x0000000000017941 */ /* 0x000fea0003800000 */
.L_x_2801:
[----:B------:R-:W-:Y:S05]  /*a000*/  BRA `(.L_x_2803) ;  /* 0xffffffc0009c7947 */ /* 0x000fea000383ffff */
.L_x_2740:
[----:B------:R-:W-:Y:S01]  /*a010*/  BSSY B1, `(.L_x_2804) ;  /* 0x0000005000017945 */ /* 0x000fe20003800000 */
[----:B------:R-:W-:-:S07]  /*a020*/  IMAD.MOV.U32 R15, RZ, RZ, -0x1 ;  /* 0xffffffffff0f7424 */ /* 0x000fce00078e00ff */
[----:B------:R-:W-:Y:S05]  /*a030*/  WARPSYNC.COLLECTIVE R15, `(.L_x_2805) ;  /* 0x000000000f087348 */ /* 0x000fea0003c00000 */
[----:B------:R-:W-:Y:S01]  /*a040*/  NOP ;  /* 0x0000000000007918 */ /* 0x000fe20000000000 */
[----:B------:R-:W-:Y:S01]  /*a050*/  ENDCOLLECTIVE ;  /* 0x000000000000791b */ /* 0x000fe20003800000 */
.L_x_2805:
[----:B------:R-:W-:Y:S05]  /*a060*/  BSYNC B1 ;  /* 0x0000000000017941 */ /* 0x000fea0003800000 */
.L_x_2804:
[----:B------:R-:W-:Y:S05]  /*a070*/  BRA `(.L_x_2806) ;  /* 0xffffffc800a07947 */ /* 0x000fea000383ffff */
.L_x_2756:
[----:B------:R-:W-:Y:S01]  /*a080*/  BSSY B1, `(.L_x_2807) ;  /* 0x0000005000017945 */ /* 0x000fe20003800000 */
[----:B------:R-:W-:-:S07]  /*a090*/  IMAD.MOV.U32 R15, RZ, RZ, -0x1 ;  /* 0xffffffffff0f7424 */ /* 0x000fce00078e00ff */
[----:B------:R-:W-:Y:S05]  /*a0a0*/  WARPSYNC.COLLECTIVE R15, `(.L_x_2808) ;  /* 0x000000000f087348 */ /* 0x000fea0003c00000 */
[----:B------:R-:W-:Y:S01]  /*a0b0*/  NOP ;  /* 0x0000000000007918 */ /* 0x000fe20000000000 */
[----:B------:R-:W-:Y:S01]  /*a0c0*/  ENDCOLLECTIVE ;  /* 0x000000000000791b */ /* 0x000fe20003800000 */
.L_x_2808:
[----:B------:R-:W-:Y:S05]  /*a0d0*/  BSYNC B1 ;  /* 0x0000000000017941 */ /* 0x000fea0003800000 */
.L_x_2807:
[----:B------:R-:W-:Y:S05]  /*a0e0*/  BRA `(.L_x_2809) ;  /* 0xffffffd0002c7947 */ /* 0x000fea000383ffff */
.L_x_2774:
[----:B-1----:R1:W2:Y:S02]  /*a0f0*/  SYNCS.PHASECHK.TRANS64.TRYWAIT P1, [R12+URZ+0x36420], R13 ;  /* 0x0364200d0c0075a7 */ /* 0x0022a4000802017f */
[----:B--2---:R-:W-:Y:S05]  /*a100*/  @!P1 NANOSLEEP.SYNCS 0x989680 ;  /* 0x009896800000995d */ /* 0x004fea0003900000 */
[----:B------:R-:W2:Y:S02]  /*a110*/  @!P1 SYNCS.PHASECHK.TRANS64 P1, [R12+URZ+0x36420], R13 ;  /* 0x0364200d0c0095a7 */ /* 0x000ea4000802007f */
[----:B--2---:R-:W-:Y:S05]  /*a120*/  @!P1 BRA `(.L_x_2774) ;  /* 0xfffffffc00f09947 */ /* 0x004fea000383ffff */
[----:B------:R-:W-:Y:S05]  /*a130*/  BRA `(.L_x_2810) ;  /* 0xffffffdc00147947 */ /* 0x000fea000383ffff */
.L_x_2778:
[----:B-1----:R1:W3:Y:S02]  /*a140*/  SYNCS.PHASECHK.TRANS64.TRYWAIT P1, [R12+URZ+0x36438], R13 ;  /* 0x0364380d0c0075a7 */ /* 0x0022e4000802017f */
[----:B---3--:R-:W-:Y:S05]  /*a150*/  @!P1 NANOSLEEP.SYNCS 0x989680 ;  /* 0x009896800000995d */ /* 0x008fea0003900000 */
[----:B------:R-:W3:Y:S02]  /*a160*/  @!P1 SYNCS.PHASECHK.TRANS64 P1, [R12+URZ+0x36438], R13 ;  /* 0x0364380d0c0095a7 */ /* 0x000ee4000802007f */
[----:B---3--:R-:W-:Y:S05]  /*a170*/  @!P1 BRA `(.L_x_2778) ;  /* 0xfffffffc00f09947 */ /* 0x008fea000383ffff */
[----:B------:R-:W-:Y:S05]  /*a180*/  BRA `(.L_x_2811) ;  /* 0xffffffe000e47947 */ /* 0x000fea000383ffff */
.L_x_2780:
[----:B--2---:R2:W3:Y:S02]  /*a190*/  SYNCS.PHASECHK.TRANS64.TRYWAIT P1, [R12+URZ+0x36428], R0 ;  /* 0x036428000c0075a7 */ /* 0x0044e4000802017f */
[----:B---3--:R-:W-:Y:S05]  /*a1a0*/  @!P1 NANOSLEEP.SYNCS 0x989680 ;  /* 0x009896800000995d */ /* 0x008fea0003900000 */
[----:B------:R-:W3:Y:S02]  /*a1b0*/  @!P1 SYNCS.PHASECHK.TRANS64 P1, [R12+URZ+0x36428], R0 ;  /* 0x036428000c0095a7 */ /* 0x000ee4000802007f */
[----:B---3--:R-:W-:Y:S05]  /*a1c0*/  @!P1 BRA `(.L_x_2780) ;  /* 0xfffffffc00f09947 */ /* 0x008fea000383ffff */
[----:B------:R-:W-:Y:S05]  /*a1d0*/  BRA `(.L_x_2812) ;  /* 0xffffffe400b07947 */ /* 0x000fea000383ffff */
.L_x_2782:
        /* <DEDUP_REMOVED lines=8> */
.L_x_2784:
[----:B------:R-:W-:-:S07]  /*a260*/  SHF.L.U32 R5, R16, 0x1f, RZ ;  /* 0x0000001f10057819 */ /* 0x000fce00000006ff */
.L_x_2814:
[----:B---3--:R3:W4:Y:S02]  /*a270*/  SYNCS.PHASECHK.TRANS64.TRYWAIT P1, [R12+URZ+0x36420], R5 ;  /* 0x036420050c0075a7 */ /* 0x008724000802017f */
[----:B----4-:R-:W-:Y:S05]  /*a280*/  @!P1 NANOSLEEP.SYNCS 0x989680 ;  /* 0x009896800000995d */ /* 0x010fea0003900000 */
[----:B------:R-:W4:Y:S02]  /*a290*/  @!P1 SYNCS.PHASECHK.TRANS64 P1, [R12+URZ+0x36420], R5 ;  /* 0x036420050c0095a7 */ /* 0x000f24000802007f */
[----:B----4-:R-:W-:Y:S05]  /*a2a0*/  @!P1 BRA `(.L_x_2814) ;  /* 0xfffffffc00f09947 */ /* 0x010fea000383ffff */
[----:B------:R-:W-:Y:S05]  /*a2b0*/  BRA `(.L_x_2815) ;  /* 0xffffffec00147947 */ /* 0x000fea000383ffff */
.L_x_2787:
[----:B--2---:R2:W3:Y:S02]  /*a2c0*/  SYNCS.PHASECHK.TRANS64.TRYWAIT P1, [R12+URZ+0x36438], R13 ;  /* 0x0364380d0c0075a7 */ /* 0x0044e4000802017f */
[----:B---3--:R-:W-:Y:S05]  /*a2d0*/  @!P1 NANOSLEEP.SYNCS 0x989680 ;  /* 0x009896800000995d */ /* 0x008fea0003900000 */
[----:B------:R-:W3:Y:S02]  /*a2e0*/  @!P1 SYNCS.PHASECHK.TRANS64 P1, [R12+URZ+0x36438], R13 ;  /* 0x0364380d0c0095a7 */ /* 0x000ee4000802007f */
[----:B---3--:R-:W-:Y:S05]  /*a2f0*/  @!P1 BRA `(.L_x_2787) ;  /* 0xfffffffc00f09947 */ /* 0x008fea000383ffff */
[----:B------:R-:W-:Y:S05]  /*a300*/  BRA `(.L_x_2816) ;  /* 0xffffffec00e07947 */ /* 0x000fea000383ffff */
.L_x_2789:
[----:B-1----:R1:W2:Y:S02]  /*a310*/  SYNCS.PHASECHK.TRANS64.TRYWAIT P1, [R12+URZ+0x36428], R5 ;  /* 0x036428050c0075a7 */ /* 0x0022a4000802017f */
[----:B--2---:R-:W-:Y:S05]  /*a320*/  @!P1 NANOSLEEP.SYNCS 0x989680 ;  /* 0x009896800000995d */ /* 0x004fea0003900000 */
[----:B------:R-:W2:Y:S02]  /*a330*/  @!P1 SYNCS.PHASECHK.TRANS64 P1, [R12+URZ+0x36428], R5 ;  /* 0x036428050c0095a7 */ /* 0x000ea4000802007f */
[----:B--2---:R-:W-:Y:S05]  /*a340*/  @!P1 BRA `(.L_x_2789) ;  /* 0xfffffffc00f09947 */ /* 0x004fea000383ffff */
[----:B------:R-:W-:Y:S05]  /*a350*/  BRA `(.L_x_2817) ;  /* 0xfffffff000907947 */ /* 0x000fea000383ffff */
.L_x_2791:
[----:B--2---:R2:W3:Y:S02]  /*a360*/  SYNCS.PHASECHK.TRANS64.TRYWAIT P1, [R12+URZ+0x36438], R3 ;  /* 0x036438030c0075a7 */ /* 0x0044e4000802017f */
[----:B---3--:R-:W-:Y:S05]  /*a370*/  @!P1 NANOSLEEP.SYNCS 0x989680 ;  /* 0x009896800000995d */ /* 0x008fea0003900000 */
[----:B------:R-:W3:Y:S02]  /*a380*/  @!P1 SYNCS.PHASECHK.TRANS64 P1, [R12+URZ+0x36438], R3 ;  /* 0x036438030c0095a7 */ /* 0x000ee4000802007f */
[----:B---3--:R-:W-:Y:S05]  /*a390*/  @!P1 BRA `(.L_x_2791) ;  /* 0xfffffffc00f09947 */ /* 0x008fea000383ffff */
[----:B------:R-:W-:Y:S05]  /*a3a0*/  BRA `(.L_x_2818) ;  /* 0xfffffff400447947 */ /* 0x000fea000383ffff */
.L_x_2793:
[----:B------:R-:W-:Y:S01]  /*a3b0*/  BSSY B1, `(.L_x_2819) ;  /* 0x0000006000017945 */ /* 0x000fe20003800000 */
[----:B------:R-:W-:-:S07]  /*a3c0*/  IMAD.MOV.U32 R15, RZ, RZ, -0x1 ;  /* 0xffffffffff0f7424 */ /* 0x000fce00078e00ff */
[----:B-1----:R-:W-:Y:S05]  /*a3d0*/  WARPSYNC.COLLECTIVE R15, `(.L_x_2820) ;  /* 0x000000000f0c7348 */ /* 0x002fea0003c00000 */
[----:B------:R-:W-:Y:S02]  /*a3e0*/  ELECT P6, UR62, PT ;  /* 0x00000000003e782f */ /* 0x000fe400038c0000 */
[----:B------:R-:W-:Y:S01]  /*a3f0*/  MOV R14, UR62 ;  /* 0x0000003e000e7c02 */ /* 0x000fe20008000f00 */
[----:B-1----:R-:W-:Y:S10]  /*a400*/  ENDCOLLECTIVE ;  /* 0x000000000000791b */ /* 0x002ff40003800000 */
.L_x_2820:
[----:B------:R-:W-:Y:S05]  /*a410*/  BSYNC B1 ;  /* 0x0000000000017941 */ /* 0x000fea0003800000 */
.L_x_2819:
[----:B------:R-:W-:Y:S05]  /*a420*/  BRA `(.L_x_2821) ;  /* 0xfffffff800047947 */ /* 0x000fea000383ffff */
.L_x_2795:
[----:B--2---:R2:W3:Y:S02]  /*a430*/  SYNCS.PHASECHK.TRANS64.TRYWAIT P0, [R5+URZ], R2 ;  /* 0x00000002050075a7 */ /* 0x0044e4000800017f */
[----:B---3--:R-:W-:Y:S05]  /*a440*/  @!P0 NANOSLEEP.SYNCS 0x989680 ;  /* 0x009896800000895d */ /* 0x008fea0003900000 */
[----:B------:R-:W3:Y:S02]  /*a450*/  @!P0 SYNCS.PHASECHK.TRANS64 P0, [R5+URZ], R2 ;  /* 0x00000002050085a7 */ /* 0x000ee4000800007f */
[----:B---3--:R-:W-:Y:S05]  /*a460*/  @!P0 BRA `(.L_x_2795) ;  /* 0xfffffffc00f08947 */ /* 0x008fea000383ffff */
[----:B------:R-:W-:Y:S05]  /*a470*/  BRA `(.L_x_2822) ;  /* 0xfffffff800447947 */ /* 0x000fea000383ffff */
.L_x_2796:
[----:B---3--:R3:W4:Y:S02]  /*a480*/  SYNCS.PHASECHK.TRANS64.TRYWAIT P0, [R23+URZ], R0 ;  /* 0x00000000170075a7 */ /* 0x008724000800017f */
[----:B----4-:R-:W-:Y:S05]  /*a490*/  @!P0 NANOSLEEP.SYNCS 0x989680 ;  /* 0x009896800000895d */ /* 0x010fea0003900000 */
[----:B------:R-:W4:Y:S02]  /*a4a0*/  @!P0 SYNCS.PHASECHK.TRANS64 P0, [R23+URZ], R0 ;  /* 0x00000000170085a7 */ /* 0x000f24000800007f */
[----:B----4-:R-:W-:Y:S05]  /*a4b0*/  @!P0 BRA `(.L_x_2796) ;  /* 0xfffffffc00f08947 */ /* 0x010fea000383ffff */
[----:B------:R-:W-:Y:S05]  /*a4c0*/  BRA `(.L_x_2823) ;  /* 0xfffffff800387947 */ /* 0x000fea000383ffff */
.L_x_2824:
        /* <DEDUP_REMOVED lines=11> */
.L_x_3872:


//--------------------- .text._ZN7cutlass13device_kernelIN5flash11enable_sm90INS1_16FlashAttnBwdSm90INS1_25CollectiveMainloopBwdSm90ILi2ELi1ELi1EN4cute5tupleIJNS5_1CILi1EEES8_S8_EEENS6_IJNS7_ILi64EEENS7_ILi96EEENS7_ILi192EEEEEENS_6half_tEfNS_4arch4Sm90ELb1ELb0ELb0ELb0ELb0ELb0ELb1ELb0ELi3ELi1ELi1ELi1ELb0EEENS1_24CollectiveEpilogueBwdGQAISD_fSG_Li384ELb0ELb0EEENS1_25SingleTileBwdLPTSchedulerILb0ELi96ELb0EEEEEEEEEvNT_6ParamsE --------------------------
	.section	.text._ZN7cutlass13device_kernelIN5flash11enable_sm90INS1_16FlashAttnBwdSm90INS1_25CollectiveMainloopBwdSm90ILi2ELi1ELi1EN4cute5tupleIJNS5_1CILi1EEES8_S8_EEENS6_IJNS7_ILi64EEENS7_ILi96EEENS7_ILi192EEEEEENS_6half_tEfNS_4arch4Sm90ELb1ELb0ELb0ELb0ELb0ELb0ELb1ELb0ELi3ELi1ELi1ELi1ELb0EEENS1_24CollectiveEpilogueBwdGQAISD_fSG_Li384ELb0ELb0EEENS1_25SingleTileBwdLPTSchedulerILb0ELi96ELb0EEEEEEEEEvNT_6ParamsE,"ax",@progbits
	.align	128
.text._ZN7cutlass13device_kernelIN5flash11enable_sm90INS1_16FlashAttnBwdSm90INS1_25CollectiveMainloopBwdSm90ILi2ELi1ELi1EN4cute5tupleIJNS5_1CILi1EEES8_S8_EEENS6_IJNS7_ILi64EEENS7_ILi96EEENS7_ILi192EEEEEENS_6half_tEfNS_4arch4Sm90ELb1ELb0ELb0ELb0ELb0ELb0ELb1ELb0ELi3ELi1ELi1ELi1ELb0EEENS1_24CollectiveEpilogueBwdGQAISD_fSG_Li384ELb0ELb0EEENS1_25SingleTileBwdLPTSchedulerILb0ELi96ELb0EEEEEEEEEvNT_6ParamsE:
        .type           _ZN7cutlass13device_kernelIN5flash11enable_sm90INS1_16FlashAttnBwdSm90INS1_25CollectiveMainloopBwdSm90ILi2ELi1ELi1EN4cute5tupleIJNS5_1CILi1EEES8_S8_EEENS6_IJNS7_ILi64EEENS7_ILi96EEENS7_ILi192EEEEEENS_6half_tEfNS_4arch4Sm90ELb1ELb0ELb0ELb0ELb0ELb0ELb1ELb0ELi3ELi1ELi1ELi1ELb0EEENS1_24CollectiveEpilogueBwdGQAISD_fSG_Li384ELb0ELb0EEENS1_25SingleTileBwdLPTSchedulerILb0ELi96ELb0EEEEEEEEEvNT_6ParamsE,@function
        .size           _ZN7cutlass13device_kernelIN5flash11enable_sm90INS1_16FlashAttnBwdSm90INS1_25CollectiveMainloopBwdSm90ILi2ELi1ELi1EN4cute5tupleIJNS5_1CILi1EEES8_S8_EEENS6_IJNS7_ILi64EEENS7_ILi96EEENS7_ILi192EEEEEENS_6half_tEfNS_4arch4Sm90ELb1ELb0ELb0ELb0ELb0ELb0ELb1ELb0ELi3ELi1ELi1ELi1ELb0EEENS1_24CollectiveEpilogueBwdGQAISD_fSG_Li384ELb0ELb0EEENS1_25SingleTileBwdLPTSchedulerILb0ELi96ELb0EEEEEEEEEvNT_6ParamsE,(.L_x_3873 - _ZN7cutlass13device_kernelIN5flash11enable_sm90INS1_16FlashAttnBwdSm90INS1_25CollectiveMainloopBwdSm90ILi2ELi1ELi1EN4cute5tupleIJNS5_1CILi1EEES8_S8_EEENS6_IJNS7_ILi64EEENS7_ILi96EEENS7_ILi192EEEEEENS_6half_tEfNS_4arch4Sm90ELb1ELb0ELb0ELb0ELb0ELb0ELb1ELb0ELi3ELi1ELi1ELi1ELb0EEENS1_24CollectiveEpilogueBwdGQAISD_fSG_Li384ELb0ELb0EEENS1_25SingleTileBwdLPTSchedulerILb0ELi96ELb0EEEEEEEEEvNT_6ParamsE)
        .other          _ZN7cutlass13device_kernelIN5flash11enable_sm90INS1_16FlashAttnBwdSm90INS1_25CollectiveMainloopBwdSm90ILi2ELi1ELi1EN4cute5tupleIJNS5_1CILi1EEES8_S8_EEENS6_IJNS7_ILi64EEENS7_ILi96EEENS7_ILi192EEEEEENS_6half_tEfNS_4arch4Sm90ELb1ELb0ELb0ELb0ELb0ELb0ELb1ELb0ELi3ELi1ELi1ELi1ELb0EEENS1_24CollectiveEpilogueBwdGQAISD_fSG_Li384ELb0ELb0EEENS1_25SingleTileBwdLPTSchedulerILb0ELi96ELb0EEEEEEEEEvNT_6ParamsE,@"STO_CUDA_ENTRY STV_DEFAULT"
_ZN7cutlass13device_kernelIN5flash11enable_sm90INS1_16FlashAttnBwdSm90INS1_25CollectiveMainloopBwdSm90ILi2ELi1ELi1EN4cute5tupleIJNS5_1CILi1EEES8_S8_EEENS6_IJNS7_ILi64EEENS7_ILi96EEENS7_ILi192EEEEEENS_6half_tEfNS_4arch4Sm90ELb1ELb0ELb0ELb0ELb0ELb0ELb1ELb0ELi3ELi1ELi1ELi1ELb0EEENS1_24CollectiveEpilogueBwdGQAISD_fSG_Li384ELb0ELb0EEENS1_25SingleTileBwdLPTSchedulerILb0ELi96ELb0EEEEEEEEEvNT_6ParamsE:
        /* <DEDUP_REMOVED lines=23> */
.L_x_2826:
[----:B------:R-:W-:Y:S05]  /*0170*/  BSYNC B0 ;  /* 0x0000000000007941 */ /* 0x000fea0003800000 */
.L_x_2825:
        /* <DEDUP_REMOVED lines=34> */
.L_x_2827:
        /* <DEDUP_REMOVED lines=20> */
.L_x_2828:
[----:B---3--:R-:W-:Y:S01]  /*04e0*/  ISETP.NE.AND P0, PT, R2, RZ, PT ;  /* 0x000000ff0200720c */ /* 0x008fe20003f05270 */
[----:B------:R-:W-:Y:S01]  /*04f0*/  IMAD.MOV.U32 R2, RZ, RZ, 0x1 ;  /* 0x00000001ff027424 */ /* 0x000fe200078e00ff */
[----:B------:R-:W-:Y:S01]  /*0500*/  NOP ;  /* 0x0000000000007918 */ /* 0x000fe20000000000 */
[----:B------:R-:W-:Y:S03]  /*0510*/  BSSY B6, `(.L_x_2829) ;  /* 0x000078e000067945 */ /* 0x000fe60003800000 */
[----:B------:R-:W-:-:S05]  /*0520*/  SEL R2, R2, 0x2, !P0 ;  /* 0x0000000202027807 */ /* 0x000fca0004000000 */
[----:B------:R3:W-:Y:S01]  /*0530*/  STL [R1+0x8], R2 ;  /* 0x0000080201007387 */ /* 0x0007e20000100800 */
[----:B-12-4-:R-:W-:Y:S06]  /*0540*/  BAR.SYNC.DEFER_BLOCKING 0x0 ;  /* 0x0000000000007b1d */ /* 0x016fec0000010000 */
[----:B------:R-:W-:Y:S05]  /*0550*/  @!P0 BRA `(.L_x_2830) ;  /* 0x0000003c00b48947 */ /* 0x000fea0003800000 */
.L_x_2831:
        /* <DEDUP_REMOVED lines=32> */
.L_x_2832:
[----:B------:R-:W-:Y:S01]  /*0760*/  ULDC UR7, c[0x0][0x8cc] ;  /* 0x0002330000077ab9 */ /* 0x000fe20000000800 */
[----:B------:R-:W-:Y:S01]  /*0770*/  UMOV UR36, UR10 ;  /* 0x0000000a00247c82 */ /* 0x000fe20008000000 */
[----:B------:R-:W-:-:S11]  /*0780*/  UISETP.NE.AND UP0, UPT, UR7, 0x1, UPT ;  /* 0x000000010700788c */ /* 0x000fd6000bf05270 */
[----:B------:R-:W-:Y:S02]  /*0790*/  @UP0 ULDC.64 UR8, c[0x0][0x8d0] ;  /* 0x0002340000080ab9 */ /* 0x000fe40000000a00 */
[----:B------:R-:W-:-:S04]  /*07a0*/  UIMAD.WIDE.U32 UR4, UR10, UR8, URZ ;  /* 0x000000080a0472a5 */ /* 0x000fc8000f8e003f */
[----:B------:R-:W-:-:S04]  /*07b0*/  @UP0 USHF.R.U32.HI UR36, URZ, UR9, UR5 ;  /* 0x000000093f240299 */ /* 0x000fc80008011605 */
[----:B------:R-:W-:-:S12]  /*07c0*/  UIMAD UR4, UR36, UR7, URZ ;  /* 0x00000007240472a4 */ /* 0x000fd8000f8e023f */
.L_x_2833:
        /* <DEDUP_REMOVED lines=102> */
.L_x_2837:
        /* <DEDUP_REMOVED lines=15> */
.L_x_2836:
        /* <DEDUP_REMOVED lines=20> */
.L_x_2839:
        /* <DEDUP_REMOVED lines=15> */
.L_x_2838:
        /* <DEDUP_REMOVED lines=8> */
.L_x_2924:
        /* <DEDUP_REMOVED lines=19> */
.L_x_2841:
        /* <DEDUP_REMOVED lines=107> */
.L_x_2853:
[----:B------:R-:W-:-:S13]  /*19b0*/  ISETP.NE.AND P0, PT, R10, 0x3, PT ;  /* 0x000000030a00780c */ /* 0x000fda0003f05270 */
[----:B-1----:R-:W-:Y:S05]  /*19c0*/  @!P0 BRA `(.L_x_2843) ;  /* 0x0000000000048947 */ /* 0x002fea0003800000 */
[----:B------:R-:W-:Y:S01]  /*19d0*/  BPT.TRAP 0x1 ;  /* 0x000000040000795c */ /* 0x000fe20000300000 */
.L_x_2843:
[----:B------:R-:W-:Y:S02]  /*19e0*/  LEA R3, R2, UR40, 0x3 ;  /* 0x0000002802037c11 */ /* 0x000fe4000f8e18ff */
[----:B------:R-:W-:-:S04]  /*19f0*/  SHF.L.U32 R12, R7, 0x1f, RZ ;  /* 0x0000001f070c7819 */ /* 0x000fc800000006ff */
[----:B------:R1:W2:Y:S01]  /*1a00*/  SYNCS.PHASECHK.TRANS64.TRYWAIT P1, [R3+URZ+0x36410], R12 ;  /* 0x0364100c030075a7 */ /* 0x0002a2000802017f */
[----:B------:R-:W-:Y:S05]  /*1a10*/  @!P0 BRA `(.L_x_2844) ;  /* 0x0000000000048947 */ /* 0x000fea0003800000 */
[----:B------:R-:W-:Y:S01]  /*1a20*/  BPT.TRAP 0x1 ;  /* 0x000000040000795c */ /* 0x000fe20000300000 */
.L_x_2844:
[----:B--2---:R-:W-:Y:S05]  /*1a30*/  @P1 BRA `(.L_x_2845) ;  /* 0x0000000000081947 */ /* 0x004fea0003800000 */
[----:B------:R-:W2:Y:S02]  /*1a40*/  SYNCS.PHASECHK.TRANS64.TRYWAIT P1, [R3+URZ+0x36410], R12 ;  /* 0x0364100c030075a7 */ /* 0x000ea4000802017f */
[----:B--2---:R-:W-:Y:S05]  /*1a50*/  @!P1 BRA `(.L_x_2846) ;  /* 0x00000064001c9947 */ /* 0x004fea0003800000 */
.L_x_2845:
        /* <DEDUP_REMOVED lines=103> */
.L_x_2847:
[----:B------:R-:W-:-:S04]  /*20d0*/  SHF.L.U32 R14, R5, 0x1f, RZ ;  /* 0x0000001f050e7819 */ /* 0x000fc800000006ff */
[----:B------:R4:W1:Y:S01]  /*20e0*/  SYNCS.PHASECHK.TRANS64.TRYWAIT P1, [UR40+0x36430], R14 ;  /* 0x0364300eff0075a7 */ /* 0x0008620008020168 */
[----:B------:R-:W-:Y:S05]  /*20f0*/  @!P0 BRA `(.L_x_2848) ;  /* 0x0000000000048947 */ /* 0x000fea0003800000 */
[----:B------:R-:W-:Y:S01]  /*2100*/  BPT.TRAP 0x1 ;  /* 0x000000040000795c */ /* 0x000fe20000300000 */
.L_x_2848:
[----:B-1----:R-:W-:Y:S05]  /*2110*/  @P1 BRA `(.L_x_2849) ;  /* 0x0000000000081947 */ /* 0x002fea0003800000 */
[----:B------:R-:W1:Y:S02]  /*2120*/  SYNCS.PHASECHK.TRANS64.TRYWAIT P1, [UR40+0x36430], R14 ;  /* 0x0364300eff0075a7 */ /* 0x000e640008020168 */
[----:B-1----:R-:W-:Y:S05]  /*2130*/  @!P1 BRA `(.L_x_2850) ;  /* 0x0000005c00789947 */ /* 0x002fea0003800000 */
.L_x_2849:
        /* <DEDUP_REMOVED lines=315> */
.L_x_2851:
        /* <DEDUP_REMOVED lines=60> */
.L_x_2852:
        /* <DEDUP_REMOVED lines=62> */
.L_x_2835:
[----:B------:R-:W-:Y:S05]  /*3c90*/  @P0 BRA `(.L_x_2834) ;  /* 0x0000004000540947 */ /* 0x000fea0003800000 */
[----:B------:R-:W1:Y:S01]  /*3ca0*/  S2R R4, SR_TID.X ;  /* 0x0000000000047919 */ /* 0x000e620000002100 */
[----:B------:R-:W2:Y:S01]  /*3cb0*/  S2UR UR5, SR_CgaCtaId ;  /* 0x00000000000579c3 */ /* 0x000ea20000008800 */
[----:B------:R-:W-:Y:S01]  /*3cc0*/  ULDC UR4, c[0x0][0x850] ;  /* 0x0002140000047ab9 */ /* 0x000fe20000000800 */
[----:B------:R-:W-:Y:S01]  /*3cd0*/  UIMAD UR8, UR36, 0x4800, URZ ;  /* 0x00004800240878a4 */ /* 0x000fe2000f8e023f */
[----:B------:R-:W-:Y:S01]  /*3ce0*/  BSSY B0, `(.L_x_2854) ;  /* 0x0000050000007945 */ /* 0x000fe20003800000 */
[----:B------:R-:W-:Y:S01]  /*3cf0*/  UISETP.NE.AND UP0, UPT, UR4, 0x1, UPT ;  /* 0x000000010400788c */ /* 0x000fe2000bf05270 */
[----:B------:R-:W-:Y:S02]  /*3d00*/  ULDC.64 UR12, c[0x0][0x818] ;  /* 0x00020600000c7ab9 */ /* 0x000fe40000000a00 */
[----:B------:R-:W-:Y:S01]  /*3d10*/  UMOV UR4, 0x400 ;  /* 0x0000040000047882 */ /* 0x000fe20000000000 */
[----:B------:R-:W-:Y:S01]  /*3d20*/  USHF.R.S32.HI UR9, URZ, 0x1f, UR8 ;  /* 0x0000001f3f097899 */ /* 0x000fe20008011408 */
[----:B------:R-:W-:Y:S01]  /*3d30*/  ULDC.64 UR14, c[0x0][0x820] ;  /* 0x00020800000e7ab9 */ /* 0x000fe20000000a00 */
[----:B------:R-:W-:-:S05]  /*3d40*/  ULDC.64 UR16, c[0x0][0x848] ;  /* 0x0002120000107ab9 */ /* 0x000fca0000000a00 */
[----:B------:R-:W-:Y:S02]  /*3d50*/  @UP0 ULDC UR6, c[0x0][0x854] ;  /* 0x0002150000060ab9 */ /* 0x000fe40000000800 */
[----:B------:R-:W-:Y:S02]  /*3d60*/  UIMAD.WIDE.U32 UR6, UR39, UR6, URZ ;  /* 0x00000006270672a5 */ /* 0x000fe4000f8e003f */
[----:B--2---:R-:W-:-:S03]  /*3d70*/  ULEA UR4, UR5, UR4, 0x18 ;  /* 0x0000000405047291 */ /* 0x004fc6000f8ec03f */
[----:B------:R-:W-:Y:S02]  /*3d80*/  @UP0 ULDC UR5, c[0x0][0x858] ;  /* 0x0002160000050ab9 */ /* 0x000fe40000000800 */
[----:B------:R-:W-:Y:S01]  /*3d90*/  @UP0 USHF.R.U32.HI UR39, URZ, UR5, UR7 ;  /* 0x000000053f270299 */ /* 0x000fe20008011607 */
[----:B-1----:R-:W-:-:S03]  /*3da0*/  VIADD R3, R4, 0xffffff80 ;  /* 0xffffff8004037836 */ /* 0x002fc60000000000 */
[----:B------:R-:W-:Y:S02]  /*3db0*/  USHF.R.S32.HI UR5, URZ, 0x1f, UR39 ;  /* 0x0000001f3f057899 */ /* 0x000fe40008011427 */
[----:B------:R-:W-:Y:S01]  /*3dc0*/  UIMAD.WIDE.U32 UR6, UR39, UR12, UR8 ;  /* 0x0000000c270672a5 */ /* 0x000fe2000f8e0008 */
[----:B------:R-:W-:Y:S01]  /*3dd0*/  SHF.R.S32.HI R0, RZ, 0x1f, R3 ;  /* 0x0000001fff007819 */ /* 0x000fe20000011403 */
[----:B------:R-:W-:Y:S01]  /*3de0*/  UIMAD UR10, UR5, UR12, URZ ;  /* 0x0000000c050a72a4 */ /* 0x000fe2000f8e023f */
[----:B------:R-:W-:Y:S01]  /*3df0*/  BAR.SYNC.DEFER_BLOCKING 0x1, 0x180 ;  /* 0x0046000000007b1d */ /* 0x000fe20000010000 */
[----:B------:R-:W-:Y:S02]  /*3e00*/  ISETP.NE.AND P0, PT, R3, RZ, PT ;  /* 0x000000ff0300720c */ /* 0x000fe40003f05270 */
[----:B------:R-:W-:Y:S01]  /*3e10*/  LEA.HI R2, R0, R3, RZ, 0x7 ;  /* 0x0000000300027211 */ /* 0x000fe200078f38ff */
[----:B------:R-:W-:-:S03]  /*3e20*/  UIMAD UR10, UR39, UR13, UR10 ;  /* 0x0000000d270a72a4 */ /* 0x000fc6000f8e020a */
[----:B------:R-:W-:Y:S01]  /*3e30*/  LOP3.LUT R0, R2, 0x3fffff80, RZ, 0xc0, !PT ;  /* 0x3fffff8002007812 */ /* 0x000fe200078ec0ff */
[----:B------:R-:W-:Y:S01]  /*3e40*/  ULDC.64 UR12, c[0x0][0x840] ;  /* 0x00021000000c7ab9 */ /* 0x000fe20000000a00 */
[----:B------:R-:W-:Y:S01]  /*3e50*/  SHF.R.S32.HI R5, RZ, 0x7, R2 ;  /* 0x00000007ff057819 */ /* 0x000fe20000011402 */
[----:B------:R-:W-:Y:S02]  /*3e60*/  UIMAD UR5, UR5, UR12, URZ ;  /* 0x0000000c050572a4 */ /* 0x000fe4000f8e023f */
[----:B------:R-:W-:Y:S01]  /*3e70*/  IMAD.IADD R0, R3, 0x1, -R0 ;  /* 0x0000000103007824 */ /* 0x000fe200078e0a00 */
[----:B------:R-:W-:Y:S02]  /*3e80*/  UIMAD.WIDE.U32 UR8, UR39, UR12, UR8 ;  /* 0x0000000c270872a5 */ /* 0x000fe4000f8e0008 */
[----:B------:R-:W-:Y:S01]  /*3e90*/  UIMAD UR12, UR39, UR13, UR5 ;  /* 0x0000000d270c72a4 */ /* 0x000fe2000f8e0205 */
[----:B------:R-:W-:Y:S01]  /*3ea0*/  IMAD R0, R5, 0x600, R0 ;  /* 0x0000060005007824 */ /* 0x000fe200078e0200 */
[----:B------:R-:W-:-:S02]  /*3eb0*/  USHF.R.S32.HI UR5, URZ, 0x1f, UR37 ;  /* 0x0000001f3f057899 */ /* 0x000fc40008011425 */
[----:B------:R-:W-:Y:S01]  /*3ec0*/  UIADD3 UR7, UR7, UR10, URZ ;  /* 0x0000000a07077290 */ /* 0x000fe2000fffe03f */
[----:B------:R-:W-:Y:S01]  /*3ed0*/  IMAD.SHL.U32 R0, R0, 0x4, RZ ;  /* 0x0000000400007824 */ /* 0x000fe200078e00ff */
[----:B------:R-:W-:Y:S02]  /*3ee0*/  UIMAD UR11, UR5, UR14, URZ ;  /* 0x0000000e050b72a4 */ /* 0x000fe4000f8e023f */
[----:B------:R-:W-:Y:S02]  /*3ef0*/  UIMAD UR5, UR5, UR16, URZ ;  /* 0x00000010050572a4 */ /* 0x000fe4000f8e023f */
[----:B------:R-:W-:Y:S01]  /*3f00*/  LEA R0, R0, UR4, 0x2 ;  /* 0x0000000400007c11 */ /* 0x000fe2000f8e10ff */
[----:B------:R-:W-:Y:S02]  /*3f10*/  UIADD3 UR9, UR9, UR12, URZ ;  /* 0x0000000c09097290 */ /* 0x000fe4000fffe03f */
[----:B------:R-:W-:Y:S02]  /*3f20*/  UIMAD UR11, UR37, UR15, UR11 ;  /* 0x0000000f250b72a4 */ /* 0x000fe4000f8e020b */
[----:B------:R1:W-:Y:S01]  /*3f30*/  STS.128 [R0], R24 ;  /* 0x0000001800007388 */ /* 0x0003e20000000c00 */
        /* <DEDUP_REMOVED lines=35> */
.L_x_2856:
[----:B------:R-:W-:Y:S01]  /*4170*/  @P0 ELECT P1, URZ, PT ;  /* 0x00000000003f082f */ /* 0x000fe20003820000 */
[----:B------:R2:W-:-:S12]  /*4180*/  UBLKRED.G.S.ADD.F32.RN [UR6], [UR4], UR5, desc[UR8] ;  /* 0x00000806040073bb */ /* 0x0005d800080a1405 */
[----:B------:R-:W-:Y:S02]  /*4190*/  @P1 PLOP3.LUT P0, PT, P1, PT, PT, 0x8, 0x0 ;  /* 0x000000000000181c */ /* 0x000fe40000f0e170 */
[----:B------:R-:W-:-:S11]  /*41a0*/  PLOP3.LUT P1, PT, PT, PT, PT, 0x8, 0x0 ;  /* 0x000000000000781c */ /* 0x000fd60003f2e170 */
[----:B--2---:R-:W-:Y:S05]  /*41b0*/  @P0 BRA.U.ANY `(.L_x_2856) ;  /* 0xfffffffd00ec0947 */ /* 0x004fea000393ffff */
[----:B------:R0:W-:Y:S01]  /*41c0*/  UTMACMDFLUSH ;  /* 0x00000000000079b7 */ /* 0x0001e20000000000 */
[----:B------:R-:W-:-:S04]  /*41d0*/  DEPBAR.LE SB0, 0x0 ;  /* 0x000080000000791a */ /* 0x000fc80000000000 */
.L_x_2855:
[----:B------:R-:W-:Y:S05]  /*41e0*/  BSYNC B0 ;  /* 0x0000000000007941 */ /* 0x000fea0003800000 */
.L_x_2854:
        /* <DEDUP_REMOVED lines=28> */
.L_x_2857:
[----:B------:R-:W-:Y:S01]  /*43b0*/  @P0 ELECT P1, URZ, PT ;  /* 0x00000000003f082f */ /* 0x000fe20003820000 */
[----:B------:R3:W-:-:S12]  /*43c0*/  UBLKRED.G.S.ADD.F32.RN [UR6], [UR4], UR5, desc[UR8] ;  /* 0x00000806040073bb */ /* 0x0007d800080a1405 */
[----:B------:R-:W-:Y:S02]  /*43d0*/  @P1 PLOP3.LUT P0, PT, P1, PT, PT, 0x8, 0x0 ;  /* 0x000000000000181c */ /* 0x000fe40000f0e170 */
[----:B------:R-:W-:-:S11]  /*43e0*/  PLOP3.LUT P1, PT, PT, PT, PT, 0x8, 0x0 ;  /* 0x000000000000781c */ /* 0x000fd60003f2e170 */
[----:B---3--:R-:W-:Y:S05]  /*43f0*/  @P0 BRA.U.ANY `(.L_x_2857) ;  /* 0xfffffffd00ec0947 */ /* 0x008fea000393ffff */
[----:B------:R0:W-:Y:S01]  /*4400*/  UTMACMDFLUSH ;  /* 0x00000000000079b7 */ /* 0x0001e20000000000 */
[----:B------:R-:W-:-:S04]  /*4410*/  DEPBAR.LE SB0, 0x0 ;  /* 0x000080000000791a */ /* 0x000fc80000000000 */
[----:B------:R-:W-:Y:S05]  /*4420*/  BRA `(.L_x_2834) ;  /* 0x0000003800707947 */ /* 0x000fea0003800000 */
.L_x_2830:
[----:B------:R-:W-:-:S08]  /*4430*/  NOP ;  /* 0x0000000000007918 */ /* 0x000fd00000000000 */
[----:B---3--:R-:W1:-:S00]  /*4440*/  USETMAXREG.DEALLOC.CTAPOOL 0x20 ;  /* 0x00000020000079c8 */ /* 0x008e4000080e0500 */
[----:B-1----:R-:W-:-:S06]  /*4450*/  LOP3.LUT R0, R0, 0x3, RZ, 0xc0, !PT ;  /* 0x0000000300007812 */ /* 0x002fcc00078ec0ff */
        /* <DEDUP_REMOVED lines=26> */
.L_x_2859:
[----:B------:R-:W-:Y:S01]  /*4600*/  ULDC UR9, c[0x0][0x8cc] ;  /* 0x0002330000097ab9 */ /* 0x000fe20000000800 */
[----:B------:R-:W-:Y:S01]  /*4610*/  UMOV UR7, UR8 ;  /* 0x0000000800077c82 */ /* 0x000fe20008000000 */
[----:B------:R-:W-:-:S11]  /*4620*/  UISETP.NE.AND UP0, UPT, UR9, 0x1, UPT ;  /* 0x000000010900788c */ /* 0x000fd6000bf05270 */
[----:B------:R-:W-:Y:S02]  /*4630*/  @UP0 ULDC.64 UR10, c[0x0][0x8d0] ;  /* 0x00023400000a0ab9 */ /* 0x000fe40000000a00 */
[----:B------:R-:W-:-:S04]  /*4640*/  UIMAD.WIDE.U32 UR4, UR8, UR10, URZ ;  /* 0x0000000a080472a5 */ /* 0x000fc8000f8e003f */
[----:B------:R-:W-:-:S04]  /*4650*/  @UP0 USHF.R.U32.HI UR7, URZ, UR11, UR5 ;  /* 0x0000000b3f070299 */ /* 0x000fc80008011605 */
[----:B------:R-:W-:-:S12]  /*4660*/  UIMAD UR4, UR7, UR9, URZ ;  /* 0x00000009070472a4 */ /* 0x000fd8000f8e023f */
.L_x_2860:
        /* <DEDUP_REMOVED lines=67> */
.L_x_2863:
[----:B------:R-:W-:Y:S05]  /*4aa0*/  BSYNC B0 ;  /* 0x0000000000007941 */ /* 0x000fea0003800000 */
.L_x_2862:
        /* <DEDUP_REMOVED lines=18> */
.L_x_2865:
[----:B------:R-:W-:Y:S05]  /*4bd0*/  BSYNC B0 ;  /* 0x0000000000007941 */ /* 0x000fea0003800000 */
.L_x_2864:
        /* <DEDUP_REMOVED lines=19> */
.L_x_2867:
[----:B------:R-:W-:Y:S05]  /*4d10*/  BSYNC B0 ;  /* 0x0000000000007941 */ /* 0x000fea0003800000 */
.L_x_2866:
[----:B------:R-:W-:Y:S06]  /*4d20*/  BAR.ARV 0xa, 0xa0 ;  /* 0x0282800000007b1d */ /* 0x000fec0000002000 */
[----:B------:R-:W-:Y:S04]  /*4d30*/  BSSY B0, `(.L_x_2868) ;  /* 0x0000003000007945 */ /* 0x000fe80003800000 */
[----:B------:R-:W-:Y:S05]  /*4d40*/  @!P0 BRA `(.L_x_2869) ;  /* 0x0000000000048947 */ /* 0x000fea0003800000 */
[----:B------:R-:W-:-:S04]  /*4d50*/  DEPBAR.LE SB0, 0x1 ;  /* 0x000080400000791a */ /* 0x000fc80000000000 */
.L_x_2869:
[----:B------:R-:W-:Y:S05]  /*4d60*/  BSYNC B0 ;  /* 0x0000000000007941 */ /* 0x000fea0003800000 */
.L_x_2868:
[----:B------:R-:W-:Y:S06]  /*4d70*/  BAR.ARV 0xb, 0xa0 ;  /* 0x02c2800000007b1d */ /* 0x000fec0000002000 */
[----:B------:R-:W-:Y:S04]  /*4d80*/  BSSY B0, `(.L_x_2870) ;  /* 0x0000003000007945 */ /* 0x000fe80003800000 */
[----:B------:R-:W-:Y:S05]  /*4d90*/  @!P0 BRA `(.L_x_2871) ;  /* 0x0000000000048947 */ /* 0x000fea0003800000 */
[----:B------:R-:W-:-:S04]  /*4da0*/  DEPBAR.LE SB0, 0x0 ;  /* 0x000080000000791a */ /* 0x000fc80000000000 */
.L_x_2871:
[----:B------:R-:W-:Y:S05]  /*4db0*/  BSYNC B0 ;  /* 0x0000000000007941 */ /* 0x000fea0003800000 */
.L_x_2870:
[----:B------:R-:W-:Y:S06]  /*4dc0*/  BAR.ARV 0xc, 0xa0 ;  /* 0x0302800000007b1d */ /* 0x000fec0000002000 */
[----:B------:R-:W-:Y:S01]  /*4dd0*/  UIADD3 UR12, UR8, 0x1, URZ ;  /* 0x00000001080c7890 */ /* 0x000fe2000fffe03f */
[----:B------:R-:W-:Y:S11]  /*4de0*/  BRA `(.L_x_2872) ;  /* 0x0000000000047947 */ /* 0x000ff60003800000 */
.L_x_2861:
[----:B------:R-:W-:-:S05]  /*4df0*/  UMOV UR12, UR8 ;  /* 0x00000008000c7c82 */ /* 0x000fca0008000000 */
.L_x_2872:
        /* <DEDUP_REMOVED lines=22> */
.L_x_2893:
        /* <DEDUP_REMOVED lines=22> */
.L_x_2874:
[----:B------:R-:W-:Y:S05]  /*50c0*/  BSYNC B0 ;  /* 0x0000000000007941 */ /* 0x000fea0003800000 */
.L_x_2873:
        /* <DEDUP_REMOVED lines=12> */
.L_x_2876:
[----:B------:R-:W-:Y:S05]  /*5190*/  BSYNC B0 ;  /* 0x0000000000007941 */ /* 0x000fea0003800000 */
.L_x_2875:
        /* <DEDUP_REMOVED lines=13> */
.L_x_2878:
[----:B------:R-:W-:Y:S05]  /*5270*/  BSYNC B0 ;  /* 0x0000000000007941 */ /* 0x000fea0003800000 */
.L_x_2877:
[----:B------:R-:W-:Y:S06]  /*5280*/  BAR.ARV 0xa, 0xa0 ;  /* 0x0282800000007b1d */ /* 0x000fec0000002000 */
[----:B------:R-:W-:Y:S04]  /*5290*/  BSSY B0, `(.L_x_2879) ;  /* 0x0000003000007945 */ /* 0x000fe80003800000 */
[----:B------:R-:W-:Y:S05]  /*52a0*/  @!P0 BRA `(.L_x_2880) ;  /* 0x0000000000048947 */ /* 0x000fea0003800000 */
[----:B------:R-:W-:-:S04]  /*52b0*/  DEPBAR.LE SB0, 0x1 ;  /* 0x000080400000791a */ /* 0x000fc80000000000 */
.L_x_2880:
[----:B------:R-:W-:Y:S05]  /*52c0*/  BSYNC B0 ;  /* 0x0000000000007941 */ /* 0x000fea0003800000 */
.L_x_2879:
[----:B------:R-:W-:Y:S06]  /*52d0*/  BAR.ARV 0xb, 0xa0 ;  /* 0x02c2800000007b1d */ /* 0x000fec0000002000 */
[----:B------:R-:W-:Y:S04]  /*52e0*/  BSSY B0, `(.L_x_2881) ;  /* 0x0000003000007945 */ /* 0x000fe80003800000 */
[----:B------:R-:W-:Y:S05]  /*52f0*/  @!P0 BRA `(.L_x_2882) ;  /* 0x0000000000048947 */ /* 0x000fea0003800000 */
[----:B------:R-:W-:-:S04]  /*5300*/  DEPBAR.LE SB0, 0x0 ;  /* 0x000080000000791a */ /* 0x000fc80000000000 */
.L_x_2882:
[----:B------:R-:W-:Y:S05]  /*5310*/  BSYNC B0 ;  /* 0x0000000000007941 */ /* 0x000fea0003800000 */
.L_x_2881:
        /* <DEDUP_REMOVED lines=13> */
.L_x_2884:
[----:B------:R-:W-:Y:S05]  /*53f0*/  BSYNC B0 ;  /* 0x0000000000007941 */ /* 0x000fea0003800000 */
.L_x_2883:
        /* <DEDUP_REMOVED lines=12> */
.L_x_2886:
[----:B------:R-:W-:Y:S05]  /*54c0*/  BSYNC B0 ;  /* 0x0000000000007941 */ /* 0x000fea0003800000 */
.L_x_2885:
        /* <DEDUP_REMOVED lines=13> */
.L_x_2888:
[----:B------:R-:W-:Y:S05]  /*55a0*/  BSYNC B0 ;  /* 0x0000000000007941 */ /* 0x000fea0003800000 */
.L_x_2887:
[----:B------:R-:W-:Y:S06]  /*55b0*/  BAR.ARV 0xa, 0xa0 ;  /* 0x0282800000007b1d */ /* 0x000fec0000002000 */
[----:B------:R-:W-:Y:S04]  /*55c0*/  BSSY B0, `(.L_x_2889) ;  /* 0x0000003000007945 */ /* 0x000fe80003800000 */
[----:B------:R-:W-:Y:S05]  /*55d0*/  @!P0 BRA `(.L_x_2890) ;  /* 0x0000000000048947 */ /* 0x000fea0003800000 */
[----:B------:R-:W-:-:S04]  /*55e0*/  DEPBAR.LE SB0, 0x1 ;  /* 0x000080400000791a */ /* 0x000fc80000000000 */
.L_x_2890:
[----:B------:R-:W-:Y:S05]  /*55f0*/  BSYNC B0 ;  /* 0x0000000000007941 */ /* 0x000fea0003800000 */
.L_x_2889:
[----:B------:R-:W-:Y:S01]  /*5600*/  UIADD3 UR12, UR12, 0x2, URZ ;  /* 0x000000020c0c7890 */ /* 0x000fe2000fffe03f */
[----:B------:R-:W-:Y:S06]  /*5610*/  BAR.ARV 0xb, 0xa0 ;  /* 0x02c2800000007b1d */ /* 0x000fec0000002000 */
[----:B------:R-:W-:Y:S01]  /*5620*/  UISETP.GE.AND UP0, UPT, UR12, UR5, UPT ;  /* 0x000000050c00728c */ /* 0x000fe2000bf06270 */
[----:B------:R-:W-:Y:S04]  /*5630*/  BSSY B0, `(.L_x_2891) ;  /* 0x0000003000007945 */ /* 0x000fe80003800000 */
[----:B------:R-:W-:Y:S06]  /*5640*/  @!P0 BRA `(.L_x_2892) ;  /* 0x0000000000048947 */ /* 0x000fec0003800000 */
[----:B------:R-:W-:-:S04]  /*5650*/  DEPBAR.LE SB0, 0x0 ;  /* 0x000080000000791a */ /* 0x000fc80000000000 */
.L_x_2892:
[----:B------:R-:W-:Y:S05]  /*5660*/  BSYNC B0 ;  /* 0x0000000000007941 */ /* 0x000fea0003800000 */
.L_x_2891:
[----:B------:R-:W-:Y:S06]  /*5670*/  BAR.ARV 0xc, 0xa0 ;  /* 0x0302800000007b1d */ /* 0x000fec0000002000 */
[----:B------:R-:W-:Y:S01]  /*5680*/  PLOP3.LUT P1, PT, PT, PT, UP0, 0x80, 0x0 ;  /* 0x000000000000781c */ /* 0x000fe20003f2f008 */
[----:B------:R-:W-:Y:S02]  /*5690*/  UIADD3 UR24, UR24, 0x6000, URZ ;  /* 0x0000600018187890 */ /* 0x000fe4000fffe03f */
[----:B------:R-:W-:-:S10]  /*56a0*/  UIADD3 UR4, UR4, 0x6000, URZ ;  /* 0x0000600004047890 */ /* 0x000fd4000fffe03f */
[----:B------:R-:W-:Y:S05]  /*56b0*/  @!P1 BRA `(.L_x_2893) ;  /* 0xfffffff800289947 */ /* 0x000fea000383ffff */
[----:B------:R-:W-:Y:S05]  /*56c0*/  BRA `(.L_x_2834) ;  /* 0x0000002400c87947 */ /* 0x000fea0003800000 */
.L_x_2858:
        /* <DEDUP_REMOVED lines=21> */
.L_x_2894:
[----:B------:R-:W-:Y:S01]  /*5820*/  ULDC UR8, c[0x0][0x8cc] ;  /* 0x0002330000087ab9 */ /* 0x000fe20000000800 */
[----:B------:R-:W-:Y:S01]  /*5830*/  UMOV UR35, UR7 ;  /* 0x0000000700237c82 */ /* 0x000fe20008000000 */
[----:B------:R-:W-:-:S11]  /*5840*/  UISETP.NE.AND UP0, UPT, UR8, 0x1, UPT ;  /* 0x000000010800788c */ /* 0x000fd6000bf05270 */
[----:B------:R-:W-:Y:S02]  /*5850*/  @UP0 ULDC.64 UR10, c[0x0][0x8d0] ;  /* 0x00023400000a0ab9 */ /* 0x000fe40000000a00 */
[----:B------:R-:W-:-:S04]  /*5860*/  UIMAD.WIDE.U32 UR4, UR7, UR10, URZ ;  /* 0x0000000a070472a5 */ /* 0x000fc8000f8e003f */
[----:B------:R-:W-:-:S04]  /*5870*/  @UP0 USHF.R.U32.HI UR35, URZ, UR11, UR5 ;  /* 0x0000000b3f230299 */ /* 0x000fc80008011605 */
[----:B------:R-:W-:-:S12]  /*5880*/  UIMAD UR4, UR35, UR8, URZ ;  /* 0x00000008230472a4 */ /* 0x000fd8000f8e023f */
.L_x_2895:
        /* <DEDUP_REMOVED lines=77> */
.L_x_2925:
        /* <DEDUP_REMOVED lines=9> */
.L_x_2899:
        /* <DEDUP_REMOVED lines=108> */
.L_x_2910:
[----:B-1----:R-:W-:-:S05]  /*64b0*/  IMAD.MOV.U32 R13, RZ, RZ, 0x1 ;  /* 0x00000001ff0d7424 */ /* 0x002fca00078e00ff */
[----:B------:R-:W-:-:S04]  /*64c0*/  SHF.L.U32 R13, R13, 0x1f, RZ ;  /* 0x0000001f0d0d7819 */ /* 0x000fc800000006ff */
[----:B------:R-:W1:Y:S02]  /*64d0*/  SYNCS.PHASECHK.TRANS64.TRYWAIT P1, [R12+URZ+0x36438], R13 ;  /* 0x0364380d0c0075a7 */ /* 0x000e64000802017f */
[----:B-1----:R-:W-:Y:S05]  /*64e0*/  @!P1 BRA `(.L_x_2902) ;  /* 0x0000001800b49947 */ /* 0x002fea0003800000 */
.L_x_2926:
        /* <DEDUP_REMOVED lines=8> */
.L_x_2903:
        /* <DEDUP_REMOVED lines=48> */
.L_x_2927:
        /* <DEDUP_REMOVED lines=8> */
.L_x_2905:
        /* <DEDUP_REMOVED lines=46> */
.L_x_2928:
        /* <DEDUP_REMOVED lines=12> */
.L_x_2907:
        /* <DEDUP_REMOVED lines=37> */
.L_x_2930:
        /* <DEDUP_REMOVED lines=8> */
.L_x_2909:
        /* <DEDUP_REMOVED lines=41> */
.L_x_2901:
[----:B--2---:R-:W2:Y:S01]  /*71f0*/  LDL.LU R4, [R1] ;  /* 0x0000000001047983 */ /* 0x004ea20000300800 */
[----:B------:R-:W-:-:S03]  /*7200*/  IMAD.MOV.U32 R10, RZ, RZ, 0x1 ;  /* 0x00000001ff0a7424 */ /* 0x000fc600078e00ff */
[----:B------:R3:W5:Y:S01]  /*7210*/  LDL R5, [R1+0x4] ;  /* 0x0000040001057983 */ /* 0x0007620000100800 */
[----:B--2---:R-:W-:-:S13]  /*7220*/  ISETP.NE.AND P1, PT, R4, RZ, PT ;  /* 0x000000ff0400720c */ /* 0x004fda0003f25270 */
[----:B---3--:R-:W-:Y:S05]  /*7230*/  @!P1 BRA `(.L_x_2900) ;  /* 0x0000000400889947 */ /* 0x008fea0003800000 */
[----:B------:R-:W2:Y:S02]  /*7240*/  SYNCS.PHASECHK.TRANS64.TRYWAIT P1, [R12+URZ+0x36438], R13 ;  /* 0x0364380d0c0075a7 */ /* 0x000ea4000802017f */
[----:B--2---:R-:W-:Y:S05]  /*7250*/  @!P1 BRA `(.L_x_2911) ;  /* 0x0000000c00b89947 */ /* 0x004fea0003800000 */
.L_x_2931:
        /* <DEDUP_REMOVED lines=8> */
.L_x_2912:
        /* <DEDUP_REMOVED lines=41> */
.L_x_2932:
        /* <DEDUP_REMOVED lines=9> */
.L_x_2914:
        /* <DEDUP_REMOVED lines=38> */
.L_x_2900:
[----:B------:R-:W-:-:S04]  /*7860*/  SHF.L.U32 R3, R10, 0x1f, RZ ;  /* 0x0000001f0a037819 */ /* 0x000fc800000006ff */
[----:B------:R-:W2:Y:S02]  /*7870*/  SYNCS.PHASECHK.TRANS64.TRYWAIT P1, [R12+URZ+0x36438], R3 ;  /* 0x036438030c0075a7 */ /* 0x000ea4000802017f */
[----:B--2---:R-:W-:Y:S05]  /*7880*/  @!P1 BRA `(.L_x_2915) ;  /* 0x0000000800549947 */ /* 0x004fea0003800000 */
.L_x_2933:
[----:B------:R-:W-:Y:S05]  /*7890*/  @P0 BRA `(.L_x_2916) ;  /* 0x0000000000180947 */ /* 0x000fea0003800000 */
[----:B------:R-:W3:Y:S01]  /*78a0*/  S2R R0, SR_TID.X ;  /* 0x0000000000007919 */ /* 0x000ee20000002100 */
[----:B--2---:R-:W-:-:S04]  /*78b0*/  IMAD.MOV.U32 R3, RZ, RZ, 0x6100 ;  /* 0x00006100ff037424 */ /* 0x004fc800078e00ff */
[----:B------:R4:W-:Y:S01]  /*78c0*/  SYNCS.ARRIVE.TRANS64 RZ, [R12+URZ+0x36430], R3 ;  /* 0x036430030cff79a7 */ /* 0x0009e2000800003f */
[----:B---3--:R-:W-:-:S13]  /*78d0*/  LOP3.LUT P0, RZ, R0, 0x1f, RZ, 0xc0, !PT ;  /* 0x0000001f00ff7812 */ /* 0x008fda000780c0ff */
[----:B----4-:R-:W-:Y:S05]  /*78e0*/  @!P0 BRA `(.L_x_2916) ;  /* 0x0000000000048947 */ /* 0x010fea0003800000 */
[----:B------:R-:W-:Y:S01]  /*78f0*/  BPT.TRAP 0x1 ;  /* 0x000000040000795c */ /* 0x000fe20000300000 */
.L_x_2916:
        /* <DEDUP_REMOVED lines=45> */
.L_x_2897:
[----:B------:R-:W-:Y:S05]  /*7bd0*/  BSYNC B0 ;  /* 0x0000000000007941 */ /* 0x000fea0003800000 */
.L_x_2896:
[----:B------:R-:W-:-:S03]  /*7be0*/  UMOV UR4, 0xffffffff ;  /* 0xffffffff00047882 */ /* 0x000fc60000000000 */
[----:B------:R-:W-:Y:S05]  /*7bf0*/  BRA.DIV UR4, `(.L_x_2917) ;  /* 0x00000006048c7947 */ /* 0x000fea000b800000 */
[----:B------:R-:W-:-:S13]  /*7c00*/  ELECT P0, URZ, PT ;  /* 0x00000000003f782f */ /* 0x000fda0003800000 */
.L_x_2936:
[----:B------:R-:W-:Y:S05]  /*7c10*/  @!P0 BRA `(.L_x_2834) ;  /* 0x0000000000748947 */ /* 0x000fea0003800000 */
[----:B------:R-:W2:Y:S02]  /*7c20*/  LDL.LU R0, [R1+0x8] ;  /* 0x0000080001007983 */ /* 0x000ea40000300800 */
[----:B--2---:R-:W-:-:S04]  /*7c30*/  LOP3.LUT R0, R0, 0x2, RZ, 0xfc, !PT ;  /* 0x0000000200007812 */ /* 0x004fc800078efcff */
[----:B------:R-:W-:-:S13]  /*7c40*/  ISETP.NE.AND P0, PT, R0, 0x3, PT ;  /* 0x000000030000780c */ /* 0x000fda0003f05270 */
[----:B------:R-:W-:Y:S05]  /*7c50*/  @!P0 BRA `(.L_x_2918) ;  /* 0x0000000000048947 */ /* 0x000fea0003800000 */
[----:B------:R-:W-:Y:S01]  /*7c60*/  BPT.TRAP 0x1 ;  /* 0x000000040000795c */ /* 0x000fe20000300000 */
.L_x_2918:
        /* <DEDUP_REMOVED lines=15> */
.L_x_2937:
[----:B------:R-:W3:Y:S02]  /*7d60*/  SYNCS.PHASECHK.TRANS64.TRYWAIT P1, [R23+URZ], R0 ;  /* 0x00000000170075a7 */ /* 0x000ee4000802017f */
[----:B---3--:R-:W-:Y:S05]  /*7d70*/  @!P1 BRA `(.L_x_2920) ;  /* 0x0000000400649947 */ /* 0x008fea0003800000 */
.L_x_2938:
[----:B------:R-:W-:Y:S05]  /*7d80*/  @!P0 BRA `(.L_x_2921) ;  /* 0x0000000000048947 */ /* 0x000fea0003800000 */
[----:B------:R-:W-:Y:S01]  /*7d90*/  BPT.TRAP 0x1 ;  /* 0x000000040000795c */ /* 0x000fe20000300000 */
.L_x_2921:
[----:B------:R-:W-:-:S07]  /*7da0*/  SHF.L.U32 R10, R10, 0x1f, RZ ;  /* 0x0000001f0a0a7819 */ /* 0x000fce00000006ff */
.L_x_2922:
[----:B----4-:R4:W1:Y:S02]  /*7db0*/  SYNCS.PHASECHK.TRANS64.TRYWAIT P0, [R7+URZ+0x36438], R10 ;  /* 0x0364380a070075a7 */ /* 0x010864000800017f */
[----:B-1----:R-:W-:Y:S05]  /*7dc0*/  @!P0 NANOSLEEP.SYNCS 0x989680 ;  /* 0x009896800000895d */ /* 0x002fea0003900000 */
[----:B------:R-:W1:Y:S02]  /*7dd0*/  @!P0 SYNCS.PHASECHK.TRANS64 P0, [R7+URZ+0x36438], R10 ;  /* 0x0364380a070085a7 */ /* 0x000e64000800007f */
[----:B-1----:R-:W-:Y:S05]  /*7de0*/  @!P0 BRA `(.L_x_2922) ;  /* 0xfffffffc00f08947 */ /* 0x002fea000383ffff */
.L_x_2834:
[----:B------:R-:W-:Y:S05]  /*7df0*/  BSYNC B6 ;  /* 0x0000000000067941 */ /* 0x000fea0003800000 */
.L_x_2829:
[----:B------:R-:W-:Y:S05]  /*7e00*/  EXIT ;  /* 0x000000000000794d */ /* 0x000fea0003800000 */
.L_x_2840:
[----:B------:R-:W-:Y:S02]  /*7e10*/  IMAD.MOV.U32 R12, RZ, RZ, RZ ;  /* 0x000000ffff0c7224 */ /* 0x000fe400078e00ff */
[----:B------:R-:W-:Y:S02]  /*7e20*/  IMAD.MOV.U32 R11, RZ, RZ, 0x1f ;  /* 0x0000001fff0b7424 */ /* 0x000fe400078e00ff */
[----:B------:R-:W-:-:S07]  /*7e30*/  IMAD.MOV.U32 R15, RZ, RZ, -0x1 ;  /* 0xffffffffff0f7424 */ /* 0x000fce00078e00ff */
[----:B------:R-:W-:Y:S05]  /*7e40*/  WARPSYNC.COLLECTIVE R15, `(.L_x_2923) ;  /* 0x000000000f087348 */ /* 0x000fea0003c00000 */
[----:B------:R1:W2:Y:S02]  /*7e50*/  SHFL.IDX P6, R14, R13, R12, R11 ;  /* 0x0000000c0d0e7389 */ /* 0x0002a400000c000b */
[----:B-12---:R-:W-:Y:S01]  /*7e60*/  ENDCOLLECTIVE ;  /* 0x000000000000791b */ /* 0x006fe20003800000 */
.L_x_2923:
[----:B------:R-:W-:Y:S05]  /*7e70*/  BRA `(.L_x_2924) ;  /* 0xffffff9000d47947 */ /* 0x000fea000383ffff */
.L_x_2842:
[----:B--2---:R2:W3:Y:S02]  /*7e80*/  SYNCS.PHASECHK.TRANS64.TRYWAIT P0, [R19+URZ+0x36400], R10 ;  /* 0x0364000a130075a7 */ /* 0x0044e4000800017f */
[----:B---3--:R-:W-:Y:S05]  /*7e90*/  @!P0 NANOSLEEP.SYNCS 0x989680 ;  /* 0x009896800000895d */ /* 0x008fea0003900000 */
[----:B------:R-:W3:Y:S02]  /*7ea0*/  @!P0 SYNCS.PHASECHK.TRANS64 P0, [R19+URZ+0x36400], R10 ;  /* 0x0364000a130085a7 */ /* 0x000ee4000800007f */
[----:B---3--:R-:W-:Y:S05]  /*7eb0*/  @!P0 BRA `(.L_x_2842) ;  /* 0xfffffffc00f08947 */ /* 0x008fea000383ffff */
[----:B------:R-:W-:Y:S05]  /*7ec0*/  BRA `(.L_x_2841) ;  /* 0xffffff94000c7947 */ /* 0x000fea000383ffff */
.L_x_2846:
[----:B--2---:R2:W3:Y:S02]  /*7ed0*/  SYNCS.PHASECHK.TRANS64.TRYWAIT P1, [R3+URZ+0x36410], R12 ;  /* 0x0364100c030075a7 */ /* 0x0044e4000802017f */
[----:B---3--:R-:W-:Y:S05]  /*7ee0*/  @!P1 NANOSLEEP.SYNCS 0x989680 ;  /* 0x009896800000995d */ /* 0x008fea0003900000 */
[----:B------:R-:W3:Y:S02]  /*7ef0*/  @!P1 SYNCS.PHASECHK.TRANS64 P1, [R3+URZ+0x36410], R12 ;  /* 0x0364100c030095a7 */ /* 0x000ee4000802007f */
[----:B---3--:R-:W-:Y:S05]  /*7f00*/  @!P1 BRA `(.L_x_2846) ;  /* 0xfffffffc00f09947 */ /* 0x008fea000383ffff */
[----:B------:R-:W-:Y:S05]  /*7f10*/  BRA `(.L_x_2845) ;  /* 0xffffff9800d07947 */ /* 0x000fea000383ffff */
.L_x_2850:
[----:B------:R1:W1:Y:S02]  /*7f20*/  SYNCS.PHASECHK.TRANS64.TRYWAIT P1, [R19+URZ+0x36430], R14 ;  /* 0x0364300e130075a7 */ /* 0x000264000802017f */
[----:B-1----:R-:W-:Y:S05]  /*7f30*/  @!P1 NANOSLEEP.SYNCS 0x989680 ;  /* 0x009896800000995d */ /* 0x002fea0003900000 */
[----:B------:R-:W1:Y:S02]  /*7f40*/  @!P1 SYNCS.PHASECHK.TRANS64 P1, [R19+URZ+0x36430], R14 ;  /* 0x0364300e130095a7 */ /* 0x000e64000802007f */
[----:B-1----:R-:W-:Y:S05]  /*7f50*/  @!P1 BRA `(.L_x_2850) ;  /* 0xfffffffc00f09947 */ /* 0x002fea000383ffff */
[----:B------:R-:W-:Y:S05]  /*7f60*/  BRA `(.L_x_2849) ;  /* 0xffffffa000747947 */ /* 0x000fea000383ffff */
.L_x_2898:
[----:B-1----:R1:W2:Y:S02]  /*7f70*/  SYNCS.PHASECHK.TRANS64.TRYWAIT P1, [R12+URZ+0x36420], R13 ;  /* 0x0364200d0c0075a7 */ /* 0x0022a4000802017f */
[----:B--2---:R-:W-:Y:S05]  /*7f80*/  @!P1 NANOSLEEP.SYNCS 0x989680 ;  /* 0x009896800000995d */ /* 0x004fea0003900000 */
[----:B------:R-:W2:Y:S02]  /*7f90*/  @!P1 SYNCS.PHASECHK.TRANS64 P1, [R12+URZ+0x36420], R13 ;  /* 0x0364200d0c0095a7 */ /* 0x000ea4000802007f */
[----:B--2---:R-:W-:Y:S05]  /*7fa0*/  @!P1 BRA `(.L_x_2898) ;  /* 0xfffffffc00f09947 */ /* 0x004fea000383ffff */
[----:B------:R-:W-:Y:S05]  /*7fb0*/  BRA `(.L_x_2925) ;  /* 0xffffffdc00687947 */ /* 0x000fea000383ffff */
.L_x_2902:
[----:B-1----:R1:W3:Y:S02]  /*7fc0*/  SYNCS.PHASECHK.TRANS64.TRYWAIT P1, [R12+URZ+0x36438], R13 ;  /* 0x0364380d0c0075a7 */ /* 0x0022e4000802017f */
[----:B---3--:R-:W-:Y:S05]  /*7fd0*/  @!P1 NANOSLEEP.SYNCS 0x989680 ;  /* 0x009896800000995d */ /* 0x008fea0003900000 */
[----:B------:R-:W3:Y:S02]  /*7fe0*/  @!P1 SYNCS.PHASECHK.TRANS64 P1, [R12+URZ+0x36438], R13 ;  /* 0x0364380d0c0095a7 */ /* 0x000ee4000802007f */
[----:B---3--:R-:W-:Y:S05]  /*7ff0*/  @!P1 BRA `(.L_x_2902) ;  /* 0xfffffffc00f09947 */ /* 0x008fea000383ffff */
[----:B------:R-:W-:Y:S05]  /*8000*/  BRA `(.L_x_2926) ;  /* 0xffffffe400387947 */ /* 0x000fea000383ffff */
.L_x_2904:
[----:B--2---:R2:W3:Y:S02]  /*8010*/  SYNCS.PHASECHK.TRANS64.TRYWAIT P1, [R12+URZ+0x36428], R0 ;  /* 0x036428000c0075a7 */ /* 0x0044e4000802017f */
[----:B---3--:R-:W-:Y:S05]  /*8020*/  @!P1 NANOSLEEP.SYNCS 0x989680 ;  /* 0x009896800000995d */ /* 0x008fea0003900000 */
[----:B------:R-:W3:Y:S02]  /*8030*/  @!P1 SYNCS.PHASECHK.TRANS64 P1, [R12+URZ+0x36428], R0 ;  /* 0x036428000c0095a7 */ /* 0x000ee4000802007f */
[----:B---3--:R-:W-:Y:S05]  /*8040*/  @!P1 BRA `(.L_x_2904) ;  /* 0xfffffffc00f09947 */ /* 0x008fea000383ffff */
[----:B------:R-:W-:Y:S05]  /*8050*/  BRA `(.L_x_2927) ;  /* 0xffffffe800047947 */ /* 0x000fea000383ffff */
.L_x_2906:
        /* <DEDUP_REMOVED lines=8> */
.L_x_2908:
[----:B------:R-:W-:-:S07]  /*80e0*/  SHF.L.U32 R5, R16, 0x1f, RZ ;  /* 0x0000001f10057819 */ /* 0x000fce00000006ff */
.L_x_2929:
[----:B---3--:R3:W4:Y:S02]  /*80f0*/  SYNCS.PHASECHK.TRANS64.TRYWAIT P1, [R12+URZ+0x36420], R5 ;  /* 0x036420050c0075a7 */ /* 0x008724000802017f */
[----:B----4-:R-:W-:Y:S05]  /*8100*/  @!P1 NANOSLEEP.SYNCS 0x989680 ;  /* 0x009896800000995d */ /* 0x010fea0003900000 */
[----:B------:R-:W4:Y:S02]  /*8110*/  @!P1 SYNCS.PHASECHK.TRANS64 P1, [R12+URZ+0x36420], R5 ;  /* 0x036420050c0095a7 */ /* 0x000f24000802007f */
[----:B----4-:R-:W-:Y:S05]  /*8120*/  @!P1 BRA `(.L_x_2929) ;  /* 0xfffffffc00f09947 */ /* 0x010fea000383ffff */
[----:B------:R-:W-:Y:S05]  /*8130*/  BRA `(.L_x_2930) ;  /* 0xffffffec00687947 */ /* 0x000fea000383ffff */
.L_x_2911:
[----:B--2---:R2:W3:Y:S02]  /*8140*/  SYNCS.PHASECHK.TRANS64.TRYWAIT P1, [R12+URZ+0x36438], R13 ;  /* 0x0364380d0c0075a7 */ /* 0x0044e4000802017f */
[----:B---3--:R-:W-:Y:S05]  /*8150*/  @!P1 NANOSLEEP.SYNCS 0x989680 ;  /* 0x009896800000995d */ /* 0x008fea0003900000 */
[----:B------:R-:W3:Y:S02]  /*8160*/  @!P1 SYNCS.PHASECHK.TRANS64 P1, [R12+URZ+0x36438], R13 ;  /* 0x0364380d0c0095a7 */ /* 0x000ee4000802007f */
[----:B---3--:R-:W-:Y:S05]  /*8170*/  @!P1 BRA `(.L_x_2911) ;  /* 0xfffffffc00f09947 */ /* 0x008fea000383ffff */
[----:B------:R-:W-:Y:S05]  /*8180*/  BRA `(.L_x_2931) ;  /* 0xfffffff000347947 */ /* 0x000fea000383ffff */
.L_x_2913:
[----:B-1----:R1:W2:Y:S02]  /*8190*/  SYNCS.PHASECHK.TRANS64.TRYWAIT P1, [R12+URZ+0x36428], R5 ;  /* 0x036428050c0075a7 */ /* 0x0022a4000802017f */
[----:B--2---:R-:W-:Y:S05]  /*81a0*/  @!P1 NANOSLEEP.SYNCS 0x989680 ;  /* 0x009896800000995d */ /* 0x004fea0003900000 */
[----:B------:R-:W2:Y:S02]  /*81b0*/  @!P1 SYNCS.PHASECHK.TRANS64 P1, [R12+URZ+0x36428], R5 ;  /* 0x036428050c0095a7 */ /* 0x000ea4000802007f */
[----:B--2---:R-:W-:Y:S05]  /*81c0*/  @!P1 BRA `(.L_x_2913) ;  /* 0xfffffffc00f09947 */ /* 0x004fea000383ffff */
[----:B------:R-:W-:Y:S05]  /*81d0*/  BRA `(.L_x_2932) ;  /* 0xfffffff000e47947 */ /* 0x000fea000383ffff */
.L_x_2915:
[----:B--2---:R2:W3:Y:S02]  /*81e0*/  SYNCS.PHASECHK.TRANS64.TRYWAIT P1, [R12+URZ+0x36438], R3 ;  /* 0x036438030c0075a7 */ /* 0x0044e4000802017f */
[----:B---3--:R-:W-:Y:S05]  /*81f0*/  @!P1 NANOSLEEP.SYNCS 0x989680 ;  /* 0x009896800000995d */ /* 0x008fea0003900000 */
[----:B------:R-:W3:Y:S02]  /*8200*/  @!P1 SYNCS.PHASECHK.TRANS64 P1, [R12+URZ+0x36438], R3 ;  /* 0x036438030c0095a7 */ /* 0x000ee4000802007f */
[----:B---3--:R-:W-:Y:S05]  /*8210*/  @!P1 BRA `(.L_x_2915) ;  /* 0xfffffffc00f09947 */ /* 0x008fea000383ffff */
[----:B------:R-:W-:Y:S05]  /*8220*/  BRA `(.L_x_2933) ;  /* 0xfffffff400987947 */ /* 0x000fea000383ffff */
.L_x_2917:
[----:B------:R-:W-:Y:S01]  /*8230*/  BSSY B0, `(.L_x_2934) ;  /* 0x0000006000007945 */ /* 0x000fe20003800000 */
[----:B------:R-:W-:-:S07]  /*8240*/  IMAD.MOV.U32 R15, RZ, RZ, -0x1 ;  /* 0xffffffffff0f7424 */ /* 0x000fce00078e00ff */
[----:B-1----:R-:W-:Y:S05]  /*8250*/  WARPSYNC.COLLECTIVE R15, `(.L_x_2935) ;  /* 0x000000000f0c7348 */ /* 0x002fea0003c00000 */
[----:B------:R-:W-:Y:S02]  /*8260*/  ELECT P6, UR62, PT ;  /* 0x00000000003e782f */ /* 0x000fe400038c0000 */
[----:B------:R-:W-:Y:S01]  /*8270*/  MOV R14, UR62 ;  /* 0x0000003e000e7c02 */ /* 0x000fe20008000f00 */
[----:B-1----:R-:W-:Y:S10]  /*8280*/  ENDCOLLECTIVE ;  /* 0x000000000000791b */ /* 0x002ff40003800000 */
.L_x_2935:
[----:B------:R-:W-:Y:S05]  /*8290*/  BSYNC B0 ;  /* 0x0000000000007941 */ /* 0x000fea0003800000 */
.L_x_2934:
[----:B------:R-:W-:Y:S01]  /*82a0*/  PLOP3.LUT P0, PT, P6, PT, PT, 0x80, 0x0 ;  /* 0x000000000000781c */ /* 0x000fe2000370f070 */
[----:B------:R-:W-:-:S12]  /*82b0*/  BRA `(.L_x_2936) ;  /* 0xfffffff800547947 */ /* 0x000fd8000383ffff */
.L_x_2919:
[----:B--2---:R2:W3:Y:S02]  /*82c0*/  SYNCS.PHASECHK.TRANS64.TRYWAIT P1, [R5+URZ], R2 ;  /* 0x00000002050075a7 */ /* 0x0044e4000802017f */
[----:B---3--:R-:W-:Y:S05]  /*82d0*/  @!P1 NANOSLEEP.SYNCS 0x989680 ;  /* 0x009896800000995d */ /* 0x008fea0003900000 */
[----:B------:R-:W3:Y:S02]  /*82e0*/  @!P1 SYNCS.PHASECHK.TRANS64 P1, [R5+URZ], R2 ;  /* 0x00000002050095a7 */ /* 0x000ee4000802007f */
[----:B---3--:R-:W-:Y:S05]  /*82f0*/  @!P1 BRA `(.L_x_2919) ;  /* 0xfffffffc00f09947 */ /* 0x008fea000383ffff */
[----:B------:R-:W-:Y:S05]  /*8300*/  BRA `(.L_x_2937) ;  /* 0xfffffff800947947 */ /* 0x000fea000383ffff */
.L_x_2920:
[----:B---3--:R3:W4:Y:S02]  /*8310*/  SYNCS.PHASECHK.TRANS64.TRYWAIT P1, [R23+URZ], R0 ;  /* 0x00000000170075a7 */ /* 0x008724000802017f */
[----:B----4-:R-:W-:Y:S05]  /*8320*/  @!P1 NANOSLEEP.SYNCS 0x989680 ;  /* 0x009896800000995d */ /* 0x010fea0003900000 */
[----:B------:R-:W4:Y:S02]  /*8330*/  @!P1 SYNCS.PHASECHK.TRANS64 P1, [R23+URZ], R0 ;  /* 0x00000000170095a7 */ /* 0x000f24000802007f */
[----:B----4-:R-:W-:Y:S05]  /*8340*/  @!P1 BRA `(.L_x_2920) ;  /* 0xfffffffc00f09947 */ /* 0x010fea000383ffff */
[----:B------:R-:W-:Y:S05]  /*8350*/  BRA `(.L_x_2938) ;  /* 0xfffffff800887947 */ /* 0x000fea000383ffff */
.L_x_2939:
        /* <DEDUP_REMOVED lines=10> */
.L_x_3873:


//--------------------- .text._ZN7cutlass13device_kernelIN5flash11enable_sm90INS1_16FlashAttnBwdSm90INS1_25CollectiveMainloopBwdSm90ILi2ELi1ELi1EN4cute5tupleIJNS5_1CILi1EEES8_S8_EEENS6_IJNS7_ILi64EEENS7_ILi96EEENS7_ILi192EEEEEENS_6half_tEfNS_4arch4Sm90ELb1ELb0ELb0ELb0ELb1ELb0ELb1ELb0ELi3ELi1ELi1ELi1ELb0EEENS1_24CollectiveEpilogueBwdGQAISD_fSG_Li384ELb0ELb1EEENS1_25SingleTileBwdLPTSchedulerILb0ELi96ELb1EEEEEEEEEvNT_6ParamsE --------------------------
	.section	.text._ZN7cutlass13device_kernelIN5flash11enable_sm90INS1_16FlashAttnBwdSm90INS1_25CollectiveMainloopBwdSm90ILi2ELi1ELi1EN4cute5tupleIJNS5_1CILi1EEES8_S8_EEENS6_IJNS7_ILi64EEENS7_ILi96EEENS7_ILi192EEEEEENS_6half_tEfNS_4arch4Sm90ELb1ELb0ELb0ELb0ELb1ELb0ELb1ELb0ELi3ELi1ELi1ELi1ELb0EEENS1_24CollectiveEpilogueBwdGQAISD_fSG_Li384ELb0ELb1EEENS1_25SingleTileBwdLPTSchedulerILb0ELi96ELb1EEEEEEEEEvNT_6ParamsE,"ax",@progbits
	.align	128
.text._ZN7cutlass13device_kernelIN5flash11enable_sm90INS1_16FlashAttnBwdSm90INS1_25CollectiveMainloopBwdSm90ILi2ELi1ELi1EN4cute5tupleIJNS5_1CILi1EEES8_S8_EEENS6_IJNS7_ILi64EEENS7_ILi96EEENS7_ILi192EEEEEENS_6half_tEfNS_4arch4Sm90ELb1ELb0ELb0ELb0ELb1ELb0ELb1ELb0ELi3ELi1ELi1ELi1ELb0EEENS1_24CollectiveEpilogueBwdGQAISD_fSG_Li384ELb0ELb1EEENS1_25SingleTileBwdLPTSchedulerILb0ELi96ELb1EEEEEEEEEvNT_6ParamsE:
        .type           _ZN7cutlass13device_kernelIN5flash11enable_sm90INS1_16FlashAttnBwdSm90INS1_25CollectiveMainloopBwdSm90ILi2ELi1ELi1EN4cute5tupleIJNS5_1CILi1EEES8_S8_EEENS6_IJNS7_ILi64EEENS7_ILi96EEENS7_ILi192EEEEEENS_6half_tEfNS_4arch4Sm90ELb1ELb0ELb0ELb0ELb1ELb0ELb1ELb0ELi3ELi1ELi1ELi1ELb0EEENS1_24CollectiveEpilogueBwdGQAISD_fSG_Li384ELb0ELb1EEENS1_25SingleTileBwdLPTSchedulerILb0ELi96ELb1EEEEEEEEEvNT_6ParamsE,@function
        .size           _ZN7cutlass13device_kernelIN5flash11enable_sm90INS1_16FlashAttnBwdSm90INS1_25CollectiveMainloopBwdSm90ILi2ELi1ELi1EN4cute5tupleIJNS5_1CILi1EEES8_S8_EEENS6_IJNS7_ILi64EEENS7_ILi96EEENS7_ILi192EEEEEENS_6half_tEfNS_4arch4Sm90ELb1ELb0ELb0ELb0ELb1ELb0ELb1ELb0ELi3ELi1ELi1ELi1ELb0EEENS1_24CollectiveEpilogueBwdGQAISD_fSG_Li384ELb0ELb1EEENS1_25SingleTileBwdLPTSchedulerILb0ELi96ELb1EEEEEEEEEvNT_6ParamsE,(.L_x_3874 - _ZN7cutlass13device_kernelIN5flash11enable_sm90INS1_16FlashAttnBwdSm90INS1_25CollectiveMainloopBwdSm90ILi2ELi1ELi1EN4cute5tupleIJNS5_1CILi1EEES8_S8_EEENS6_IJNS7_ILi64EEENS7_ILi96EEENS7_ILi192EEEEEENS_6half_tEfNS_4arch4Sm90ELb1ELb0ELb0ELb0ELb1ELb0ELb1ELb0ELi3ELi1ELi1ELi1ELb0EEENS1_24CollectiveEpilogueBwdGQAISD_fSG_Li384ELb0ELb1EEENS1_25SingleTileBwdLPTSchedulerILb0ELi96ELb1EEEEEEEEEvNT_6ParamsE)
        .other          _ZN7cutlass13device_kernelIN5flash11enable_sm90INS1_16FlashAttnBwdSm90INS1_25CollectiveMainloopBwdSm90ILi2ELi1ELi1EN4cute5tupleIJNS5_1CILi1EEES8_S8_EEENS6_IJNS7_ILi64EEENS7_ILi96EEENS7_ILi192EEEEEENS_6half_tEfNS_4arch4Sm90ELb1ELb0ELb0ELb0ELb1ELb0ELb1ELb0ELi3ELi1ELi1ELi1ELb0EEENS1_24CollectiveEpilogueBwdGQAISD_fSG_Li384ELb0ELb1EEENS1_25SingleTileBwdLPTSchedulerILb0ELi96ELb1EEEEEEEEEvNT_6ParamsE,@"STO_CUDA_ENTRY STV_DEFAULT"
_ZN7cutlass13device_kernelIN5flash11enable_sm90INS1_16FlashAttnBwdSm90INS1_25CollectiveMainloopBwdSm90ILi2ELi1ELi1EN4cute5tupleIJNS5_1CILi1EEES8_S8_EEENS6_IJNS7_ILi64EEENS7_ILi96EEENS7_ILi192EEEEEENS_6half_tEfNS_4arch4Sm90ELb1ELb0ELb0ELb0ELb1ELb0ELb1ELb0ELi3ELi1ELi1ELi1ELb0EEENS1_24CollectiveEpilogueBwdGQAISD_fSG_Li384ELb0ELb1EEENS1_25SingleTileBwdLPTSchedulerILb0ELi96ELb1EEEEEEEEEvNT_6ParamsE:
        /* <DEDUP_REMOVED lines=23> */
.L_x_2941:
[----:B------:R-:W-:Y:S05]  /*0170*/  BSYNC B0 ;  /* 0x0000000000007941 */ /* 0x000fea0003800000 */
.L_x_2940:
        /* <DEDUP_REMOVED lines=34> */
.L_x_2942:
        /* <DEDUP_REMOVED lines=20> */
.L_x_2943:
[----:B---3--:R-:W-:Y:S01]  /*04e0*/  ISETP.NE.AND P0, PT, R2, RZ, PT ;  /* 0x000000ff0200720c */ /* 0x008fe20003f05270 */
[----:B------:R-:W-:Y:S01]  /*04f0*/  IMAD.MOV.U32 R2, RZ, RZ, 0x1 ;  /* 0x00000001ff027424 */ /* 0x000fe200078e00ff */
[----:B------:R-:W-:Y:S01]  /*0500*/  NOP ;  /* 0x0000000000007918 */ /* 0x000fe20000000000 */
[----:B------:R-:W-:Y:S01]  /*0510*/  ULDC.64 UR38, c[0x0][0x208] ;  /* 0x0000820000267ab9 */ /* 0x000fe20000000a00 */
[----:B------:R-:W-:Y:S02]  /*0520*/  BSSY B6, `(.L_x_2944) ;  /* 0x0000881000067945 */ /* 0x000fe40003800000 */
[----:B------:R-:W-:-:S05]  /*0530*/  SEL R2, R2, 0x2, !P0 ;  /* 0x0000000202027807 */ /* 0x000fca0004000000 */
[----:B------:R3:W-:Y:S01]  /*0540*/  STL [R1+0x8], R2 ;  /* 0x0000080201007387 */ /* 0x0007e20000100800 */
[----:B-12-4-:R-:W-:Y:S06]  /*0550*/  BAR.SYNC.DEFER_BLOCKING 0x0 ;  /* 0x0000000000007b1d */ /* 0x016fec0000010000 */
[----:B------:R-:W-:Y:S05]  /*0560*/  @!P0 BRA `(.L_x_2945) ;  /* 0x0000004400008947 */ /* 0x000fea0003800000 */
.L_x_2946:
        /* <DEDUP_REMOVED lines=32> */
.L_x_2947:
[----:B------:R-:W-:Y:S01]  /*0770*/  ULDC UR7, c[0x0][0x8cc] ;  /* 0x0002330000077ab9 */ /* 0x000fe20000000800 */
[----:B------:R-:W-:Y:S01]  /*0780*/  UMOV UR40, UR10 ;  /* 0x0000000a00287c82 */ /* 0x000fe20008000000 */
[----:B------:R-:W-:-:S11]  /*0790*/  UISETP.NE.AND UP0, UPT, UR7, 0x1, UPT ;  /* 0x000000010700788c */ /* 0x000fd6000bf05270 */
[----:B------:R-:W-:Y:S02]  /*07a0*/  @UP0 ULDC.64 UR8, c[0x0][0x8d0] ;  /* 0x0002340000080ab9 */ /* 0x000fe40000000a00 */
[----:B------:R-:W-:-:S04]  /*07b0*/  UIMAD.WIDE.U32 UR4, UR10, UR8, URZ ;  /* 0x000000080a0472a5 */ /* 0x000fc8000f8e003f */
[----:B------:R-:W-:-:S04]  /*07c0*/  @UP0 USHF.R.U32.HI UR40, URZ, UR9, UR5 ;  /* 0x000000093f280299 */ /* 0x000fc80008011605 */
[----:B------:R-:W-:-:S12]  /*07d0*/  UIMAD UR4, UR40, UR7, URZ ;  /* 0x00000007280472a4 */ /* 0x000fd8000f8e023f */
.L_x_2948:
        /* <DEDUP_REMOVED lines=105> */
.L_x_2952:
        /* <DEDUP_REMOVED lines=15> */
.L_x_2951:
        /* <DEDUP_REMOVED lines=20> */
.L_x_2954:
        /* <DEDUP_REMOVED lines=15> */
.L_x_2953:
        /* <DEDUP_REMOVED lines=8> */
.L_x_3069:
        /* <DEDUP_REMOVED lines=19> */
.L_x_2956:
        /* <DEDUP_REMOVED lines=107> */
.L_x_2968:
[----:B------:R-:W-:-:S13]  /*19f0*/  ISETP.NE.AND P0, PT, R10, 0x3, PT ;  /* 0x000000030a00780c */ /* 0x000fda0003f05270 */
[----:B-1----:R-:W-:Y:S05]  /*1a00*/  @!P0 BRA `(.L_x_2958) ;  /* 0x0000000000048947 */ /* 0x002fea0003800000 */
[----:B------:R-:W-:Y:S01]  /*1a10*/  BPT.TRAP 0x1 ;  /* 0x000000040000795c */ /* 0x000fe20000300000 */
.L_x_2958:
[----:B------:R-:W-:Y:S02]  /*1a20*/  LEA R3, R2, UR43, 0x3 ;  /* 0x0000002b02037c11 */ /* 0x000fe4000f8e18ff */
[----:B------:R-:W-:-:S04]  /*1a30*/  SHF.L.U32 R12, R7, 0x1f, RZ ;  /* 0x0000001f070c7819 */ /* 0x000fc800000006ff */
[----:B------:R1:W2:Y:S01]  /*1a40*/  SYNCS.PHASECHK.TRANS64.TRYWAIT P1, [R3+URZ+0x36410], R12 ;  /* 0x0364100c030075a7 */ /* 0x0002a2000802017f */
[----:B------:R-:W-:Y:S05]  /*1a50*/  @!P0 BRA `(.L_x_2959) ;  /* 0x0000000000048947 */ /* 0x000fea0003800000 */
[----:B------:R-:W-:Y:S01]  /*1a60*/  BPT.TRAP 0x1 ;  /* 0x000000040000795c */ /* 0x000fe20000300000 */
.L_x_2959:
[----:B--2---:R-:W-:Y:S05]  /*1a70*/  @P1 BRA `(.L_x_2960) ;  /* 0x0000000000081947 */ /* 0x004fea0003800000 */
[----:B------:R-:W2:Y:S02]  /*1a80*/  SYNCS.PHASECHK.TRANS64.TRYWAIT P1, [R3+URZ+0x36410], R12 ;  /* 0x0364100c030075a7 */ /* 0x000ea4000802017f */
[----:B--2---:R-:W-:Y:S05]  /*1a90*/  @!P1 BRA `(.L_x_2961) ;  /* 0x0000007000dc9947 */ /* 0x004fea0003800000 */
.L_x_2960:
        /* <DEDUP_REMOVED lines=103> */
.L_x_2962:
[----:B------:R-:W-:-:S04]  /*2110*/  SHF.L.U32 R14, R5, 0x1f, RZ ;  /* 0x0000001f050e7819 */ /* 0x000fc800000006ff */
[----:B------:R4:W1:Y:S01]  /*2120*/  SYNCS.PHASECHK.TRANS64.TRYWAIT P1, [UR43+0x36430], R14 ;  /* 0x0364300eff0075a7 */ /* 0x000862000802016b */
[----:B------:R-:W-:Y:S05]  /*2130*/  @!P0 BRA `(.L_x_2963) ;  /* 0x0000000000048947 */ /* 0x000fea0003800000 */
[----:B------:R-:W-:Y:S01]  /*2140*/  BPT.TRAP 0x1 ;  /* 0x000000040000795c */ /* 0x000fe20000300000 */
.L_x_2963:
[----:B-1----:R-:W-:Y:S05]  /*2150*/  @P1 BRA `(.L_x_2964) ;  /* 0x0000000000081947 */ /* 0x002fea0003800000 */
[----:B------:R-:W1:Y:S02]  /*2160*/  SYNCS.PHASECHK.TRANS64.TRYWAIT P1, [UR43+0x36430], R14 ;  /* 0x0364300eff0075a7 */ /* 0x000e64000802016b */
[----:B-1----:R-:W-:Y:S05]  /*2170*/  @!P1 BRA `(.L_x_2965) ;  /* 0x0000006c00389947 */ /* 0x002fea0003800000 */
.L_x_2964:
        /* <DEDUP_REMOVED lines=314> */
.L_x_2966:
        /* <DEDUP_REMOVED lines=60> */
.L_x_2967:
        /* <DEDUP_REMOVED lines=62> */
.L_x_2950:
[----:B------:R-:W-:Y:S05]  /*3cc0*/  @P0 BRA `(.L_x_2949) ;  /* 0x0000005000180947 */ /* 0x000fea0003800000 */
[----:B------:R-:W1:Y:S01]  /*3cd0*/  S2R R4, SR_TID.X ;  /* 0x0000000000047919 */ /* 0x000e620000002100 */
[----:B------:R-:W-:Y:S01]  /*3ce0*/  ULDC UR8, c[0x0][0x850] ;  /* 0x0002140000087ab9 */ /* 0x000fe20000000800 */
[----:B------:R-:W-:Y:S01]  /*3cf0*/  UMOV UR10, UR36 ;  /* 0x00000024000a7c82 */ /* 0x000fe20008000000 */
[----:B------:R-:W-:Y:S01]  /*3d00*/  UISETP.NE.AND UP0, UPT, UR8, 0x1, UPT ;  /* 0x000000010800788c */ /* 0x000fe2000bf05270 */
[----:B------:R-:W2:Y:S01]  /*3d10*/  S2UR UR17, SR_CgaCtaId ;  /* 0x00000000001179c3 */ /* 0x000ea20000008800 */
[----:B------:R-:W-:Y:S01]  /*3d20*/  ULDC.64 UR12, c[0x0][0x818] ;  /* 0x00020600000c7ab9 */ /* 0x000fe20000000a00 */
[----:B------:R-:W-:Y:S01]  /*3d30*/  ULOP3.LUT UR40, URZ, UR40, URZ, 0x33, !UPT ;  /* 0x000000283f287292 */ /* 0x000fe2000f8e333f */
[----:B------:R-:W-:Y:S01]  /*3d40*/  BSSY B0, `(.L_x_2969) ;  /* 0x0000056000007945 */ /* 0x000fe20003800000 */
[----:B------:R-:W-:Y:S01]  /*3d50*/  ULDC UR6, c[0x0][0x8b4] ;  /* 0x00022d0000067ab9 */ /* 0x000fe20000000800 */
[----:B------:R-:W-:Y:S01]  /*3d60*/  ULDC UR14, c[0x0][0x80c] ;  /* 0x00020300000e7ab9 */ /* 0x000fe20000000800 */
[----:B------:R-:W-:-:S02]  /*3d70*/  UIADD3 UR40, UR40, UR6, URZ ;  /* 0x0000000628287290 */ /* 0x000fc4000fffe03f */
[----:B------:R-:W-:Y:S02]  /*3d80*/  UIMAD UR11, UR37, UR14, URZ ;  /* 0x0000000e250b72a4 */ /* 0x000fe4000f8e023f */
[----:B------:R-:W-:Y:S01]  /*3d90*/  @UP0 ULDC UR4, c[0x0][0x854] ;  /* 0x0002150000040ab9 */ /* 0x000fe20000000800 */
[----:B------:R-:W-:Y:S01]  /*3da0*/  @UP0 ULDC UR7, c[0x0][0x858] ;  /* 0x0002160000070ab9 */ /* 0x000fe20000000800 */
[----:B------:R-:W-:Y:S01]  /*3db0*/  UIMAD.WIDE.U32 UR4, UR36, UR4, URZ ;  /* 0x00000004240472a5 */ /* 0x000fe2000f8e003f */
[----:B------:R-:W-:Y:S01]  /*3dc0*/  UMOV UR16, 0x400 ;  /* 0x0000040000107882 */ /* 0x000fe20000000000 */
[----:B------:R-:W-:Y:S02]  /*3dd0*/  UIMAD UR6, UR40, 0x4800, URZ ;  /* 0x00004800280678a4 */ /* 0x000fe4000f8e023f */
[----:B------:R-:W-:Y:S02]  /*3de0*/  @UP0 USHF.R.U32.HI UR10, URZ, UR7, UR5 ;  /* 0x000000073f0a0299 */ /* 0x000fe40008011605 */
[----:B------:R-:W-:-:S02]  /*3df0*/  USHF.R.S32.HI UR7, URZ, 0x1f, UR6 ;  /* 0x0000001f3f077899 */ /* 0x000fc40008011406 */
[----:B------:R-:W-:Y:S01]  /*3e00*/  USHF.R.S32.HI UR15, URZ, 0x1f, UR10 ;  /* 0x0000001f3f0f7899 */ /* 0x000fe2000801140a */
[----:B------:R-:W-:Y:S01]  /*3e10*/  ULDC.64 UR20, c[0x0][0x840] ;  /* 0x0002100000147ab9 */ /* 0x000fe20000000a00 */
[----:B------:R-:W-:Y:S02]  /*3e20*/  UIMAD.WIDE.U32 UR4, UR10, UR12, UR6 ;  /* 0x0000000c0a0472a5 */ /* 0x000fe4000f8e0006 */
[----:B------:R-:W-:Y:S01]  /*3e30*/  UIMAD UR9, UR15, UR12, URZ ;  /* 0x0000000c0f0972a4 */ /* 0x000fe2000f8e023f */
[C---:B-1----:R-:W-:Y:S01]  /*3e40*/  VIADD R3, R4.reuse, 0xffffff80 ;  /* 0xffffff8004037836 */ /* 0x042fe20000000000 */
[----:B------:R-:W-:Y:S01]  /*3e50*/  UIMAD UR19, UR15, UR20, URZ ;  /* 0x000000140f1372a4 */ /* 0x000fe2000f8e023f */
[----:B------:R-:W-:Y:S01]  /*3e60*/  BAR.SYNC.DEFER_BLOCKING 0x1, 0x180 ;  /* 0x0046000000007b1d */ /* 0x000fe20000010000 */
[----:B------:R-:W-:Y:S01]  /*3e70*/  UIMAD UR18, UR10, UR13, UR9 ;  /* 0x0000000d0a1272a4 */ /* 0x000fe2000f8e0209 */
[----:B------:R-:W-:Y:S01]  /*3e80*/  ISETP.NE.AND P1, PT, R4, 0x80, PT ;  /* 0x000000800400780c */ /* 0x000fe20003f25270 */
[----:B------:R-:W-:Y:S01]  /*3e90*/  UIMAD.WIDE.U32 UR6, UR10, UR20, UR6 ;  /* 0x000000140a0672a5 */ /* 0x000fe2000f8e0006 */
[----:B------:R-:W-:Y:S01]  /*3ea0*/  SHF.R.S32.HI R0, RZ, 0x1f, R3 ;  /* 0x0000001fff007819 */ /* 0x000fe20000011403 */
[----:B------:R-:W-:Y:S01]  /*3eb0*/  UIMAD UR19, UR10, UR21, UR19 ;  /* 0x000000150a1372a4 */ /* 0x000fe2000f8e0213 */
[----:B------:R-:W-:Y:S01]  /*3ec0*/  ISETP.NE.AND P0, PT, R3, RZ, PT ;  /* 0x000000ff0300720c */ /* 0x000fe20003f05270 */
[----:B------:R-:W-:Y:S01]  /*3ed0*/  ULDC UR9, c[0x0][0x870] ;  /* 0x00021c0000097ab9 */ /* 0x000fe20000000800 */
[----:B------:R-:W-:Y:S01]  /*3ee0*/  LEA.HI R2, R0, R3, RZ, 0x7 ;  /* 0x0000000300027211 */ /* 0x000fe200078f38ff */
[----:B------:R-:W-:Y:S01]  /*3ef0*/  UIMAD UR9, UR9, UR40, URZ ;  /* 0x00000028090972a4 */ /* 0x000fe2000f8e023f */
[----:B------:R-:W-:-:S02]  /*3f00*/  ULDC.64 UR12, c[0x0][0x868] ;  /* 0x00021a00000c7ab9 */ /* 0x000fc40000000a00 */
[----:B------:R-:W-:Y:S01]  /*3f10*/  LOP3.LUT R0, R2, 0x3fffff80, RZ, 0xc0, !PT ;  /* 0x3fffff8002007812 */ /* 0x000fe200078ec0ff */
[----:B------:R-:W-:Y:S01]  /*3f20*/  UIMAD UR14, UR9, UR14, URZ ;  /* 0x0000000e090e72a4 */ /* 0x000fe2000f8e023f */
[----:B------:R-:W-:Y:S01]  /*3f30*/  SHF.R.S32.HI R5, RZ, 0x7, R2 ;  /* 0x00000007ff057819 */ /* 0x000fe20000011402 */
[----:B--2---:R-:W-:Y:S02]  /*3f40*/  ULEA UR9, UR17, UR16, 0x18 ;  /* 0x0000001011097291 */ /* 0x004fe4000f8ec03f */
[----:B------:R-:W-:Y:S01]  /*3f50*/  IMAD.IADD R0, R3, 0x1, -R0 ;  /* 0x0000000103007824 */ /* 0x000fe200078e0a00 */
[----:B------:R-:W-:Y:S02]  /*3f60*/  USHF.R.S32.HI UR16, URZ, 0x1f, UR11 ;  /* 0x0000001f3f107899 */ /* 0x000fe4000801140b */
[----:B------:R-:W-:Y:S01]  /*3f70*/  USHF.R.S32.HI UR17, URZ, 0x1f, UR14 ;  /* 0x0000001f3f117899 */ /* 0x000fe2000801140e */
[----:B------:R-:W-:Y:S01]  /*3f80*/  IMAD R0, R5, 0x600, R0 ;  /* 0x0000060005007824 */ /* 0x000fe200078e0200 */
[----:B------:R-:W-:Y:S01]  /*3f90*/  UIADD3 UR11, UP0, UP1, UR14, UR11, UR10 ;  /* 0x0000000b0e0b7290 */ /* 0x000fe2000f91e00a */
[----:B------:R-:W-:-:S02]  /*3fa0*/  ULDC.64 UR20, c[0x0][0x820] ;  /* 0x0002080000147ab9 */ /* 0x000fc40000000a00 */
[----:B------:R-:W-:Y:S01]  /*3fb0*/  IMAD.SHL.U32 R0, R0, 0x4, RZ ;  /* 0x0000000400007824 */ /* 0x000fe200078e00ff */
[----:B------:R-:W-:Y:S02]  /*3fc0*/  UIADD3.X UR16, UR17, UR16, UR15, UP0, UP1 ;  /* 0x0000001011107290 */ /* 0x000fe400087e240f */
[----:B------:R-:W-:Y:S02]  /*3fd0*/  USHF.L.U32 UR14, UR11, 0x2, URZ ;  /* 0x000000020b0e7899 */ /* 0x000fe4000800063f */
[----:B------:R-:W-:Y:S01]  /*3fe0*/  LEA R0, R0, UR9, 0x2 ;  /* 0x0000000900007c11 */ /* 0x000fe2000f8e10ff */
[----:B------:R-:W-:Y:S02]  /*3ff0*/  USHF.L.U64.HI UR11, UR11, 0x2, UR16 ;  /* 0x000000020b0b7899 */ /* 0x000fe40008010210 */
[----:B------:R-:W-:Y:S02]  /*4000*/  UIADD3 UR15, UP0, UR14, UR12, URZ ;  /* 0x0000000c0e0f7290 */ /* 0x000fe4000ff1e03f */
[----:B------:R1:W-:Y:S01]  /*4010*/  STS.128 [R0], R24 ;  /* 0x0000001800007388 */ /* 0x0003e20000000c00 */
[----:B------:R-:W-:-:S02]  /*4020*/  USHF.R.S32.HI UR12, URZ, 0x1f, UR37 ;  /* 0x0000001f3f0c7899 */ /* 0x000fc40008011425 */
[----:B------:R-:W-:Y:S01]  /*4030*/  UIADD3.X UR16, UR11, UR13, URZ, UP0, !UPT ;  /* 0x0000000d0b107290 */ /* 0x000fe200087fe43f */
[----:B------:R1:W-:Y:S01]  /*4040*/  STS.128 [R0+0x800], R28 ;  /* 0x0008001c00007388 */ /* 0x0003e20000000c00 */
[----:B------:R-:W-:Y:S01]  /*4050*/  ULDC.64 UR22, c[0x0][0x848] ;  /* 0x0002120000167ab9 */ /* 0x000fe20000000a00 */
[----:B------:R-:W-:Y:S01]  /*4060*/  UIMAD UR13, UR12, UR20, URZ ;  /* 0x000000140c0d72a4 */ /* 0x000fe2000f8e023f */
[----:B------:R-:W-:Y:S01]  /*4070*/  IMAD.U32 R2, RZ, RZ, UR15 ;  /* 0x0000000fff027e24 */ /* 0x000fe2000f8e00ff */
[----:B------:R1:W-:Y:S01]  /*4080*/  STS.128 [R0+0x1000], R32 ;  /* 0x0010002000007388 */ /* 0x0003e20000000c00 */
[----:B------:R-:W-:Y:S01]  /*4090*/  UIADD3 UR5, UR5, UR18, URZ ;  /* 0x0000001205057290 */ /* 0x000fe2000fffe03f */
[----:B------:R-:W-:Y:S01]  /*40a0*/  IMAD.U32 R3, RZ, RZ, UR16 ;  /* 0x00000010ff037e24 */ /* 0x000fe2000f8e00ff */
[----:B------:R-:W-:Y:S01]  /*40b0*/  UIMAD UR12, UR12, UR22, URZ ;  /* 0x000000160c0c72a4 */ /* 0x000fe2000f8e023f */
[----:B------:R1:W-:Y:S01]  /*40c0*/  STS.128 [R0+0x1800], R36 ;  /* 0x0018002400007388 */ /* 0x0003e20000000c00 */
[----:B------:R-:W-:-:S02]  /*40d0*/  UIADD3 UR7, UR7, UR19, URZ ;  /* 0x0000001307077290 */ /* 0x000fc4000fffe03f */
[----:B------:R-:W-:Y:S01]  /*40e0*/  UIMAD UR13, UR37, UR21, UR13 ;  /* 0x00000015250d72a4 */ /* 0x000fe2000f8e020d */
[----:B------:R1:W-:Y:S01]  /*40f0*/  STS.128 [R0+0x2000], R40 ;  /* 0x0020002800007388 */ /* 0x0003e20000000c00 */
[----:B------:R-:W-:Y:S02]  /*4100*/  UIMAD.WIDE.U32 UR4, UR37, UR20, UR4 ;  /* 0x00000014250472a5 */ /* 0x000fe4000f8e0004 */
[----:B------:R-:W-:Y:S01]  /*4110*/  UIMAD UR12, UR37, UR23, UR12 ;  /* 0x00000017250c72a4 */ /* 0x000fe2000f8e020c */
[----:B------:R1:W-:Y:S01]  /*4120*/  STS.128 [R0+0x2800], R44 ;  /* 0x0028002c00007388 */ /* 0x0003e20000000c00 */
[----:B------:R-:W-:Y:S01]  /*4130*/  UIMAD.WIDE.U32 UR6, UR37, UR22, UR6 ;  /* 0x00000016250672a5 */ /* 0x000fe2000f8e0006 */
[----:B------:R-:W-:Y:S02]  /*4140*/  ULDC.64 UR18, c[0x0][0x800] ;  /* 0x0002000000127ab9 */ /* 0x000fe40000000a00 */
[----:B------:R1:W-:Y:S01]  /*4150*/  STS.128 [R0+0x3000], R48 ;  /* 0x0030003000007388 */ /* 0x0003e20000000c00 */
[----:B------:R-:W-:Y:S01]  /*4160*/  ULDC.64 UR20, c[0x0][0x828] ;  /* 0x00020a0000147ab9 */ /* 0x000fe20000000a00 */
[----:B------:R-:W-:-:S02]  /*4170*/  UIADD3 UR17, -UR10, URZ, URZ ;  /* 0x0000003f0a117290 */ /* 0x000fc4000fffe13f */
[----:B------:R1:W-:Y:S01]  /*4180*/  STS.128 [R0+0x3800], R52 ;  /* 0x0038003400007388 */ /* 0x0003e20000000c00 */
[----:B------:R-:W-:Y:S02]  /*4190*/  UIADD3 UR10, UR5, UR13, URZ ;  /* 0x0000000d050a7290 */ /* 0x000fe4000fffe03f */
[----:B------:R-:W-:Y:S01]  /*41a0*/  ULEA UR18, UP0, UR4, UR18, 0x2 ;  /* 0x0000001204127291 */ /* 0x000fe2000f80103f */
[----:B------:R1:W-:Y:S01]  /*41b0*/  STS.128 [R0+0x4000], R56 ;  /* 0x0040003800007388 */ /* 0x0003e20000000c00 */
[----:B------:R-:W-:Y:S02]  /*41c0*/  UIADD3 UR5, UR7, UR12, URZ ;  /* 0x0000000c07057290 */ /* 0x000fe4000fffe03f */
[----:B------:R-:W-:Y:S01]  /*41d0*/  ULEA UR20, UP1, UR6, UR20, 0x2 ;  /* 0x0000001406147291 */ /* 0x000fe2000f82103f */
[----:B------:R1:W-:Y:S01]  /*41e0*/  STS.128 [R0+0x4800], R60 ;  /* 0x0048003c00007388 */ /* 0x0003e20000000c00 */
[----:B------:R-:W-:Y:S02]  /*41f0*/  ULEA.HI.X UR19, UR4, UR19, UR10, 0x2, UP0 ;  /* 0x0000001304137291 */ /* 0x000fe400080f140a */
[----:B------:R-:W-:Y:S01]  /*4200*/  ULEA.HI.X UR5, UR6, UR21, UR5, 0x2, UP1 ;  /* 0x0000001506057291 */ /* 0x000fe200088f1405 */
[----:B------:R1:W-:Y:S01]  /*4210*/  STS.128 [R0+0x5000], R64 ;  /* 0x0050004000007388 */ /* 0x0003e20000000c00 */
[----:B------:R-:W-:-:S03]  /*4220*/  UIMAD UR17, UR8, UR17, UR36 ;  /* 0x00000011081172a4 */ /* 0x000fc6000f8e0224 */
[----:B------:R1:W-:Y:S01]  /*4230*/  STS.128 [R0+0x5800], R68 ;  /* 0x0058004400007388 */ /* 0x0003e20000000c00 */
[----:B------:R-:W-:Y:S08]  /*4240*/  @P0 BRA `(.L_x_2970) ;  /* 0x0000000000140947 */ /* 0x000ff00003800000 */
.L_x_2971:
[----:B------:R-:W2:Y:S04]  /*4250*/  LDG.E.STRONG.GPU R4, desc[UR38][R2.64] ;  /* 0x0000002602047981 */ /* 0x000ea8000c1ef900 */
[----:B--2---:R-:W-:Y:S01]  /*4260*/  CCTL.IVALL ;  /* 0x00000000ff00798f */ /* 0x004fe20002000000 */
[----:B------:R-:W-:Y:S05]  /*4270*/  YIELD ;  /* 0x0000000000007946 */ /* 0x000fea0003800000 */
[----:B------:R-:W-:-:S13]  /*4280*/  ISETP.NE.AND P0, PT, R4, UR17, PT ;  /* 0x0000001104007c0c */ /* 0x000fda000bf05270 */
[----:B------:R-:W-:Y:S05]  /*4290*/  @P0 BRA `(.L_x_2971) ;  /* 0xfffffffc00ec0947 */ /* 0x000fea000383ffff */
.L_x_2970:
[----:B------:R-:W-:Y:S05]  /*42a0*/  BSYNC B0 ;  /* 0x0000000000007941 */ /* 0x000fea0003800000 */
.L_x_2969:
[----:B------:R-:W-:-:S03]  /*42b0*/  UMOV UR4, 0xffffffff ;  /* 0xffffffff00047882 */ /* 0x000fc60000000000 */
[----:B------:R-:W-:Y:S05]  /*42c0*/  BRA.DIV UR4, `(.L_x_2972) ;  /* 0x0000004a04f87947 */ /* 0x000fea000b800000 */
[----:B------:R-:W-:Y:S01]  /*42d0*/  NOP ;  /* 0x0000000000007918 */ /* 0x000fe20000000000 */
.L_x_3072:
        /* <DEDUP_REMOVED lines=15> */
.L_x_2975:
[----:B------:R-:W-:Y:S01]  /*43d0*/  @P0 ELECT P2, URZ, PT ;  /* 0x00000000003f082f */ /* 0x000fe20003840000 */
[----:B------:R2:W-:-:S12]  /*43e0*/  UBLKRED.G.S.ADD.F32.RN [UR4], [UR9], UR6, desc[UR12] ;  /* 0x00000c04090073bb */ /* 0x0005d800080a1406 */
[----:B------:R-:W-:Y:S02]  /*43f0*/  @P2 PLOP3.LUT P0, PT, P2, PT, PT, 0x8, 0x0 ;  /* 0x000000000000281c */ /* 0x000fe4000170e170 */
[----:B------:R-:W-:-:S11]  /*4400*/  PLOP3.LUT P2, PT, PT, PT, PT, 0x8, 0x0 ;  /* 0x000000000000781c */ /* 0x000fd60003f4e170 */
[----:B--2---:R-:W-:Y:S05]  /*4410*/  @P0 BRA.U.ANY `(.L_x_2975) ;  /* 0xfffffffd00ec0947 */ /* 0x004fea000393ffff */
[----:B------:R0:W-:Y:S01]  /*4420*/  UTMACMDFLUSH ;  /* 0x00000000000079b7 */ /* 0x0001e20000000000 */
[----:B------:R-:W-:-:S04]  /*4430*/  DEPBAR.LE SB0, 0x0 ;  /* 0x000080000000791a */ /* 0x000fc80000000000 */
.L_x_2974:
[----:B------:R-:W-:Y:S05]  /*4440*/  BSYNC B0 ;  /* 0x0000000000007941 */ /* 0x000fea0003800000 */
.L_x_2973:
        /* <DEDUP_REMOVED lines=14> */
.L_x_2977:
[----:B------:R-:W-:Y:S05]  /*4530*/  BSYNC B0 ;  /* 0x0000000000007941 */ /* 0x000fea0003800000 */
.L_x_2976:
        /* <DEDUP_REMOVED lines=20> */
.L_x_2980:
[----:B-12---:R-:W2:Y:S04]  /*4680*/  LDG.E.STRONG.GPU R0, desc[UR38][R2.64] ;  /* 0x0000002602007981 */ /* 0x006ea8000c1ef900 */
[----:B--2---:R-:W-:Y:S01]  /*4690*/  CCTL.IVALL ;  /* 0x00000000ff00798f */ /* 0x004fe20002000000 */
[----:B------:R-:W-:Y:S05]  /*46a0*/  YIELD ;  /* 0x0000000000007946 */ /* 0x000fea0003800000 */
[----:B------:R-:W-:-:S13]  /*46b0*/  ISETP.NE.AND P0, PT, R0, UR17, PT ;  /* 0x0000001100007c0c */ /* 0x000fda000bf05270 */
[----:B------:R-:W-:Y:S05]  /*46c0*/  @P0 BRA `(.L_x_2980) ;  /* 0xfffffffc00ec0947 */ /* 0x000fea000383ffff */
.L_x_2979:
[----:B------:R-:W-:Y:S05]  /*46d0*/  BSYNC B0 ;  /* 0x0000000000007941 */ /* 0x000fea0003800000 */
.L_x_2978:
[----:B------:R-:W-:-:S03]  /*46e0*/  UMOV UR4, 0xffffffff ;  /* 0xffffffff00047882 */ /* 0x000fc60000000000 */
[----:B------:R-:W-:Y:S05]  /*46f0*/  BRA.DIV UR4, `(.L_x_2981) ;  /* 0x0000004a04087947 */ /* 0x000fea000b800000 */
[----:B------:R-:W-:Y:S01]  /*4700*/  NOP ;  /* 0x0000000000007918 */ /* 0x000fe20000000000 */
.L_x_3075:
        /* <DEDUP_REMOVED lines=16> */
.L_x_2984:
[----:B------:R-:W-:Y:S01]  /*4810*/  @P0 ELECT P2, URZ, PT ;  /* 0x00000000003f082f */ /* 0x000fe20003840000 */
[----:B------:R3:W-:-:S12]  /*4820*/  UBLKRED.G.S.ADD.F32.RN [UR4], [UR9], UR6, desc[UR10] ;  /* 0x00000a04090073bb */ /* 0x0007d800080a1406 */
[----:B------:R-:W-:Y:S02]  /*4830*/  @P2 PLOP3.LUT P0, PT, P2, PT, PT, 0x8, 0x0 ;  /* 0x000000000000281c */ /* 0x000fe4000170e170 */
[----:B------:R-:W-:-:S11]  /*4840*/  PLOP3.LUT P2, PT, PT, PT, PT, 0x8, 0x0 ;  /* 0x000000000000781c */ /* 0x000fd60003f4e170 */
[----:B---3--:R-:W-:Y:S05]  /*4850*/  @P0 BRA.U.ANY `(.L_x_2984) ;  /* 0xfffffffd00ec0947 */ /* 0x008fea000393ffff */
[----:B------:R0:W-:Y:S01]  /*4860*/  UTMACMDFLUSH ;  /* 0x00000000000079b7 */ /* 0x0001e20000000000 */
[----:B------:R-:W-:-:S04]  /*4870*/  DEPBAR.LE SB0, 0x0 ;  /* 0x000080000000791a */ /* 0x000fc80000000000 */
.L_x_2983:
[----:B------:R-:W-:Y:S05]  /*4880*/  BSYNC B0 ;  /* 0x0000000000007941 */ /* 0x000fea0003800000 */
.L_x_2982:
        /* <DEDUP_REMOVED lines=14> */
.L_x_2945:
        /* <DEDUP_REMOVED lines=29> */
.L_x_2986:
[----:B------:R-:W-:Y:S01]  /*4b40*/  ULDC UR9, c[0x0][0x8cc] ;  /* 0x0002330000097ab9 */ /* 0x000fe20000000800 */
[----:B------:R-:W-:Y:S01]  /*4b50*/  UMOV UR7, UR8 ;  /* 0x0000000800077c82 */ /* 0x000fe20008000000 */
[----:B------:R-:W-:-:S11]  /*4b60*/  UISETP.NE.AND UP0, UPT, UR9, 0x1, UPT ;  /* 0x000000010900788c */ /* 0x000fd6000bf05270 */
[----:B------:R-:W-:Y:S02]  /*4b70*/  @UP0 ULDC.64 UR10, c[0x0][0x8d0] ;  /* 0x00023400000a0ab9 */ /* 0x000fe40000000a00 */
[----:B------:R-:W-:-:S04]  /*4b80*/  UIMAD.WIDE.U32 UR4, UR8, UR10, URZ ;  /* 0x0000000a080472a5 */ /* 0x000fc8000f8e003f */
[----:B------:R-:W-:-:S04]  /*4b90*/  @UP0 USHF.R.U32.HI UR7, URZ, UR11, UR5 ;  /* 0x0000000b3f070299 */ /* 0x000fc80008011605 */
[----:B------:R-:W-:-:S12]  /*4ba0*/  UIMAD UR4, UR7, UR9, URZ ;  /* 0x00000009070472a4 */ /* 0x000fd8000f8e023f */
.L_x_2987:
        /* <DEDUP_REMOVED lines=85> */
.L_x_2991:
[----:B------:R-:W2:Y:S04]  /*5100*/  LDG.E.STRONG.GPU R4, desc[UR38][R2.64] ;  /* 0x0000002602047981 */ /* 0x000ea8000c1ef900 */
[----:B--2---:R-:W-:Y:S01]  /*5110*/  CCTL.IVALL ;  /* 0x00000000ff00798f */ /* 0x004fe20002000000 */
[----:B------:R-:W-:Y:S05]  /*5120*/  YIELD ;  /* 0x0000000000007946 */ /* 0x000fea0003800000 */
[----:B------:R-:W-:-:S13]  /*5130*/  ISETP.NE.AND P2, PT, R4, R5, PT ;  /* 0x000000050400720c */ /* 0x000fda0003f45270 */
[----:B------:R-:W-:Y:S05]  /*5140*/  @P2 BRA `(.L_x_2991) ;  /* 0xfffffffc00ec2947 */ /* 0x000fea000383ffff */
.L_x_2990:
[----:B------:R-:W-:Y:S05]  /*5150*/  BSYNC B0 ;  /* 0x0000000000007941 */ /* 0x000fea0003800000 */
.L_x_2989:
[----:B------:R-:W-:-:S03]  /*5160*/  UMOV UR4, 0xffffffff ;  /* 0xffffffff00047882 */ /* 0x000fc60000000000 */
[----:B------:R-:W-:Y:S05]  /*5170*/  BRA.DIV UR4, `(.L_x_2992) ;  /* 0x0000003e04847947 */ /* 0x000fea000b800000 */
[----:B------:R-:W-:Y:S01]  /*5180*/  NOP ;  /* 0x0000000000007918 */ /* 0x000fe20000000000 */
.L_x_3078:
        /* <DEDUP_REMOVED lines=22> */
.L_x_2994:
[----:B------:R-:W-:Y:S05]  /*52f0*/  BSYNC B0 ;  /* 0x0000000000007941 */ /* 0x000fea0003800000 */
.L_x_2993:
        /* <DEDUP_REMOVED lines=19> */
.L_x_2996:
[----:B------:R-:W-:Y:S05]  /*5430*/  BSYNC B0 ;  /* 0x0000000000007941 */ /* 0x000fea0003800000 */
.L_x_2995:
        /* <DEDUP_REMOVED lines=20> */
.L_x_2998:
[----:B------:R-:W-:Y:S05]  /*5580*/  BSYNC B0 ;  /* 0x0000000000007941 */ /* 0x000fea0003800000 */
.L_x_2997:
[----:B------:R-:W-:Y:S06]  /*5590*/  BAR.ARV 0xa, 0xa0 ;  /* 0x0282800000007b1d */ /* 0x000fec0000002000 */
[----:B------:R-:W-:Y:S04]  /*55a0*/  BSSY B0, `(.L_x_2999) ;  /* 0x0000003000007945 */ /* 0x000fe80003800000 */
[----:B------:R-:W-:Y:S05]  /*55b0*/  @!P0 BRA `(.L_x_3000) ;  /* 0x0000000000048947 */ /* 0x000fea0003800000 */
[----:B------:R-:W-:-:S04]  /*55c0*/  DEPBAR.LE SB0, 0x1 ;  /* 0x000080400000791a */ /* 0x000fc80000000000 */
.L_x_3000:
[----:B------:R-:W-:Y:S05]  /*55d0*/  BSYNC B0 ;  /* 0x0000000000007941 */ /* 0x000fea0003800000 */
.L_x_2999:
[----:B------:R-:W-:Y:S06]  /*55e0*/  BAR.ARV 0xb, 0xa0 ;  /* 0x02c2800000007b1d */ /* 0x000fec0000002000 */
[----:B------:R-:W-:Y:S04]  /*55f0*/  BSSY B0, `(.L_x_3001) ;  /* 0x0000003000007945 */ /* 0x000fe80003800000 */
[----:B------:R-:W-:Y:S05]  /*5600*/  @!P0 BRA `(.L_x_3002) ;  /* 0x0000000000048947 */ /* 0x000fea0003800000 */
[----:B------:R-:W-:-:S04]  /*5610*/  DEPBAR.LE SB0, 0x0 ;  /* 0x000080000000791a */ /* 0x000fc80000000000 */
.L_x_3002:
[----:B------:R-:W-:Y:S05]  /*5620*/  BSYNC B0 ;  /* 0x0000000000007941 */ /* 0x000fea0003800000 */
.L_x_3001:
        /* <DEDUP_REMOVED lines=19> */
.L_x_3004:
[----:B------:R-:W-:Y:S05]  /*5760*/  BSYNC B0 ;  /* 0x0000000000007941 */ /* 0x000fea0003800000 */
.L_x_3003:
[----:B------:R-:W-:Y:S01]  /*5770*/  UIADD3 UR17, UR8, 0x1, URZ ;  /* 0x0000000108117890 */ /* 0x000fe2000fffe03f */
[----:B------:R-:W-:Y:S11]  /*5780*/  BRA `(.L_x_3005) ;  /* 0x0000000000047947 */ /* 0x000ff60003800000 */
.L_x_2988:
[----:B------:R-:W-:-:S05]  /*5790*/  UMOV UR17, UR8 ;  /* 0x0000000800117c82 */ /* 0x000fca0008000000 */
.L_x_3005:
        /* <DEDUP_REMOVED lines=12> */
.L_x_3038:
        /* <DEDUP_REMOVED lines=18> */
.L_x_3008:
[----:B------:R-:W2:Y:S04]  /*5980*/  LDG.E.STRONG.GPU R4, desc[UR38][R2.64] ;  /* 0x0000002602047981 */ /* 0x000ea8000c1ef900 */
[----:B--2---:R-:W-:Y:S01]  /*5990*/  CCTL.IVALL ;  /* 0x00000000ff00798f */ /* 0x004fe20002000000 */
[----:B------:R-:W-:Y:S05]  /*59a0*/  YIELD ;  /* 0x0000000000007946 */ /* 0x000fea0003800000 */
[----:B------:R-:W-:-:S13]  /*59b0*/  ISETP.NE.AND P2, PT, R4, R5, PT ;  /* 0x000000050400720c */ /* 0x000fda0003f45270 */
[----:B------:R-:W-:Y:S05]  /*59c0*/  @P2 BRA `(.L_x_3008) ;  /* 0xfffffffc00ec2947 */ /* 0x000fea000383ffff */
.L_x_3007:
[----:B------:R-:W-:Y:S05]  /*59d0*/  BSYNC B0 ;  /* 0x0000000000007941 */ /* 0x000fea0003800000 */
.L_x_3006:
[----:B------:R-:W-:-:S03]  /*59e0*/  UMOV UR18, 0xffffffff ;  /* 0xffffffff00127882 */ /* 0x000fc60000000000 */
[----:B------:R-:W-:Y:S05]  /*59f0*/  BRA.DIV UR18, `(.L_x_3009) ;  /* 0x0000003612807947 */ /* 0x000fea000b800000 */
[----:B------:R-:W-:Y:S01]  /*5a00*/  NOP ;  /* 0x0000000000007918 */ /* 0x000fe20000000000 */
.L_x_3081:
        /* <DEDUP_REMOVED lines=19> */
.L_x_3011:
[----:B------:R-:W-:Y:S05]  /*5b40*/  BSYNC B0 ;  /* 0x0000000000007941 */ /* 0x000fea0003800000 */
.L_x_3010:
        /* <DEDUP_REMOVED lines=14> */
.L_x_3013:
[----:B------:R-:W-:Y:S05]  /*5c30*/  BSYNC B0 ;  /* 0x0000000000007941 */ /* 0x000fea0003800000 */
.L_x_3012:
        /* <DEDUP_REMOVED lines=15> */
.L_x_3015:
[----:B------:R-:W-:Y:S05]  /*5d30*/  BSYNC B0 ;  /* 0x0000000000007941 */ /* 0x000fea0003800000 */
.L_x_3014:
[----:B------:R-:W-:Y:S06]  /*5d40*/  BAR.ARV 0xa, 0xa0 ;  /* 0x0282800000007b1d */ /* 0x000fec0000002000 */
[----:B------:R-:W-:Y:S04]  /*5d50*/  BSSY B0, `(.L_x_3016) ;  /* 0x0000003000007945 */ /* 0x000fe80003800000 */
[----:B------:R-:W-:Y:S05]  /*5d60*/  @!P0 BRA `(.L_x_3017) ;  /* 0x0000000000048947 */ /* 0x000fea0003800000 */
[----:B------:R-:W-:-:S04]  /*5d70*/  DEPBAR.LE SB0, 0x1 ;  /* 0x000080400000791a */ /* 0x000fc80000000000 */
.L_x_3017:
[----:B------:R-:W-:Y:S05]  /*5d80*/  BSYNC B0 ;  /* 0x0000000000007941 */ /* 0x000fea0003800000 */
.L_x_3016:
[----:B------:R-:W-:Y:S06]  /*5d90*/  BAR.ARV 0xb, 0xa0 ;  /* 0x02c2800000007b1d */ /* 0x000fec0000002000 */
[----:B------:R-:W-:Y:S04]  /*5da0*/  BSSY B0, `(.L_x_3018) ;  /* 0x0000003000007945 */ /* 0x000fe80003800000 */
[----:B------:R-:W-:Y:S05]  /*5db0*/  @!P0 BRA `(.L_x_3019) ;  /* 0x0000000000048947 */ /* 0x000fea0003800000 */
[----:B------:R-:W-:-:S04]  /*5dc0*/  DEPBAR.LE SB0, 0x0 ;  /* 0x000080000000791a */ /* 0x000fc80000000000 */
.L_x_3019:
[----:B------:R-:W-:Y:S05]  /*5dd0*/  BSYNC B0 ;  /* 0x0000000000007941 */ /* 0x000fea0003800000 */
.L_x_3018:
        /* <DEDUP_REMOVED lines=19> */
.L_x_3021:
[----:B------:R-:W-:Y:S05]  /*5f10*/  BSYNC B0 ;  /* 0x0000000000007941 */ /* 0x000fea0003800000 */
.L_x_3020:
        /* <DEDUP_REMOVED lines=16> */
.L_x_3024:
[----:B------:R-:W2:Y:S04]  /*6020*/  LDG.E.STRONG.GPU R4, desc[UR38][R2.64] ;  /* 0x0000002602047981 */ /* 0x000ea8000c1ef900 */
[----:B--2---:R-:W-:Y:S01]  /*6030*/  CCTL.IVALL ;  /* 0x00000000ff00798f */ /* 0x004fe20002000000 */
[----:B------:R-:W-:Y:S05]  /*6040*/  YIELD ;  /* 0x0000000000007946 */ /* 0x000fea0003800000 */
[----:B------:R-:W-:-:S13]  /*6050*/  ISETP.NE.AND P2, PT, R4, R5, PT ;  /* 0x000000050400720c */ /* 0x000fda0003f45270 */
[----:B------:R-:W-:Y:S05]  /*6060*/  @P2 BRA `(.L_x_3024) ;  /* 0xfffffffc00ec2947 */ /* 0x000fea000383ffff */
.L_x_3023:
[----:B------:R-:W-:Y:S05]  /*6070*/  BSYNC B0 ;  /* 0x0000000000007941 */ /* 0x000fea0003800000 */
.L_x_3022:
[----:B------:R-:W-:-:S03]  /*6080*/  UMOV UR14, 0xffffffff ;  /* 0xffffffff000e7882 */ /* 0x000fc60000000000 */
[----:B------:R-:W-:Y:S05]  /*6090*/  BRA.DIV UR14, `(.L_x_3025) ;  /* 0x0000002e0ef47947 */ /* 0x000fea000b800000 */
[----:B------:R-:W-:Y:S01]  /*60a0*/  NOP ;  /* 0x0000000000007918 */ /* 0x000fe20000000000 */
.L_x_3084:
        /* <DEDUP_REMOVED lines=15> */
.L_x_3027:
[----:B------:R-:W-:Y:S05]  /*61a0*/  BSYNC B0 ;  /* 0x0000000000007941 */ /* 0x000fea0003800000 */
.L_x_3026:
        /* <DEDUP_REMOVED lines=14> */
.L_x_3029:
[----:B------:R-:W-:Y:S05]  /*6290*/  BSYNC B0 ;  /* 0x0000000000007941 */ /* 0x000fea0003800000 */
.L_x_3028:
        /* <DEDUP_REMOVED lines=15> */
.L_x_3031:
[----:B------:R-:W-:Y:S05]  /*6390*/  BSYNC B0 ;  /* 0x0000000000007941 */ /* 0x000fea0003800000 */
.L_x_3030:
[----:B------:R-:W-:Y:S06]  /*63a0*/  BAR.ARV 0xa, 0xa0 ;  /* 0x0282800000007b1d */ /* 0x000fec0000002000 */
[----:B------:R-:W-:Y:S04]  /*63b0*/  BSSY B0, `(.L_x_3032) ;  /* 0x0000003000007945 */ /* 0x000fe80003800000 */
[----:B------:R-:W-:Y:S05]  /*63c0*/  @!P0 BRA `(.L_x_3033) ;  /* 0x0000000000048947 */ /* 0x000fea0003800000 */
[----:B------:R-:W-:-:S04]  /*63d0*/  DEPBAR.LE SB0, 0x1 ;  /* 0x000080400000791a */ /* 0x000fc80000000000 */
.L_x_3033:
[----:B------:R-:W-:Y:S05]  /*63e0*/  BSYNC B0 ;  /* 0x0000000000007941 */ /* 0x000fea0003800000 */
.L_x_3032:
[----:B------:R-:W-:Y:S06]  /*63f0*/  BAR.ARV 0xb, 0xa0 ;  /* 0x02c2800000007b1d */ /* 0x000fec0000002000 */
[----:B------:R-:W-:Y:S04]  /*6400*/  BSSY B0, `(.L_x_3034) ;  /* 0x0000003000007945 */ /* 0x000fe80003800000 */
[----:B------:R-:W-:Y:S05]  /*6410*/  @!P0 BRA `(.L_x_3035) ;  /* 0x0000000000048947 */ /* 0x000fea0003800000 */
[----:B------:R-:W-:-:S04]  /*6420*/  DEPBAR.LE SB0, 0x0 ;  /* 0x000080000000791a */ /* 0x000fc80000000000 */
.L_x_3035:
[----:B------:R-:W-:Y:S05]  /*6430*/  BSYNC B0 ;  /* 0x0000000000007941 */ /* 0x000fea0003800000 */
.L_x_3034:
        /* <DEDUP_REMOVED lines=19> */
.L_x_3037:
[----:B------:R-:W-:Y:S05]  /*6570*/  BSYNC B0 ;  /* 0x0000000000007941 */ /* 0x000fea0003800000 */
.L_x_3036:
[----:B------:R-:W-:Y:S02]  /*6580*/  UIADD3 UR17, UR17, 0x2, URZ ;  /* 0x0000000211117890 */ /* 0x000fe4000fffe03f */
[----:B------:R-:W-:Y:S02]  /*6590*/  UIADD3 UR4, UR4, 0x6000, URZ ;  /* 0x0000600004047890 */ /* 0x000fe4000fffe03f */
[----:B------:R-:W-:-:S06]  /*65a0*/  UISETP.GE.AND UP0, UPT, UR17, UR5, UPT ;  /* 0x000000051100728c */ /* 0x000fcc000bf06270 */
[----:B------:R-:W-:-:S13]  /*65b0*/  PLOP3.LUT P1, PT, PT, PT, UP0, 0x80, 0x0 ;  /* 0x000000000000781c */ /* 0x000fda0003f2f008 */
[----:B------:R-:W-:Y:S05]  /*65c0*/  @!P1 BRA `(.L_x_3038) ;  /* 0xfffffff000a49947 */ /* 0x000fea000383ffff */
[----:B------:R-:W-:Y:S05]  /*65d0*/  BRA `(.L_x_2949) ;  /* 0x0000002400d47947 */ /* 0x000fea0003800000 */
.L_x_2985:
        /* <DEDUP_REMOVED lines=21> */
.L_x_3039:
[----:B------:R-:W-:Y:S01]  /*6730*/  ULDC UR9, c[0x0][0x8cc] ;  /* 0x0002330000097ab9 */ /* 0x000fe20000000800 */
[----:B------:R-:W-:Y:S01]  /*6740*/  UMOV UR7, UR8 ;  /* 0x0000000800077c82 */ /* 0x000fe20008000000 */
[----:B------:R-:W-:-:S11]  /*6750*/  UISETP.NE.AND UP0, UPT, UR9, 0x1, UPT ;  /* 0x000000010900788c */ /* 0x000fd6000bf05270 */
[----:B------:R-:W-:Y:S02]  /*6760*/  @UP0 ULDC.64 UR10, c[0x0][0x8d0] ;  /* 0x00023400000a0ab9 */ /* 0x000fe40000000a00 */
[----:B------:R-:W-:-:S04]  /*6770*/  UIMAD.WIDE.U32 UR4, UR8, UR10, URZ ;  /* 0x0000000a080472a5 */ /* 0x000fc8000f8e003f */
[----:B------:R-:W-:-:S04]  /*6780*/  @UP0 USHF.R.U32.HI UR7, URZ, UR11, UR5 ;  /* 0x0000000b3f070299 */ /* 0x000fc80008011605 */
[----:B------:R-:W-:-:S12]  /*6790*/  UIMAD UR4, UR7, UR9, URZ ;  /* 0x00000009070472a4 */ /* 0x000fd8000f8e023f */
.L_x_3040:
        /* <DEDUP_REMOVED lines=80> */
.L_x_3085:
        /* <DEDUP_REMOVED lines=9> */
.L_x_3044:
        /* <DEDUP_REMOVED lines=108> */
.L_x_3055:
[----:B-1----:R-:W-:-:S05]  /*73f0*/  IMAD.MOV.U32 R13, RZ, RZ, 0x1 ;  /* 0x00000001ff0d7424 */ /* 0x002fca00078e00ff */
[----:B------:R-:W-:-:S04]  /*7400*/  SHF.L.U32 R13, R13, 0x1f, RZ ;  /* 0x0000001f0d0d7819 */ /* 0x000fc800000006ff */
[----:B------:R-:W1:Y:S02]  /*7410*/  SYNCS.PHASECHK.TRANS64.TRYWAIT P1, [R12+URZ+0x36438], R13 ;  /* 0x0364380d0c0075a7 */ /* 0x000e64000802017f */
[----:B-1----:R-:W-:Y:S05]  /*7420*/  @!P1 BRA `(.L_x_3047) ;  /* 0x0000001c00409947 */ /* 0x002fea0003800000 */
.L_x_3086:
        /* <DEDUP_REMOVED lines=8> */
.L_x_3048:
        /* <DEDUP_REMOVED lines=48> */
.L_x_3087:
        /* <DEDUP_REMOVED lines=8> */
.L_x_3050:
        /* <DEDUP_REMOVED lines=46> */
.L_x_3088:
        /* <DEDUP_REMOVED lines=12> */
.L_x_3052:
        /* <DEDUP_REMOVED lines=37> */
.L_x_3090:
        /* <DEDUP_REMOVED lines=8> */
.L_x_3054:
        /* <DEDUP_REMOVED lines=41> */
.L_x_3046:
[----:B--2---:R-:W2:Y:S01]  /*8130*/  LDL.LU R4, [R1] ;  /* 0x0000000001047983 */ /* 0x004ea20000300800 */
[----:B------:R-:W-:-:S03]  /*8140*/  IMAD.MOV.U32 R10, RZ, RZ, 0x1 ;  /* 0x00000001ff0a7424 */ /* 0x000fc600078e00ff */
[----:B------:R3:W5:Y:S01]  /*8150*/  LDL R5, [R1+0x4] ;  /* 0x0000040001057983 */ /* 0x0007620000100800 */
[----:B--2---:R-:W-:-:S13]  /*8160*/  ISETP.NE.AND P1, PT, R4, RZ, PT ;  /* 0x000000ff0400720c */ /* 0x004fda0003f25270 */
[----:B---3--:R-:W-:Y:S05]  /*8170*/  @!P1 BRA `(.L_x_3045) ;  /* 0x0000000400889947 */ /* 0x008fea0003800000 */
[----:B------:R-:W2:Y:S02]  /*8180*/  SYNCS.PHASECHK.TRANS64.TRYWAIT P1, [R12+URZ+0x36438], R13 ;  /* 0x0364380d0c0075a7 */ /* 0x000ea4000802017f */
[----:B--2---:R-:W-:Y:S05]  /*8190*/  @!P1 BRA `(.L_x_3056) ;  /* 0x0000001000449947 */ /* 0x004fea0003800000 */
.L_x_3091:
        /* <DEDUP_REMOVED lines=8> */
.L_x_3057:
        /* <DEDUP_REMOVED lines=41> */
.L_x_3092:
        /* <DEDUP_REMOVED lines=9> */
.L_x_3059:
        /* <DEDUP_REMOVED lines=38> */
.L_x_3045:
[----:B------:R-:W-:-:S04]  /*87a0*/  SHF.L.U32 R3, R10, 0x1f, RZ ;  /* 0x0000001f0a037819 */ /* 0x000fc800000006ff */
[----:B------:R-:W2:Y:S02]  /*87b0*/  SYNCS.PHASECHK.TRANS64.TRYWAIT P1, [R12+URZ+0x36438], R3 ;  /* 0x036438030c0075a7 */ /* 0x000ea4000802017f */
[----:B--2---:R-:W-:Y:S05]  /*87c0*/  @!P1 BRA `(.L_x_3060) ;  /* 0x0000000800e09947 */ /* 0x004fea0003800000 */
.L_x_3093:
[----:B------:R-:W-:Y:S05]  /*87d0*/  @P0 BRA `(.L_x_3061) ;  /* 0x0000000000180947 */ /* 0x000fea0003800000 */
[----:B------:R-:W3:Y:S01]  /*87e0*/  S2R R0, SR_TID.X ;  /* 0x0000000000007919 */ /* 0x000ee20000002100 */
[----:B--2---:R-:W-:-:S04]  /*87f0*/  IMAD.MOV.U32 R3, RZ, RZ, 0x6100 ;  /* 0x00006100ff037424 */ /* 0x004fc800078e00ff */
[----:B------:R4:W-:Y:S01]  /*8800*/  SYNCS.ARRIVE.TRANS64 RZ, [R12+URZ+0x36430], R3 ;  /* 0x036430030cff79a7 */ /* 0x0009e2000800003f */
[----:B---3--:R-:W-:-:S13]  /*8810*/  LOP3.LUT P0, RZ, R0, 0x1f, RZ, 0xc0, !PT ;  /* 0x0000001f00ff7812 */ /* 0x008fda000780c0ff */
[----:B----4-:R-:W-:Y:S05]  /*8820*/  @!P0 BRA `(.L_x_3061) ;  /* 0x0000000000048947 */ /* 0x010fea0003800000 */
[----:B------:R-:W-:Y:S01]  /*8830*/  BPT.TRAP 0x1 ;  /* 0x000000040000795c */ /* 0x000fe20000300000 */
.L_x_3061:
        /* <DEDUP_REMOVED lines=45> */
.L_x_3042:
[----:B------:R-:W-:Y:S05]  /*8b10*/  BSYNC B0 ;  /* 0x0000000000007941 */ /* 0x000fea0003800000 */
.L_x_3041:
[----:B------:R-:W-:-:S03]  /*8b20*/  UMOV UR4, 0xffffffff ;  /* 0xffffffff00047882 */ /* 0x000fc60000000000 */
[----:B------:R-:W-:Y:S05]  /*8b30*/  BRA.DIV UR4, `(.L_x_3062) ;  /* 0x0000000a04187947 */ /* 0x000fea000b800000 */
[----:B------:R-:W-:-:S13]  /*8b40*/  ELECT P0, URZ, PT ;  /* 0x00000000003f782f */ /* 0x000fda0003800000 */
.L_x_3096:
[----:B------:R-:W-:Y:S05]  /*8b50*/  @!P0 BRA `(.L_x_2949) ;  /* 0x0000000000748947 */ /* 0x000fea0003800000 */
[----:B------:R-:W2:Y:S02]  /*8b60*/  LDL.LU R0, [R1+0x8] ;  /* 0x0000080001007983 */ /* 0x000ea40000300800 */
[----:B--2---:R-:W-:-:S04]  /*8b70*/  LOP3.LUT R0, R0, 0x2, RZ, 0xfc, !PT ;  /* 0x0000000200007812 */ /* 0x004fc800078efcff */
[----:B------:R-:W-:-:S13]  /*8b80*/  ISETP.NE.AND P0, PT, R0, 0x3, PT ;  /* 0x000000030000780c */ /* 0x000fda0003f05270 */
[----:B------:R-:W-:Y:S05]  /*8b90*/  @!P0 BRA `(.L_x_3063) ;  /* 0x0000000000048947 */ /* 0x000fea0003800000 */
[----:B------:R-:W-:Y:S01]  /*8ba0*/  BPT.TRAP 0x1 ;  /* 0x000000040000795c */ /* 0x000fe20000300000 */
.L_x_3063:
        /* <DEDUP_REMOVED lines=15> */
.L_x_3097:
[----:B------:R-:W3:Y:S02]  /*8ca0*/  SYNCS.PHASECHK.TRANS64.TRYWAIT P1, [R23+URZ], R0 ;  /* 0x00000000170075a7 */ /* 0x000ee4000802017f */
[----:B---3--:R-:W-:Y:S05]  /*8cb0*/  @!P1 BRA `(.L_x_3065) ;  /* 0x0000000400f09947 */ /* 0x008fea0003800000 */
.L_x_3098:
[----:B------:R-:W-:Y:S05]  /*8cc0*/  @!P0 BRA `(.L_x_3066) ;  /* 0x0000000000048947 */ /* 0x000fea0003800000 */
[----:B------:R-:W-:Y:S01]  /*8cd0*/  BPT.TRAP 0x1 ;  /* 0x000000040000795c */ /* 0x000fe20000300000 */
.L_x_3066:
[----:B------:R-:W-:-:S07]  /*8ce0*/  SHF.L.U32 R10, R10, 0x1f, RZ ;  /* 0x0000001f0a0a7819 */ /* 0x000fce00000006ff */
.L_x_3067:
[----:B----4-:R4:W1:Y:S02]  /*8cf0*/  SYNCS.PHASECHK.TRANS64.TRYWAIT P0, [R7+URZ+0x36438], R10 ;  /* 0x0364380a070075a7 */ /* 0x010864000800017f */
[----:B-1----:R-:W-:Y:S05]  /*8d00*/  @!P0 NANOSLEEP.SYNCS 0x989680 ;  /* 0x009896800000895d */ /* 0x002fea0003900000 */
[----:B------:R-:W1:Y:S02]  /*8d10*/  @!P0 SYNCS.PHASECHK.TRANS64 P0, [R7+URZ+0x36438], R10 ;  /* 0x0364380a070085a7 */ /* 0x000e64000800007f */
[----:B-1----:R-:W-:Y:S05]  /*8d20*/  @!P0 BRA `(.L_x_3067) ;  /* 0xfffffffc00f08947 */ /* 0x002fea000383ffff */
.L_x_2949:
[----:B------:R-:W-:Y:S05]  /*8d30*/  BSYNC B6 ;  /* 0x0000000000067941 */ /* 0x000fea0003800000 */
.L_x_2944:
[----:B------:R-:W-:Y:S05]  /*8d40*/  EXIT ;  /* 0x000000000000794d */ /* 0x000fea0003800000 */
.L_x_2955:
[----:B------:R-:W-:Y:S02]  /*8d50*/  IMAD.MOV.U32 R12, RZ, RZ, RZ ;  /* 0x000000ffff0c7224 */ /* 0x000fe400078e00ff */
[----:B------:R-:W-:Y:S02]  /*8d60*/  IMAD.MOV.U32 R11, RZ, RZ, 0x1f ;  /* 0x0000001fff0b7424 */ /* 0x000fe400078e00ff */
[----:B------:R-:W-:-:S07]  /*8d70*/  IMAD.MOV.U32 R15, RZ, RZ, -0x1 ;  /* 0xffffffffff0f7424 */ /* 0x000fce00078e00ff */
[----:B------:R-:W-:Y:S05]  /*8d80*/  WARPSYNC.COLLECTIVE R15, `(.L_x_3068) ;  /* 0x000000000f087348 */ /* 0x000fea0003c00000 */
[----:B------:R1:W2:Y:S02]  /*8d90*/  SHFL.IDX P6, R14, R13, R12, R11 ;  /* 0x0000000c0d0e7389 */ /* 0x0002a400000c000b */
[----:B-12---:R-:W-:Y:S01]  /*8da0*/  ENDCOLLECTIVE ;  /* 0x000000000000791b */ /* 0x006fe20003800000 */
.L_x_3068:
[----:B------:R-:W-:Y:S05]  /*8db0*/  BRA `(.L_x_3069) ;  /* 0xffffff8400147947 */ /* 0x000fea000383ffff */
.L_x_2957:
[----:B--2---:R2:W3:Y:S02]  /*8dc0*/  SYNCS.PHASECHK.TRANS64.TRYWAIT P0, [R19+URZ+0x36400], R10 ;  /* 0x0364000a130075a7 */ /* 0x0044e4000800017f */
[----:B---3--:R-:W-:Y:S05]  /*8dd0*/  @!P0 NANOSLEEP.SYNCS 0x989680 ;  /* 0x009896800000895d */ /* 0x008fea0003900000 */
[----:B------:R-:W3:Y:S02]  /*8de0*/  @!P0 SYNCS.PHASECHK.TRANS64 P0, [R19+URZ+0x36400], R10 ;  /* 0x0364000a130085a7 */ /* 0x000ee4000800007f */
[----:B---3--:R-:W-:Y:S05]  /*8df0*/  @!P0 BRA `(.L_x_2957) ;  /* 0xfffffffc00f08947 */ /* 0x008fea000383ffff */
[----:B------:R-:W-:Y:S05]  /*8e00*/  BRA `(.L_x_2956) ;  /* 0xffffff84004c7947 */ /* 0x000fea000383ffff */
.L_x_2961:
[----:B--2---:R2:W3:Y:S02]  /*8e10*/  SYNCS.PHASECHK.TRANS64.TRYWAIT P1, [R3+URZ+0x36410], R12 ;  /* 0x0364100c030075a7 */ /* 0x0044e4000802017f */
[----:B---3--:R-:W-:Y:S05]  /*8e20*/  @!P1 NANOSLEEP.SYNCS 0x989680 ;  /* 0x009896800000995d */ /* 0x008fea0003900000 */
[----:B------:R-:W3:Y:S02]  /*8e30*/  @!P1 SYNCS.PHASECHK.TRANS64 P1, [R3+URZ+0x36410], R12 ;  /* 0x0364100c030095a7 */ /* 0x000ee4000802007f */
[----:B---3--:R-:W-:Y:S05]  /*8e40*/  @!P1 BRA `(.L_x_2961) ;  /* 0xfffffffc00f09947 */ /* 0x008fea000383ffff */
[----:B------:R-:W-:Y:S05]  /*8e50*/  BRA `(.L_x_2960) ;  /* 0xffffff8c00107947 */ /* 0x000fea000383ffff */
.L_x_2965:
[----:B------:R1:W1:Y:S02]  /*8e60*/  SYNCS.PHASECHK.TRANS64.TRYWAIT P1, [R19+URZ+0x36430], R14 ;  /* 0x0364300e130075a7 */ /* 0x000264000802017f */
[----:B-1----:R-:W-:Y:S05]  /*8e70*/  @!P1 NANOSLEEP.SYNCS 0x989680 ;  /* 0x009896800000995d */ /* 0x002fea0003900000 */
[----:B------:R-:W1:Y:S02]  /*8e80*/  @!P1 SYNCS.PHASECHK.TRANS64 P1, [R19+URZ+0x36430], R14 ;  /* 0x0364300e130095a7 */ /* 0x000e64000802007f */
[----:B-1----:R-:W-:Y:S05]  /*8e90*/  @!P1 BRA `(.L_x_2965) ;  /* 0xfffffffc00f09947 */ /* 0x002fea000383ffff */
[----:B------:R-:W-:Y:S05]  /*8ea0*/  BRA `(.L_x_2964) ;  /* 0xffffff9000b47947 */ /* 0x000fea000383ffff */
.L_x_2972:
[----:B------:R-:W-:Y:S01]  /*8eb0*/  BSSY B0, `(.L_x_3070) ;  /* 0x0000005000007945 */ /* 0x000fe20003800000 */
[----:B------:R-:W-:-:S07]  /*8ec0*/  IMAD.MOV.U32 R15, RZ, RZ, -0x1 ;  /* 0xffffffffff0f7424 */ /* 0x000fce00078e00ff */
[----:B-1----:R-:W-:Y:S05]  /*8ed0*/  WARPSYNC.COLLECTIVE R15, `(.L_x_3071) ;  /* 0x000000000f087348 */ /* 0x002fea0003c00000 */
[----:B------:R-:W-:Y:S01]  /*8ee0*/  NOP ;  /* 0x0000000000007918 */ /* 0x000fe20000000000 */
[----:B-1----:R-:W-:Y:S01]  /*8ef0*/  ENDCOLLECTIVE ;  /* 0x000000000000791b */ /* 0x002fe20003800000 */
.L_x_3071:
[----:B------:R-:W-:Y:S05]  /*8f00*/  BSYNC B0 ;  /* 0x0000000000007941 */ /* 0x000fea0003800000 */
.L_x_3070:
[----:B------:R-:W-:Y:S05]  /*8f10*/  BRA `(.L_x_3072) ;  /* 0xffffffb000f07947 */ /* 0x000fea000383ffff */
.L_x_2981:
[----:B------:R-:W-:Y:S01]  /*8f20*/  BSSY B0, `(.L_x_3073) ;  /* 0x0000005000007945 */ /* 0x000fe20003800000 */
[----:B------:R-:W-:-:S07]  /*8f30*/  IMAD.MOV.U32 R15, RZ, RZ, -0x1 ;  /* 0xffffffffff0f7424 */ /* 0x000fce00078e00ff */
[----:B-12---:R-:W-:Y:S05]  /*8f40*/  WARPSYNC.COLLECTIVE R15, `(.L_x_3074) ;  /* 0x000000000f087348 */ /* 0x006fea0003c00000 */
[----:B------:R-:W-:Y:S01]  /*8f50*/  NOP ;  /* 0x0000000000007918 */ /* 0x000fe20000000000 */
[----:B-12---:R-:W-:Y:S01]  /*8f60*/  ENDCOLLECTIVE ;  /* 0x000000000000791b */ /* 0x006fe20003800000 */
.L_x_3074:
[----:B------:R-:W-:Y:S05]  /*8f70*/  BSYNC B0 ;  /* 0x0000000000007941 */ /* 0x000fea0003800000 */
.L_x_3073:
[----:B------:R-:W-:Y:S05]  /*8f80*/  BRA `(.L_x_3075) ;  /* 0xffffffb400e07947 */ /* 0x000fea000383ffff */
.L_x_2992:
[----:B------:R-:W-:Y:S01]  /*8f90*/  BSSY B0, `(.L_x_3076) ;  /* 0x0000005000007945 */ /* 0x000fe20003800000 */
[----:B------:R-:W-:-:S07]  /*8fa0*/  IMAD.MOV.U32 R15, RZ, RZ, -0x1 ;  /* 0xffffffffff0f7424 */ /* 0x000fce00078e00ff */
[----:B------:R-:W-:Y:S05]  /*8fb0*/  WARPSYNC.COLLECTIVE R15, `(.L_x_3077) ;  /* 0x000000000f087348 */ /* 0x000fea0003c00000 */
[----:B------:R-:W-:Y:S01]  /*8fc0*/  NOP ;  /* 0x0000000000007918 */ /* 0x000fe20000000000 */
[----:B------:R-:W-:Y:S01]  /*8fd0*/  ENDCOLLECTIVE ;  /* 0x000000000000791b */ /* 0x000fe20003800000 */
.L_x_3077:
[----:B------:R-:W-:Y:S05]  /*8fe0*/  BSYNC B0 ;  /* 0x0000000000007941 */ /* 0x000fea0003800000 */
.L_x_3076:
[----:B------:R-:W-:Y:S05]  /*8ff0*/  BRA `(.L_x_3078) ;  /* 0xffffffc000647947 */ /* 0x000fea000383ffff */
.L_x_3009:
[----:B------:R-:W-:Y:S01]  /*9000*/  BSSY B0, `(.L_x_3079) ;  /* 0x0000005000007945 */ /* 0x000fe20003800000 */
[----:B------:R-:W-:-:S07]  /*9010*/  IMAD.MOV.U32 R15, RZ, RZ, -0x1 ;  /* 0xffffffffff0f7424 */ /* 0x000fce00078e00ff */
[----:B------:R-:W-:Y:S05]  /*9020*/  WARPSYNC.COLLECTIVE R15, `(.L_x_3080) ;  /* 0x000000000f087348 */ /* 0x000fea0003c00000 */
[----:B------:R-:W-:Y:S01]  /*9030*/  NOP ;  /* 0x0000000000007918 */ /* 0x000fe20000000000 */
[----:B------:R-:W-:Y:S01]  /*9040*/  ENDCOLLECTIVE ;  /* 0x000000000000791b */ /* 0x000fe20003800000 */
.L_x_3080:
[----:B------:R-:W-:Y:S05]  /*9050*/  BSYNC B0 ;  /* 0x0000000000007941 */ /* 0x000fea0003800000 */
.L_x_3079:
[----:B------:R-:W-:Y:S05]  /*9060*/  BRA `(.L_x_3081) ;  /* 0xffffffc800687947 */ /* 0x000fea000383ffff */
.L_x_3025:
[----:B------:R-:W-:Y:S01]  /*9070*/  BSSY B0, `(.L_x_3082) ;  /* 0x0000005000007945 */ /* 0x000fe20003800000 */
[----:B------:R-:W-:-:S07]  /*9080*/  IMAD.MOV.U32 R15, RZ, RZ, -0x1 ;  /* 0xffffffffff0f7424 */ /* 0x000fce00078e00ff */
[----:B------:R-:W-:Y:S05]  /*9090*/  WARPSYNC.COLLECTIVE R15, `(.L_x_3083) ;  /* 0x000000000f087348 */ /* 0x000fea0003c00000 */
[----:B------:R-:W-:Y:S01]  /*90a0*/  NOP ;  /* 0x0000000000007918 */ /* 0x000fe20000000000 */
[----:B------:R-:W-:Y:S01]  /*90b0*/  ENDCOLLECTIVE ;  /* 0x000000000000791b */ /* 0x000fe20003800000 */
.L_x_3083:
[----:B------:R-:W-:Y:S05]  /*90c0*/  BSYNC B0 ;  /* 0x0000000000007941 */ /* 0x000fea0003800000 */
.L_x_3082:
[----:B------:R-:W-:Y:S05]  /*90d0*/  BRA `(.L_x_3084) ;  /* 0xffffffcc00f47947 */ /* 0x000fea000383ffff */
.L_x_3043:
[----:B-1----:R1:W2:Y:S02]  /*90e0*/  SYNCS.PHASECHK.TRANS64.TRYWAIT P1, [R12+URZ+0x36420], R13 ;  /* 0x0364200d0c0075a7 */ /* 0x0022a4000802017f */
[----:B--2---:R-:W-:Y:S05]  /*90f0*/  @!P1 NANOSLEEP.SYNCS 0x989680 ;  /* 0x009896800000995d */ /* 0x004fea0003900000 */
[----:B------:R-:W2:Y:S02]  /*9100*/  @!P1 SYNCS.PHASECHK.TRANS64 P1, [R12+URZ+0x36420], R13 ;  /* 0x0364200d0c0095a7 */ /* 0x000ea4000802007f */
[----:B--2---:R-:W-:Y:S05]  /*9110*/  @!P1 BRA `(.L_x_3043) ;  /* 0xfffffffc00f09947 */ /* 0x004fea000383ffff */
[----:B------:R-:W-:Y:S05]  /*9120*/  BRA `(.L_x_3085) ;  /* 0xffffffd800dc7947 */ /* 0x000fea000383ffff */
.L_x_3047:
[----:B-1----:R1:W3:Y:S02]  /*9130*/  SYNCS.PHASECHK.TRANS64.TRYWAIT P1, [R12+URZ+0x36438], R13 ;  /* 0x0364380d0c0075a7 */ /* 0x0022e4000802017f */
[----:B---3--:R-:W-:Y:S05]  /*9140*/  @!P1 NANOSLEEP.SYNCS 0x989680 ;  /* 0x009896800000995d */ /* 0x008fea0003900000 */
[----:B------:R-:W3:Y:S02]  /*9150*/  @!P1 SYNCS.PHASECHK.TRANS64 P1, [R12+URZ+0x36438], R13 ;  /* 0x0364380d0c0095a7 */ /* 0x000ee4000802007f */
[----:B---3--:R-:W-:Y:S05]  /*9160*/  @!P1 BRA `(.L_x_3047) ;  /* 0xfffffffc00f09947 */ /* 0x008fea000383ffff */
[----:B------:R-:W-:Y:S05]  /*9170*/  BRA `(.L_x_3086) ;  /* 0xffffffe000ac7947 */ /* 0x000fea000383ffff */
.L_x_3049:
[----:B--2---:R2:W3:Y:S02]  /*9180*/  SYNCS.PHASECHK.TRANS64.TRYWAIT P1, [R12+URZ+0x36428], R0 ;  /* 0x036428000c0075a7 */ /* 0x0044e4000802017f */
[----:B---3--:R-:W-:Y:S05]  /*9190*/  @!P1 NANOSLEEP.SYNCS 0x989680 ;  /* 0x009896800000995d */ /* 0x008fea0003900000 */
[----:B------:R-:W3:Y:S02]  /*91a0*/  @!P1 SYNCS.PHASECHK.TRANS64 P1, [R12+URZ+0x36428], R0 ;  /* 0x036428000c0095a7 */ /* 0x000ee4000802007f */
[----:B---3--:R-:W-:Y:S05]  /*91b0*/  @!P1 BRA `(.L_x_3049) ;  /* 0xfffffffc00f09947 */ /* 0x008fea000383ffff */
[----:B------:R-:W-:Y:S05]  /*91c0*/  BRA `(.L_x_3087) ;  /* 0xffffffe400787947 */ /* 0x000fea000383ffff */
.L_x_3051:
        /* <DEDUP_REMOVED lines=8> */
.L_x_3053:
[----:B------:R-:W-:-:S07]  /*9250*/  SHF.L.U32 R5, R16, 0x1f, RZ ;  /* 0x0000001f10057819 */ /* 0x000fce00000006ff */
.L_x_3089:
[----:B---3--:R3:W4:Y:S02]  /*9260*/  SYNCS.PHASECHK.TRANS64.TRYWAIT P1, [R12+URZ+0x36420], R5 ;  /* 0x036420050c0075a7 */ /* 0x008724000802017f */
[----:B----4-:R-:W-:Y:S05]  /*9270*/  @!P1 NANOSLEEP.SYNCS 0x989680 ;  /* 0x009896800000995d */ /* 0x010fea0003900000 */
[----:B------:R-:W4:Y:S02]  /*9280*/  @!P1 SYNCS.PHASECHK.TRANS64 P1, [R12+URZ+0x36420], R5 ;  /* 0x036420050c0095a7 */ /* 0x000f24000802007f */
[----:B----4-:R-:W-:Y:S05]  /*9290*/  @!P1 BRA `(.L_x_3089) ;  /* 0xfffffffc00f09947 */ /* 0x010fea000383ffff */
[----:B------:R-:W-:Y:S05]  /*92a0*/  BRA `(.L_x_3090) ;  /* 0xffffffe800dc7947 */ /* 0x000fea000383ffff */
.L_x_3056:
[----:B--2---:R2:W3:Y:S02]  /*92b0*/  SYNCS.PHASECHK.TRANS64.TRYWAIT P1, [R12+URZ+0x36438], R13 ;  /* 0x0364380d0c0075a7 */ /* 0x0044e4000802017f */
[----:B---3--:R-:W-:Y:S05]  /*92c0*/  @!P1 NANOSLEEP.SYNCS 0x989680 ;  /* 0x009896800000995d */ /* 0x008fea0003900000 */
[----:B------:R-:W3:Y:S02]  /*92d0*/  @!P1 SYNCS.PHASECHK.TRANS64 P1, [R12+URZ+0x36438], R13 ;  /* 0x0364380d0c0095a7 */ /* 0x000ee4000802007f */
[----:B---3--:R-:W-:Y:S05]  /*92e0*/  @!P1 BRA `(.L_x_3056) ;  /* 0xfffffffc00f09947 */ /* 0x008fea000383ffff */
[----:B------:R-:W-:Y:S05]  /*92f0*/  BRA `(.L_x_3091) ;  /* 0xffffffec00a87947 */ /* 0x000fea000383ffff */
.L_x_3058:
[----:B-1----:R1:W2:Y:S02]  /*9300*/  SYNCS.PHASECHK.TRANS64.TRYWAIT P1, [R12+URZ+0x36428], R5 ;  /* 0x036428050c0075a7 */ /* 0x0022a4000802017f */
[----:B--2---:R-:W-:Y:S05]  /*9310*/  @!P1 NANOSLEEP.SYNCS 0x989680 ;  /* 0x009896800000995d */ /* 0x004fea0003900000 */
[----:B------:R-:W2:Y:S02]  /*9320*/  @!P1 SYNCS.PHASECHK.TRANS64 P1, [R12+URZ+0x36428], R5 ;  /* 0x036428050c0095a7 */ /* 0x000ea4000802007f */
[----:B--2---:R-:W-:Y:S05]  /*9330*/  @!P1 BRA `(.L_x_3058) ;  /* 0xfffffffc00f09947 */ /* 0x004fea000383ffff */
[----:B------:R-:W-:Y:S05]  /*9340*/  BRA `(.L_x_3092) ;  /* 0xfffffff000587947 */ /* 0x000fea000383ffff */
.L_x_3060:
[----:B--2---:R2:W3:Y:S02]  /*9350*/  SYNCS.PHASECHK.TRANS64.TRYWAIT P1, [R12+URZ+0x36438], R3 ;  /* 0x036438030c0075a7 */ /* 0x0044e4000802017f */
[----:B---3--:R-:W-:Y:S05]  /*9360*/  @!P1 NANOSLEEP.SYNCS 0x989680 ;  /* 0x009896800000995d */ /* 0x008fea0003900000 */
[----:B------:R-:W3:Y:S02]  /*9370*/  @!P1 SYNCS.PHASECHK.TRANS64 P1, [R12+URZ+0x36438], R3 ;  /* 0x036438030c0095a7 */ /* 0x000ee4000802007f */
[----:B---3--:R-:W-:Y:S05]  /*9380*/  @!P1 BRA `(.L_x_3060) ;  /* 0xfffffffc00f09947 */ /* 0x008fea000383ffff */
[----:B------:R-:W-:Y:S05]  /*9390*/  BRA `(.L_x_3093) ;  /* 0xfffffff4000c7947 */ /* 0x000fea000383ffff */
.L_x_3062:
[----:B------:R-:W-:Y:S01]  /*93a0*/  BSSY B0, `(.L_x_3094) ;  /* 0x0000006000007945 */ /* 0x000fe20003800000 */
[----:B------:R-:W-:-:S07]  /*93b0*/  IMAD.MOV.U32 R15, RZ, RZ, -0x1 ;  /* 0xffffffffff0f7424 */ /* 0x000fce00078e00ff */
[----:B-1----:R-:W-:Y:S05]  /*93c0*/  WARPSYNC.COLLECTIVE R15, `(.L_x_3095) ;  /* 0x000000000f0c7348 */ /* 0x002fea0003c00000 */
[----:B------:R-:W-:Y:S02]  /*93d0*/  ELECT P6, UR62, PT ;  /* 0x00000000003e782f */ /* 0x000fe400038c0000 */
[----:B------:R-:W-:Y:S01]  /*93e0*/  MOV R14, UR62 ;  /* 0x0000003e000e7c02 */ /* 0x000fe20008000f00 */
[----:B-1----:R-:W-:Y:S10]  /*93f0*/  ENDCOLLECTIVE ;  /* 0x000000000000791b */ /* 0x002ff40003800000 */
.L_x_3095:
[----:B------:R-:W-:Y:S05]  /*9400*/  BSYNC B0 ;  /* 0x0000000000007941 */ /* 0x000fea0003800000 */
.L_x_3094:
[----:B------:R-:W-:Y:S01]  /*9410*/  PLOP3.LUT P0, PT, P6, PT, PT, 0x80, 0x0 ;  /* 0x000000000000781c */ /* 0x000fe2000370f070 */
[----:B------:R-:W-:-:S12]  /*9420*/  BRA `(.L_x_3096) ;  /* 0xfffffff400c87947 */ /* 0x000fd8000383ffff */
.L_x_3064:
[----:B--2---:R2:W3:Y:S02]  /*9430*/  SYNCS.PHASECHK.TRANS64.TRYWAIT P1, [R5+URZ], R2 ;  /* 0x00000002050075a7 */ /* 0x0044e4000802017f */
[----:B---3--:R-:W-:Y:S05]  /*9440*/  @!P1 NANOSLEEP.SYNCS 0x989680 ;  /* 0x009896800000995d */ /* 0x008fea0003900000 */
[----:B------:R-:W3:Y:S02]  /*9450*/  @!P1 SYNCS.PHASECHK.TRANS64 P1, [R5+URZ], R2 ;  /* 0x00000002050095a7 */ /* 0x000ee4000802007f */
[----:B---3--:R-:W-:Y:S05]  /*9460*/  @!P1 BRA `(.L_x_3064) ;  /* 0xfffffffc00f09947 */ /* 0x008fea000383ffff */
[----:B------:R-:W-:Y:S05]  /*9470*/  BRA `(.L_x_3097) ;  /* 0xfffffff800087947 */ /* 0x000fea000383ffff */
.L_x_3065:
[----:B---3--:R3:W4:Y:S02]  /*9480*/  SYNCS.PHASECHK.TRANS64.TRYWAIT P1, [R23+URZ], R0 ;  /* 0x00000000170075a7 */ /* 0x008724000802017f */
[----:B----4-:R-:W-:Y:S05]  /*9490*/  @!P1 NANOSLEEP.SYNCS 0x989680 ;  /* 0x009896800000995d */ /* 0x010fea0003900000 */
[----:B------:R-:W4:Y:S02]  /*94a0*/  @!P1 SYNCS.PHASECHK.TRANS64 P1, [R23+URZ], R0 ;  /* 0x00000000170095a7 */ /* 0x000f24000802007f */
[----:B----4-:R-:W-:Y:S05]  /*94b0*/  @!P1 BRA `(.L_x_3065) ;  /* 0xfffffffc00f09947 */ /* 0x010fea000383ffff */
[----:B------:R-:W-:Y:S05]  /*94c0*/  BRA `(.L_x_3098) ;  /* 0xfffffff400fc7947 */ /* 0x000fea000383ffff */
.L_x_3099:
        /* <DEDUP_REMOVED lines=11> */
.L_x_3874:


//--------------------- .text._ZN7cutlass13device_kernelIN5flash22FlashAttnBwdPreprocessIN4cute5tupleIJNS3_1CILi64EEENS5_ILi192EEEEEENS_6half_tEfNS_4arch4Sm90ELb1ELb0EEEEEvNT_6ParamsE --------------------------
	.section	.text._ZN7cutlass13device_kernelIN5flash22FlashAttnBwdPreprocessIN4cute5tupleIJNS3_1CILi64EEENS5_ILi192EEEEEENS_6half_tEfNS_4arch4Sm90ELb1ELb0EEEEEvNT_6ParamsE,"ax",@progbits
	.align	128
.text._ZN7cutlass13device_kernelIN5flash22FlashAttnBwdPreprocessIN4cute5tupleIJNS3_1CILi64EEENS5_ILi192EEEEEENS_6half_tEfNS_4arch4Sm90ELb1ELb0EEEEEvNT_6ParamsE:
        .type           _ZN7cutlass13device_kernelIN5flash22FlashAttnBwdPreprocessIN4cute5tupleIJNS3_1CILi64EEENS5_ILi192EEEEEENS_6half_tEfNS_4arch4Sm90ELb1ELb0EEEEEvNT_6ParamsE,@function
        .size           _ZN7cutlass13device_kernelIN5flash22FlashAttnBwdPreprocessIN4cute5tupleIJNS3_1CILi64EEENS5_ILi192EEEEEENS_6half_tEfNS_4arch4Sm90ELb1ELb0EEEEEvNT_6ParamsE,(.L_x_3875 - _ZN7cutlass13device_kernelIN5flash22FlashAttnBwdPreprocessIN4cute5tupleIJNS3_1CILi64EEENS5_ILi192EEEEEENS_6half_tEfNS_4arch4Sm90ELb1ELb0EEEEEvNT_6ParamsE)
        .other          _ZN7cutlass13device_kernelIN5flash22FlashAttnBwdPreprocessIN4cute5tupleIJNS3_1CILi64EEENS5_ILi192EEEEEENS_6half_tEfNS_4arch4Sm90ELb1ELb0EEEEEvNT_6ParamsE,@"STO_CUDA_ENTRY STV_DEFAULT"
_ZN7cutlass13device_kernelIN5flash22FlashAttnBwdPreprocessIN4cute5tupleIJNS3_1CILi64EEENS5_ILi192EEEEEENS_6half_tEfNS_4arch4Sm90ELb1ELb0EEEEEvNT_6ParamsE:
[----:B------:R-:W-:Y:S01]  /*0000*/  LDC R1, c[0x0][0x28] ;  /* 0x00000a00ff017b82 */ /* 0x000fe20000000800 */
[----:B------:R-:W0:Y:S01]  /*0010*/  S2R R0, SR_CTAID.X ;  /* 0x0000000000007919 */ /* 0x000e220000002500 */
[----:B------:R-:W-:-:S06]  /*0020*/  ULDC UR4, c[0x0][0x218] ;  /* 0x0000860000047ab9 */ /* 0x000fcc0000000800 */
[----:B------:R-:W1:Y:S01]  /*0030*/  S2UR UR8, SR_CTAID.Y ;  /* 0x00000000000879c3 */ /* 0x000e620000002600 */
[----:B------:R-:W-:Y:S01]  /*0040*/  ULDC.64 UR6, c[0x0][0x208] ;  /* 0x0000820000067ab9 */ /* 0x000fe20000000a00 */
[----:B------:R-:W2:Y:S06]  /*0050*/  S2R R2, SR_TID.X ;  /* 0x0000000000027919 */ /* 0x000eac0000002100 */
[----:B------:R-:W3:Y:S08]  /*0060*/  S2UR UR9, SR_CTAID.Z ;  /* 0x00000000000979c3 */ /* 0x000ef00000002700 */
[----:B------:R-:W4:Y:S01]  /*0070*/  LDC.64 R30, c[0x0][0x238] ;  /* 0x00008e00ff1e7b82 */ /* 0x000f220000000a00 */
[----:B-1----:R-:W-:-:S07]  /*0080*/  USHF.R.S32.HI UR10, URZ, 0x1f, UR8 ;  /* 0x0000001f3f0a7899 */ /* 0x002fce0008011408 */
[----:B------:R-:W1:Y:S01]  /*0090*/  LDC.64 R16, c[0x0][0x250] ;  /* 0x00009400ff107b82 */ /* 0x000e620000000a00 */
[----:B0-----:R-:W-:Y:S01]  /*00a0*/  SHF.L.U32 R10, R0, 0x6, RZ ;  /* 0x00000006000a7819 */ /* 0x001fe200000006ff */
[----:B---3--:R-:W-:-:S06]  /*00b0*/  USHF.R.S32.HI UR11, URZ, 0x1f, UR9 ;  /* 0x0000001f3f0b7899 */ /* 0x008fcc0008011409 */
[----:B------:R-:W0:Y:S01]  /*00c0*/  LDC.64 R58, c[0x0][0x258] ;  /* 0x00009600ff3a7b82 */ /* 0x000e220000000a00 */
[----:B------:R-:W-:-:S04]  /*00d0*/  IADD3 R3, -R10, UR4, RZ ;  /* 0x000000040a037c10 */ /* 0x000fc8000fffe1ff */
[----:B--2---:R-:W-:-:S04]  /*00e0*/  ISETP.GE.AND P0, PT, R2, R3, PT ;  /* 0x000000030200720c */ /* 0x004fc80003f06270 */
[----:B------:R-:W-:-:S13]  /*00f0*/  ISETP.GT.OR P0, PT, R2, 0x3f, P0 ;  /* 0x0000003f0200780c */ /* 0x000fda0000704670 */
[----:B------:R-:W2:Y:S01]  /*0100*/  @!P0 LDC.64 R8, c[0x0][0x290] ;  /* 0x0000a400ff088b82 */ /* 0x000ea20000000a00 */
[----:B------:R-:W-:Y:S02]  /*0110*/  @!P0 SHF.R.S32.HI R5, RZ, 0x1f, R2 ;  /* 0x0000001fff058819 */ /* 0x000fe40000011402 */
[----:B------:R-:W-:-:S04]  /*0120*/  @!P0 IADD3 R4, P1, R10, R2, RZ ;  /* 0x000000020a048210 */ /* 0x000fc80007f3e0ff */
[----:B------:R-:W-:Y:S01]  /*0130*/  @!P0 LEA.HI.X.SX32 R5, R10, R5, 0x1, P1 ;  /* 0x000000050a058211 */ /* 0x000fe200008f0eff */
[----:B------:R-:W3:Y:S08]  /*0140*/  @!P0 LDC.64 R12, c[0x0][0x298] ;  /* 0x0000a600ff0c8b82 */ /* 0x000ef00000000a00 */
[----:B------:R-:W4:Y:S01]  /*0150*/  @!P0 LDC.64 R14, c[0x0][0x288] ;  /* 0x0000a200ff0e8b82 */ /* 0x000f220000000a00 */
[----:B--2---:R-:W-:-:S02]  /*0160*/  @!P0 IMAD R6, R8, UR10, RZ ;  /* 0x0000000a08068c24 */ /* 0x004fc4000f8e02ff */
[----:B------:R-:W-:-:S04]  /*0170*/  @!P0 IMAD.WIDE.U32 R4, R8, UR8, R4 ;  /* 0x0000000808048c25 */ /* 0x000fc8000f8e0004 */
[----:B------:R-:W-:Y:S02]  /*0180*/  @!P0 IMAD R7, R9, UR8, R6 ;  /* 0x0000000809078c24 */ /* 0x000fe4000f8e0206 */
[----:B---3--:R-:W-:-:S03]  /*0190*/  @!P0 IMAD R6, R12, UR11, RZ ;  /* 0x0000000b0c068c24 */ /* 0x008fc6000f8e02ff */
[----:B------:R-:W-:Y:S01]  /*01a0*/  @!P0 IADD3 R5, R5, R7, RZ ;  /* 0x0000000705058210 */ /* 0x000fe20007ffe0ff */
[----:B------:R-:W-:Y:S02]  /*01b0*/  @!P0 IMAD R7, R13, UR9, R6 ;  /* 0x000000090d078c24 */ /* 0x000fe4000f8e0206 */
[----:B------:R-:W-:Y:S02]  /*01c0*/  @!P0 IMAD.WIDE.U32 R4, R12, UR9, R4 ;  /* 0x000000090c048c25 */ /* 0x000fe4000f8e0004 */
[----:B------:R-:W2:Y:S03]  /*01d0*/  LDC.64 R12, c[0x0][0x230] ;  /* 0x00008c00ff0c7b82 */ /* 0x000ea60000000a00 */
[----:B------:R-:W-:Y:S02]  /*01e0*/  @!P0 IADD3 R5, R5, R7, RZ ;  /* 0x0000000705058210 */ /* 0x000fe40007ffe0ff */
[----:B----4-:R-:W-:-:S04]  /*01f0*/  @!P0 LEA R6, P1, R4, R14, 0x2 ;  /* 0x0000000e04068211 */ /* 0x010fc800078210ff */
[----:B------:R-:W-:Y:S02]  /*0200*/  @!P0 LEA.HI.X R7, R4, R15, R5, 0x2, P1 ;  /* 0x0000000f04078211 */ /* 0x000fe400008f1405 */
[----:B------:R-:W-:Y:S02]  /*0210*/  SHF.R.S32.HI R5, RZ, 0x1f, R2 ;  /* 0x0000001fff057819 */ /* 0x000fe40000011402 */
[----:B------:R-:W-:Y:S02]  /*0220*/  MOV R4, 0x7f800000 ;  /* 0x7f80000000047802 */ /* 0x000fe40000000f00 */
[----:B------:R-:W-:-:S04]  /*0230*/  LEA.HI R54, R5, R2, RZ, 0x3 ;  /* 0x0000000205367211 */ /* 0x000fc800078f18ff */
[----:B------:R-:W-:Y:S01]  /*0240*/  LOP3.LUT R5, R54, 0xfffffff8, RZ, 0xc0, !PT ;  /* 0xfffffff836057812 */ /* 0x000fe200078ec0ff */
[----:B------:R3:W5:Y:S01]  /*0250*/  @!P0 LDG.E R4, desc[UR6][R6.64] ;  /* 0x0000000606048981 */ /* 0x000762000c1e1900 */
[----:B------:R-:W-:Y:S01]  /*0260*/  SHF.R.S32.HI R54, RZ, 0x3, R54 ;  /* 0x00000003ff367819 */ /* 0x000fe20000011436 */
[----:B------:R-:W-:Y:S01]  /*0270*/  BSSY B0, `(.L_x_3100) ;  /* 0x000002a000007945 */ /* 0x000fe20003800000 */
[----:B------:R-:W-:Y:S01]  /*0280*/  IADD3 R5, -R5, R2, RZ ;  /* 0x0000000205057210 */ /* 0x000fe20007ffe1ff */
[----:B--2---:R-:W-:Y:S01]  /*0290*/  IMAD R8, R12, UR10, RZ ;  /* 0x0000000a0c087c24 */ /* 0x004fe2000f8e02ff */
[----:B------:R-:W-:Y:S01]  /*02a0*/  ISETP.GE.AND P0, PT, R54, R3, PT ;  /* 0x000000033600720c */ /* 0x000fe20003f06270 */
[----:B------:R-:W-:Y:S01]  /*02b0*/  HFMA2.MMA R24, -RZ, RZ, 0, 0 ;  /* 0x00000000ff187435 */ /* 0x000fe200000001ff */
[----:B------:R-:W-:Y:S01]  /*02c0*/  SHF.L.U32 R52, R5, 0x3, RZ ;  /* 0x0000000305347819 */ /* 0x000fe200000006ff */
[----:B------:R-:W-:Y:S01]  /*02d0*/  IMAD R9, R13, UR8, R8 ;  /* 0x000000080d097c24 */ /* 0x000fe2000f8e0208 */
[----:B------:R-:W-:Y:S01]  /*02e0*/  CS2R R40, SRZ ;  /* 0x0000000000287805 */ /* 0x000fe2000001ff00 */
[----:B------:R-:W-:Y:S01]  /*02f0*/  IMAD R8, R30, UR11, RZ ;  /* 0x0000000b1e087c24 */ /* 0x000fe2000f8e02ff */
[----:B------:R-:W-:-:S02]  /*0300*/  SHF.R.S32.HI R53, RZ, 0x1f, R52 ;  /* 0x0000001fff357819 */ /* 0x000fc40000011434 */
[----:B------:R-:W-:Y:S02]  /*0310*/  CS2R R42, SRZ ;  /* 0x00000000002a7805 */ /* 0x000fe4000001ff00 */
[----:B------:R-:W-:Y:S01]  /*0320*/  CS2R R44, SRZ ;  /* 0x00000000002c7805 */ /* 0x000fe2000001ff00 */
[----:B------:R-:W-:Y:S01]  /*0330*/  IMAD R31, R31, UR9, R8 ;  /* 0x000000091f1f7c24 */ /* 0x000fe2000f8e0208 */
[----:B------:R-:W-:Y:S01]  /*0340*/  CS2R R46, SRZ ;  /* 0x00000000002e7805 */ /* 0x000fe2000001ff00 */
[----:B---3--:R-:W-:Y:S01]  /*0350*/  IMAD.WIDE.U32 R6, R12, UR8, R52 ;  /* 0x000000080c067c25 */ /* 0x008fe2000f8e0034 */
[----:B------:R-:W-:Y:S02]  /*0360*/  CS2R R12, SRZ ;  /* 0x00000000000c7805 */ /* 0x000fe4000001ff00 */
[----:B------:R-:W-:Y:S02]  /*0370*/  SHF.R.S32.HI R55, RZ, 0x1f, R54 ;  /* 0x0000001fff377819 */ /* 0x000fe40000011436 */
[----:B------:R-:W-:Y:S01]  /*0380*/  CS2R R14, SRZ ;  /* 0x00000000000e7805 */ /* 0x000fe2000001ff00 */
[----:B-1----:R-:W-:Y:S01]  /*0390*/  IMAD R18, R16, UR10, RZ ;  /* 0x0000000a10127c24 */ /* 0x002fe2000f8e02ff */
[----:B------:R-:W-:-:S03]  /*03a0*/  IADD3 R7, R7, R9, RZ ;  /* 0x0000000907077210 */ /* 0x000fc60007ffe0ff */
[----:B------:R-:W-:-:S05]  /*03b0*/  IMAD.WIDE.U32 R28, R30, UR9, R6 ;  /* 0x000000091e1c7c25 */ /* 0x000fca000f8e0006 */
[----:B------:R-:W-:Y:S01]  /*03c0*/  IADD3 R31, R29, R31, RZ ;  /* 0x0000001f1d1f7210 */ /* 0x000fe20007ffe0ff */
[----:B0-----:R-:W-:Y:S06]  /*03d0*/  @P0 BRA `(.L_x_3101) ;  /* 0x00000000004c0947 */ /* 0x001fec0003800000 */
[----:B------:R-:W-:Y:S01]  /*03e0*/  IMAD.WIDE R6, R0, 0x40, R54 ;  /* 0x0000004000067825 */ /* 0x000fe200078e0236 */
[----:B------:R-:W-:Y:S01]  /*03f0*/  ULDC.64 UR12, c[0x0][0x228] ;  /* 0x00008a00000c7ab9 */ /* 0x000fe20000000a00 */
[C---:B------:R-:W-:Y:S01]  /*0400*/  IADD3 R8, R52.reuse, 0x40, RZ ;  /* 0x0000004034087810 */ /* 0x040fe20007ffe0ff */
[----:B------:R-:W-:Y:S01]  /*0410*/  ULDC UR5, c[0x0][0x21c] ;  /* 0x0000870000057ab9 */ /* 0x000fe20000000800 */
[----:B------:R-:W-:Y:S01]  /*0420*/  MOV R30, R28 ;  /* 0x0000001c001e7202 */ /* 0x000fe20000000f00 */
[----:B------:R-:W-:Y:S01]  /*0430*/  IMAD R7, R7, UR12, RZ ;  /* 0x0000000c07077c24 */ /* 0x000fe2000f8e02ff */
[----:B------:R-:W-:Y:S02]  /*0440*/  IADD3 R19, R52, 0x80, RZ ;  /* 0x0000008034137810 */ /* 0x000fe40007ffe0ff */
[----:B------:R-:W-:Y:S01]  /*0450*/  ISETP.GE.AND P2, PT, R8, UR5, PT ;  /* 0x0000000508007c0c */ /* 0x000fe2000bf46270 */
[----:B------:R-:W-:Y:S01]  /*0460*/  IMAD.WIDE.U32 R8, R6, UR12, R30 ;  /* 0x0000000c06087c25 */ /* 0x000fe2000f8e001e */
[----:B------:R-:W-:-:S02]  /*0470*/  ISETP.GE.AND P1, PT, R52, UR5, PT ;  /* 0x0000000534007c0c */ /* 0x000fc4000bf26270 */
[----:B------:R-:W-:Y:S01]  /*0480*/  ISETP.GE.AND P3, PT, R19, UR5, PT ;  /* 0x0000000513007c0c */ /* 0x000fe2000bf66270 */
[----:B------:R-:W-:Y:S01]  /*0490*/  IMAD R7, R6, UR13, R7 ;  /* 0x0000000d06077c24 */ /* 0x000fe2000f8e0207 */
[----:B------:R-:W-:Y:S02]  /*04a0*/  ULDC.64 UR12, c[0x0][0x210] ;  /* 0x00008400000c7ab9 */ /* 0x000fe40000000a00 */
[----:B------:R-:W-:Y:S02]  /*04b0*/  LEA R6, P4, R8, UR12, 0x1 ;  /* 0x0000000c08067c11 */ /* 0x000fe4000f8808ff */
[----:B------:R-:W-:-:S04]  /*04c0*/  IADD3 R7, R9, R7, RZ ;  /* 0x0000000709077210 */ /* 0x000fc80007ffe0ff */
[----:B------:R-:W-:-:S05]  /*04d0*/  LEA.HI.X R7, R8, UR13, R7, 0x1, P4 ;  /* 0x0000000d08077c11 */ /* 0x000fca000a0f0c07 */
[----:B------:R0:W5:Y:S04]  /*04e0*/  @!P1 LDG.E.128 R40, desc[UR6][R6.64] ;  /* 0x0000000606289981 */ /* 0x000168000c1e1d00 */
[----:B------:R0:W5:Y:S04]  /*04f0*/  @!P2 LDG.E.128 R44, desc[UR6][R6.64+0x80] ;  /* 0x00008006062ca981 */ /* 0x000168000c1e1d00 */
[----:B------:R0:W5:Y:S02]  /*0500*/  @!P3 LDG.E.128 R12, desc[UR6][R6.64+0x100] ;  /* 0x00010006060cb981 */ /* 0x000164000c1e1d00 */
.L_x_3101:
[----:B------:R-:W-:Y:S05]  /*0510*/  BSYNC B0 ;  /* 0x0000000000007941 */ /* 0x000fea0003800000 */
.L_x_3100:
[----:B------:R-:W-:Y:S01]  /*0520*/  IADD3 R8, R54, 0x20, RZ ;  /* 0x0000002036087810 */ /* 0x000fe20007ffe0ff */
[----:B------:R-:W-:Y:S01]  /*0530*/  IMAD R35, R17, UR8, R18 ;  /* 0x0000000811237c24 */ /* 0x000fe2000f8e0212 */
[----:B------:R-:W-:Y:S01]  /*0540*/  BSSY B0, `(.L_x_3102) ;  /* 0x0000023000007945 */ /* 0x000fe20003800000 */
[----:B------:R-:W-:Y:S01]  /*0550*/  IMAD.WIDE.U32 R32, R16, UR8, R52 ;  /* 0x0000000810207c25 */ /* 0x000fe2000f8e0034 */
[----:B------:R-:W-:Y:S01]  /*0560*/  ISETP.GE.AND P1, PT, R8, R3, PT ;  /* 0x000000030800720c */ /* 0x000fe20003f26270 */
[----:B------:R-:W-:Y:S01]  /*0570*/  HFMA2.MMA R25, -RZ, RZ, 0, 0 ;  /* 0x00000000ff197435 */ /* 0x000fe200000001ff */
[----:B0----5:R-:W-:Y:S02]  /*0580*/  MOV R6, R40 ;  /* 0x0000002800067202 */ /* 0x021fe40000000f00 */
[----:B------:R-:W-:Y:S02]  /*0590*/  CS2R R16, SRZ ;  /* 0x0000000000107805 */ /* 0x000fe4000001ff00 */
[----:B------:R-:W-:-:S02]  /*05a0*/  MOV R7, R41 ;  /* 0x0000002900077202 */ /* 0x000fc40000000f00 */
[----:B------:R-:W-:Y:S02]  /*05b0*/  CS2R R18, SRZ ;  /* 0x0000000000127805 */ /* 0x000fe4000001ff00 */
[----:B------:R-:W-:Y:S02]  /*05c0*/  CS2R R20, SRZ ;  /* 0x0000000000147805 */ /* 0x000fe4000001ff00 */
[----:B------:R-:W-:Y:S02]  /*05d0*/  CS2R R22, SRZ ;  /* 0x0000000000167805 */ /* 0x000fe4000001ff00 */
[----:B------:R-:W-:Y:S01]  /*05e0*/  CS2R R26, SRZ ;  /* 0x00000000001a7805 */ /* 0x000fe2000001ff00 */
[----:B------:R-:W-:Y:S01]  /*05f0*/  IMAD R38, R58, UR11, RZ ;  /* 0x0000000b3a267c24 */ /* 0x000fe2000f8e02ff */
[----:B------:R-:W-:Y:S01]  /*0600*/  IADD3 R35, R33, R35, RZ ;  /* 0x0000002321237210 */ /* 0x000fe20007ffe0ff */
[----:B------:R-:W-:Y:S06]  /*0610*/  @P1 BRA `(.L_x_3103) ;  /* 0x0000000000541947 */ /* 0x000fec0003800000 */
[----:B------:R-:W-:Y:S01]  /*0620*/  IMAD.WIDE R36, R0, 0x40, R54 ;  /* 0x0000004000247825 */ /* 0x000fe200078e0236 */
[----:B------:R-:W-:Y:S01]  /*0630*/  MOV R30, R28 ;  /* 0x0000001c001e7202 */ /* 0x000fe20000000f00 */
[----:B------:R-:W-:Y:S01]  /*0640*/  ULDC.64 UR12, c[0x0][0x228] ;  /* 0x00008a00000c7ab9 */ /* 0x000fe20000000a00 */
[----:B------:R-:W-:Y:S01]  /*0650*/  IADD3 R28, R52, 0x40, RZ ;  /* 0x00000040341c7810 */ /* 0x000fe20007ffe0ff */
[----:B------:R-:W-:Y:S01]  /*0660*/  ULDC UR5, c[0x0][0x21c] ;  /* 0x0000870000057ab9 */ /* 0x000fe20000000800 */
[----:B------:R-:W-:Y:S02]  /*0670*/  IADD3 R9, P2, R36, 0x20, RZ ;  /* 0x0000002024097810 */ /* 0x000fe40007f5e0ff */
[----:B------:R-:W-:Y:S02]  /*0680*/  ISETP.GE.AND P4, PT, R28, UR5, PT ;  /* 0x000000051c007c0c */ /* 0x000fe4000bf86270 */
[----:B------:R-:W-:Y:S01]  /*0690*/  IADD3.X R36, RZ, R37, RZ, P2, !PT ;  /* 0x00000025ff247210 */ /* 0x000fe200017fe4ff */
[----:B------:R-:W-:Y:S01]  /*06a0*/  IMAD.WIDE.U32 R30, R9, UR12, R30 ;  /* 0x0000000c091e7c25 */ /* 0x000fe2000f8e001e */
[----:B------:R-:W-:-:S02]  /*06b0*/  IADD3 R28, R52, 0x80, RZ ;  /* 0x00000080341c7810 */ /* 0x000fc40007ffe0ff */
[----:B------:R-:W-:Y:S01]  /*06c0*/  ISETP.GE.AND P3, PT, R52, UR5, PT ;  /* 0x0000000534007c0c */ /* 0x000fe2000bf66270 */
[----:B------:R-:W-:Y:S01]  /*06d0*/  IMAD R36, R36, UR12, RZ ;  /* 0x0000000c24247c24 */ /* 0x000fe2000f8e02ff */
[----:B------:R-:W-:-:S03]  /*06e0*/  ISETP.GE.AND P5, PT, R28, UR5, PT ;  /* 0x000000051c007c0c */ /* 0x000fc6000bfa6270 */
        /* <DEDUP_REMOVED lines=8> */
.L_x_3103:
[----:B------:R-:W-:Y:S05]  /*0770*/  BSYNC B0 ;  /* 0x0000000000007941 */ /* 0x000fea0003800000 */
.L_x_3102:
[----:B------:R-:W-:Y:S01]  /*0780*/  MOV R34, R32 ;  /* 0x0000002000227202 */ /* 0x000fe20000000f00 */
[----:B------:R-:W-:Y:S01]  /*0790*/  IMAD R57, R59, UR9, R38 ;  /* 0x000000093b397c24 */ /* 0x000fe2000f8e0226 */
[----:B------:R-:W-:Y:S01]  /*07a0*/  BSSY B0, `(.L_x_3104) ;  /* 0x0000033000007945 */ /* 0x000fe20003800000 */
[----:B0-----:R-:W-:Y:S02]  /*07b0*/  CS2R R28, SRZ ;  /* 0x00000000001c7805 */ /* 0x001fe4000001ff00 */
[----:B------:R-:W-:Y:S01]  /*07c0*/  CS2R R30, SRZ ;  /* 0x00000000001e7805 */ /* 0x000fe2000001ff00 */
[----:B------:R-:W-:Y:S01]  /*07d0*/  IMAD.WIDE.U32 R58, R58, UR9, R34 ;  /* 0x000000093a3a7c25 */ /* 0x000fe2000f8e0022 */
[----:B------:R-:W-:Y:S02]  /*07e0*/  CS2R R32, SRZ ;  /* 0x0000000000207805 */ /* 0x000fe4000001ff00 */
[----:B------:R-:W-:Y:S02]  /*07f0*/  CS2R R34, SRZ ;  /* 0x0000000000227805 */ /* 0x000fe4000001ff00 */
[----:B------:R-:W-:-:S02]  /*0800*/  CS2R R36, SRZ ;  /* 0x0000000000247805 */ /* 0x000fc4000001ff00 */
[----:B------:R-:W-:Y:S02]  /*0810*/  CS2R R38, SRZ ;  /* 0x0000000000267805 */ /* 0x000fe4000001ff00 */
[----:B------:R-:W-:Y:S01]  /*0820*/  IADD3 R57, R59, R57, RZ ;  /* 0x000000393b397210 */ /* 0x000fe20007ffe0ff */
[----:B------:R-:W-:Y:S06]  /*0830*/  @P0 BRA `(.L_x_3105) ;  /* 0x0000000000a40947 */ /* 0x000fec0003800000 */
[----:B------:R-:W-:Y:S01]  /*0840*/  ULDC UR5, c[0x0][0x21c] ;  /* 0x0000870000057ab9 */ /* 0x000fe20000000800 */
[C---:B------:R-:W-:Y:S02]  /*0850*/  IADD3 R9, R52.reuse, 0x40, RZ ;  /* 0x0000004034097810 */ /* 0x040fe40007ffe0ff */
[C---:B------:R-:W-:Y:S02]  /*0860*/  ISETP.GE.AND P2, PT, R52.reuse, UR5, PT ;  /* 0x0000000534007c0c */ /* 0x040fe4000bf46270 */
[----:B------:R-:W-:Y:S02]  /*0870*/  IADD3 R40, R52, 0x80, RZ ;  /* 0x0000008034287810 */ /* 0x000fe40007ffe0ff */
[----:B------:R-:W-:Y:S02]  /*0880*/  ISETP.GE.AND P3, PT, R9, UR5, PT ;  /* 0x0000000509007c0c */ /* 0x000fe4000bf66270 */
[----:B------:R-:W-:-:S07]  /*0890*/  ISETP.GE.AND P5, PT, R40, UR5, PT ;  /* 0x0000000528007c0c */ /* 0x000fce000bfa6270 */
[----:B------:R-:W0:Y:S01]  /*08a0*/  @!P2 LDC.64 R64, c[0x0][0x248] ;  /* 0x00009200ff40ab82 */ /* 0x000e220000000a00 */
[----:B------:R-:W-:Y:S01]  /*08b0*/  @!P2 IMAD.WIDE R66, R0, 0x40, R54 ;  /* 0x000000400042a825 */ /* 0x000fe200078e0236 */
[----:B------:R-:W-:-:S03]  /*08c0*/  @!P2 MOV R56, R58 ;  /* 0x0000003a0038a202 */ /* 0x000fc60000000f00 */
[----:B------:R-:W-:Y:S01]  /*08d0*/  @!P3 IMAD.WIDE R70, R0, 0x40, R54 ;  /* 0x000000400046b825 */ /* 0x000fe200078e0236 */
[----:B------:R-:W-:Y:S02]  /*08e0*/  @!P5 MOV R68, R58 ;  /* 0x0000003a0044d202 */ /* 0x000fe40000000f00 */
[----:B------:R-:W1:Y:S01]  /*08f0*/  @!P3 LDC.64 R50, c[0x0][0x248] ;  /* 0x00009200ff32bb82 */ /* 0x000e620000000a00 */
[----:B------:R-:W-:-:S07]  /*0900*/  @!P5 MOV R69, R57 ;  /* 0x000000390045d202 */ /* 0x000fce0000000f00 */
[----:B------:R-:W2:Y:S08]  /*0910*/  @!P5 LDC.64 R48, c[0x0][0x248] ;  /* 0x00009200ff30db82 */ /* 0x000eb00000000a00 */
[----:B------:R-:W3:Y:S01]  /*0920*/  @!P2 LDC.64 R62, c[0x0][0x240] ;  /* 0x00009000ff3eab82 */ /* 0x000ee20000000a00 */
[-C--:B0-----:R-:W-:Y:S01]  /*0930*/  @!P2 IMAD R9, R67, R64.reuse, RZ ;  /* 0x000000404309a224 */ /* 0x081fe200078e02ff */
[----:B------:R-:W-:Y:S01]  /*0940*/  @!P3 MOV R67, R57 ;  /* 0x000000390043b202 */ /* 0x000fe20000000f00 */
[----:B------:R-:W-:-:S04]  /*0950*/  @!P2 IMAD.WIDE.U32 R72, R66, R64, R56 ;  /* 0x000000404248a225 */ /* 0x000fc800078e0038 */
[----:B------:R-:W-:Y:S01]  /*0960*/  @!P2 IMAD R9, R66, R65, R9 ;  /* 0x000000414209a224 */ /* 0x000fe200078e0209 */
[----:B------:R-:W0:Y:S01]  /*0970*/  @!P3 LDC.64 R60, c[0x0][0x240] ;  /* 0x00009000ff3cbb82 */ /* 0x000e220000000a00 */
[----:B------:R-:W-:Y:S01]  /*0980*/  @!P3 MOV R66, R58 ;  /* 0x0000003a0042b202 */ /* 0x000fe20000000f00 */
[----:B------:R-:W-:Y:S02]  /*0990*/  @!P5 IMAD.WIDE R64, R0, 0x40, R54 ;  /* 0x000000400040d825 */ /* 0x000fe400078e0236 */
[----:B------:R-:W-:Y:S02]  /*09a0*/  @!P2 IADD3 R9, R73, R9, RZ ;  /* 0x000000094909a210 */ /* 0x000fe40007ffe0ff */
[-C--:B-1----:R-:W-:Y:S02]  /*09b0*/  @!P3 IMAD.WIDE.U32 R66, R70, R50.reuse, R66 ;  /* 0x000000324642b225 */ /* 0x082fe400078e0042 */
[----:B------:R-:W1:Y:S02]  /*09c0*/  @!P5 LDC.64 R40, c[0x0][0x240] ;  /* 0x00009000ff28db82 */ /* 0x000e640000000a00 */
[----:B------:R-:W-:-:S02]  /*09d0*/  @!P3 IMAD R50, R71, R50, RZ ;  /* 0x000000324732b224 */ /* 0x000fc400078e02ff */
[-C--:B--2---:R-:W-:Y:S02]  /*09e0*/  @!P5 IMAD R65, R65, R48.reuse, RZ ;  /* 0x000000304141d224 */ /* 0x084fe400078e02ff */
[----:B------:R-:W-:Y:S01]  /*09f0*/  @!P5 IMAD.WIDE.U32 R68, R64, R48, R68 ;  /* 0x000000304044d225 */ /* 0x000fe200078e0044 */
[----:B---3--:R-:W-:-:S03]  /*0a00*/  @!P2 LEA R62, P0, R72, R62, 0x1 ;  /* 0x0000003e483ea211 */ /* 0x008fc600078008ff */
[----:B------:R-:W-:Y:S02]  /*0a10*/  @!P3 IMAD R51, R70, R51, R50 ;  /* 0x000000334633b224 */ /* 0x000fe400078e0232 */
[----:B------:R-:W-:Y:S01]  /*0a20*/  @!P5 IMAD R65, R64, R49, R65 ;  /* 0x000000314041d224 */ /* 0x000fe200078e0241 */
[----:B------:R-:W-:Y:S02]  /*0a30*/  @!P2 LEA.HI.X R63, R72, R63, R9, 0x1, P0 ;  /* 0x0000003f483fa211 */ /* 0x000fe400000f0c09 */
[----:B------:R-:W-:Y:S02]  /*0a40*/  @!P3 IADD3 R51, R67, R51, RZ ;  /* 0x000000334333b210 */ /* 0x000fe40007ffe0ff */
[C---:B0-----:R-:W-:Y:S01]  /*0a50*/  @!P3 LEA R60, P4, R66.reuse, R60, 0x1 ;  /* 0x0000003c423cb211 */ /* 0x041fe200078808ff */
[----:B------:R0:W5:Y:S01]  /*0a60*/  @!P2 LDG.E.128 R28, desc[UR6][R62.64] ;  /* 0x000000063e1ca981 */ /* 0x000162000c1e1d00 */
[----:B------:R-:W-:Y:S02]  /*0a70*/  @!P5 IADD3 R65, R69, R65, RZ ;  /* 0x000000414541d210 */ /* 0x000fe40007ffe0ff */
[----:B------:R-:W-:-:S02]  /*0a80*/  @!P3 LEA.HI.X R61, R66, R61, R51, 0x1, P4 ;  /* 0x0000003d423db211 */ /* 0x000fc400020f0c33 */
[----:B-1----:R-:W-:-:S03]  /*0a90*/  @!P5 LEA R40, P6, R68, R40, 0x1 ;  /* 0x000000284428d211 */ /* 0x002fc600078c08ff */
[----:B------:R0:W5:Y:S01]  /*0aa0*/  @!P3 LDG.E.128 R32, desc[UR6][R60.64+0x80] ;  /* 0x000080063c20b981 */ /* 0x000162000c1e1d00 */
[----:B------:R-:W-:-:S05]  /*0ab0*/  @!P5 LEA.HI.X R41, R68, R41, R65, 0x1, P6 ;  /* 0x000000294429d211 */ /* 0x000fca00030f0c41 */
[----:B------:R0:W5:Y:S04]  /*0ac0*/  @!P5 LDG.E.128 R36, desc[UR6][R40.64+0x100] ;  /* 0x000100062824d981 */ /* 0x000168000c1e1d00 */
.L_x_3105:
[----:B------:R-:W-:Y:S05]  /*0ad0*/  BSYNC B0 ;  /* 0x0000000000007941 */ /* 0x000fea0003800000 */
.L_x_3104:
[----:B------:R-:W-:Y:S01]  /*0ae0*/  HADD2.F32 R66, -RZ, R6.H1_H1 ;  /* 0x30000006ff427230 */ /* 0x000fe20000004100 */
[----:B------:R-:W-:Y:S01]  /*0af0*/  BSSY B0, `(.L_x_3106) ;  /* 0x0000028000007945 */ /* 0x000fe20003800000 */
[----:B0----5:R-:W-:Y:S01]  /*0b00*/  HADD2.F32 R41, -RZ, R28.H1_H1 ;  /* 0x3000001cff297230 */ /* 0x021fe20000004100 */
[----:B------:R-:W-:Y:S01]  /*0b10*/  MOV R9, R42 ;  /* 0x0000002a00097202 */ /* 0x000fe20000000f00 */
[----:B------:R-:W-:Y:S01]  /*0b20*/  HADD2.F32 R67, -RZ, R6.H0_H0 ;  /* 0x20000006ff437230 */ /* 0x000fe20000004100 */
[----:B------:R-:W-:Y:S02]  /*0b30*/  MOV R61, R43 ;  /* 0x0000002b003d7202 */ /* 0x000fe40000000f00 */
[----:B------:R-:W-:Y:S02]  /*0b40*/  CS2R R42, SRZ ;  /* 0x00000000002a7805 */ /* 0x000fe4000001ff00 */
[----:B------:R-:W-:Y:S01]  /*0b50*/  MOV R60, R44 ;  /* 0x0000002c003c7202 */ /* 0x000fe20000000f00 */
[----:B------:R-:W-:Y:S01]  /*0b60*/  FMUL.FTZ R66, R66, R41 ;  /* 0x0000002942427220 */ /* 0x000fe20000410000 */
[----:B------:R-:W-:-:S02]  /*0b70*/  MOV R63, R45 ;  /* 0x0000002d003f7202 */ /* 0x000fc40000000f00 */
[----:B------:R-:W-:Y:S02]  /*0b80*/  CS2R R40, SRZ ;  /* 0x0000000000287805 */ /* 0x000fe4000001ff00 */
[----:B------:R-:W-:Y:S02]  /*0b90*/  MOV R62, R46 ;  /* 0x0000002e003e7202 */ /* 0x000fe40000000f00 */
[----:B------:R-:W-:Y:S02]  /*0ba0*/  CS2R R44, SRZ ;  /* 0x00000000002c7805 */ /* 0x000fe4000001ff00 */
[----:B------:R-:W-:Y:S02]  /*0bb0*/  MOV R64, R47 ;  /* 0x0000002f00407202 */ /* 0x000fe40000000f00 */
[----:B------:R-:W-:Y:S02]  /*0bc0*/  CS2R R46, SRZ ;  /* 0x00000000002e7805 */ /* 0x000fe4000001ff00 */
[----:B------:R-:W-:-:S02]  /*0bd0*/  MOV R65, R29 ;  /* 0x0000001d00417202 */ /* 0x000fc40000000f00 */
[----:B------:R-:W-:Y:S02]  /*0be0*/  CS2R R48, SRZ ;  /* 0x0000000000307805 */ /* 0x000fe4000001ff00 */
[----:B------:R-:W-:Y:S01]  /*0bf0*/  CS2R R50, SRZ ;  /* 0x0000000000327805 */ /* 0x000fe2000001ff00 */
[----:B------:R-:W-:Y:S01]  /*0c00*/  HADD2.F32 R6, -RZ, R28.H0_H0 ;  /* 0x2000001cff067230 */ /* 0x000fe20000004100 */
[----:B------:R-:W-:Y:S06]  /*0c10*/  @P1 BRA `(.L_x_3107) ;  /* 0x0000000000541947 */ /* 0x000fec0003800000 */
[----:B------:R-:W-:Y:S01]  /*0c20*/  IMAD.WIDE R28, R0, 0x40, R54 ;  /* 0x00000040001c7825 */ /* 0x000fe200078e0236 */
[----:B------:R-:W-:Y:S01]  /*0c30*/  ULDC UR5, c[0x0][0x21c] ;  /* 0x0000870000057ab9 */ /* 0x000fe20000000800 */
[----:B------:R-:W-:Y:S01]  /*0c40*/  ULDC.64 UR12, c[0x0][0x248] ;  /* 0x00009200000c7ab9 */ /* 0x000fe20000000a00 */
[----:B------:R-:W-:Y:S02]  /*0c50*/  MOV R56, R58 ;  /* 0x0000003a00387202 */ /* 0x000fe40000000f00 */
[----:B------:R-:W-:Y:S02]  /*0c60*/  IADD3 R53, P0, R28, 0x20, RZ ;  /* 0x000000201c357810 */ /* 0x000fe40007f1e0ff */
[C---:B------:R-:W-:Y:S02]  /*0c70*/  IADD3 R58, R52.reuse, 0x40, RZ ;  /* 0x00000040343a7810 */ /* 0x040fe40007ffe0ff */
[----:B------:R-:W-:Y:S01]  /*0c80*/  IADD3.X R28, RZ, R29, RZ, P0, !PT ;  /* 0x0000001dff1c7210 */ /* 0x000fe200007fe4ff */
[----:B------:R-:W-:Y:S01]  /*0c90*/  IMAD.WIDE.U32 R56, R53, UR12, R56 ;  /* 0x0000000c35387c25 */ /* 0x000fe2000f8e0038 */
[----:B------:R-:W-:-:S02]  /*0ca0*/  ISETP.GE.AND P1, PT, R52, UR5, PT ;  /* 0x0000000534007c0c */ /* 0x000fc4000bf26270 */
[----:B------:R-:W-:Y:S01]  /*0cb0*/  IADD3 R52, R52, 0x80, RZ ;  /* 0x0000008034347810 */ /* 0x000fe20007ffe0ff */
[----:B------:R-:W-:Y:S01]  /*0cc0*/  IMAD R28, R28, UR12, RZ ;  /* 0x0000000c1c1c7c24 */ /* 0x000fe2000f8e02ff */
[----:B------:R-:W-:Y:S02]  /*0cd0*/  ISETP.GE.AND P2, PT, R58, UR5, PT ;  /* 0x000000053a007c0c */ /* 0x000fe4000bf46270 */
        /* <DEDUP_REMOVED lines=9> */
.L_x_3107:
[----:B------:R-:W-:Y:S05]  /*0d70*/  BSYNC B0 ;  /* 0x0000000000007941 */ /* 0x000fea0003800000 */
.L_x_3106:
[----:B------:R-:W-:Y:S01]  /*0d80*/  MOV R52, R16 ;  /* 0x0000001000347202 */ /* 0x000fe20000000f00 */
[----:B------:R-:W-:Y:S02]  /*0d90*/  HADD2.F32 R16, -RZ, R7.H0_H0 ;  /* 0x20000007ff107230 */ /* 0x000fe40000004100 */
[----:B------:R-:W-:Y:S01]  /*0da0*/  FFMA.FTZ R67, R67, R6, R66 ;  /* 0x0000000643437223 */ /* 0x000fe20000010042 */
[----:B------:R-:W-:Y:S01]  /*0db0*/  HADD2.F32 R53, -RZ, R65.H0_H0 ;  /* 0x20000041ff357230 */ /* 0x000fe20000004100 */
[----:B------:R-:W-:Y:S01]  /*0dc0*/  ISETP.NE.AND P0, PT, R5, RZ, PT ;  /* 0x000000ff0500720c */ /* 0x000fe20003f05270 */
[----:B------:R-:W-:Y:S01]  /*0dd0*/  HADD2.F32 R7, -RZ, R7.H1_H1 ;  /* 0x30000007ff077230 */ /* 0x000fe20000004100 */
[----:B------:R-:W-:Y:S01]  /*0de0*/  BSSY B0, `(.L_x_3108) ;  /* 0x00000ac000007945 */ /* 0x000fe20003800000 */
[----:B0-----:R-:W-:Y:S02]  /*0df0*/  HADD2.F32 R28, -RZ, R65.H1_H1 ;  /* 0x30000041ff1c7230 */ /* 0x001fe40000004100 */
[----:B------:R-:W-:Y:S01]  /*0e00*/  FFMA.FTZ R16, R16, R53, R67 ;  /* 0x0000003510107223 */ /* 0x000fe20000010043 */
[----:B------:R-:W-:-:S02]  /*0e10*/  HADD2.F32 R6, -RZ, R52.H1_H1 ;  /* 0x30000034ff067230 */ /* 0x000fc40000004100 */
[----:B-----5:R-:W-:Y:S02]  /*0e20*/  HADD2.F32 R29, -RZ, R40.H1_H1 ;  /* 0x30000028ff1d7230 */ /* 0x020fe40000004100 */
[----:B------:R-:W-:Y:S01]  /*0e30*/  FFMA.FTZ R28, R7, R28, R16 ;  /* 0x0000001c071c7223 */ /* 0x000fe20000010010 */
[----:B------:R-:W-:Y:S02]  /*0e40*/  HADD2.F32 R7, -RZ, R9.H0_H0 ;  /* 0x20000009ff077230 */ /* 0x000fe40000004100 */
[----:B------:R-:W-:Y:S02]  /*0e50*/  HADD2.F32 R16, -RZ, R30.H0_H0 ;  /* 0x2000001eff107230 */ /* 0x000fe40000004100 */
[----:B------:R-:W-:Y:S01]  /*0e60*/  FMUL.FTZ R53, R6, R29 ;  /* 0x0000001d06357220 */ /* 0x000fe20000410000 */
[----:B------:R-:W-:Y:S02]  /*0e70*/  HADD2.F32 R6, -RZ, R52.H0_H0 ;  /* 0x20000034ff067230 */ /* 0x000fe40000004100 */
[----:B------:R-:W-:-:S02]  /*0e80*/  HADD2.F32 R29, -RZ, R40.H0_H0 ;  /* 0x20000028ff1d7230 */ /* 0x000fc40000004100 */
[----:B------:R-:W-:Y:S01]  /*0e90*/  FFMA.FTZ R28, R7, R16, R28 ;  /* 0x00000010071c7223 */ /* 0x000fe2000001001c */
[----:B------:R-:W-:Y:S02]  /*0ea0*/  HADD2.F32 R9, -RZ, R9.H1_H1 ;  /* 0x30000009ff097230 */ /* 0x000fe40000004100 */
[----:B------:R-:W-:Y:S02]  /*0eb0*/  HADD2.F32 R16, -RZ, R30.H1_H1 ;  /* 0x3000001eff107230 */ /* 0x000fe40000004100 */
[----:B------:R-:W-:Y:S01]  /*0ec0*/  FFMA.FTZ R29, R6, R29, R53 ;  /* 0x0000001d061d7223 */ /* 0x000fe20000010035 */
[----:B------:R-:W-:Y:S02]  /*0ed0*/  HADD2.F32 R6, -RZ, R17.H0_H0 ;  /* 0x20000011ff067230 */ /* 0x000fe40000004100 */
[----:B------:R-:W-:Y:S02]  /*0ee0*/  HADD2.F32 R7, -RZ, R41.H0_H0 ;  /* 0x20000029ff077230 */ /* 0x000fe40000004100 */
[----:B------:R-:W-:Y:S01]  /*0ef0*/  FFMA.FTZ R30, R9, R16, R28 ;  /* 0x00000010091e7223 */ /* 0x000fe2000001001c */
[----:B------:R-:W-:-:S02]  /*0f00*/  HADD2.F32 R17, -RZ, R17.H1_H1 ;  /* 0x30000011ff117230 */ /* 0x000fc40000004100 */
[----:B------:R-:W-:Y:S02]  /*0f10*/  HADD2.F32 R16, -RZ, R41.H1_H1 ;  /* 0x30000029ff107230 */ /* 0x000fe40000004100 */
[----:B------:R-:W-:Y:S01]  /*0f20*/  FFMA.FTZ R40, R6, R7, R29 ;  /* 0x0000000706287223 */ /* 0x000fe2000001001d */
[----:B------:R-:W-:Y:S02]  /*0f30*/  HADD2.F32 R7, -RZ, R61.H0_H0 ;  /* 0x2000003dff077230 */ /* 0x000fe40000004100 */
[----:B------:R-:W-:Y:S02]  /*0f40*/  HADD2.F32 R28, -RZ, R31.H0_H0 ;  /* 0x2000001fff1c7230 */ /* 0x000fe40000004100 */
[----:B------:R-:W-:Y:S01]  /*0f50*/  FFMA.FTZ R17, R17, R16, R40 ;  /* 0x0000001011117223 */ /* 0x000fe20000010028 */
[----:B------:R-:W-:Y:S02]  /*0f60*/  HADD2.F32 R6, -RZ, R18.H0_H0 ;  /* 0x20000012ff067230 */ /* 0x000fe40000004100 */
[----:B------:R-:W-:-:S02]  /*0f70*/  HADD2.F32 R9, -RZ, R42.H0_H0 ;  /* 0x2000002aff097230 */ /* 0x000fc40000004100 */
[----:B------:R-:W-:Y:S01]  /*0f80*/  FFMA.FTZ R28, R7, R28, R30 ;  /* 0x0000001c071c7223 */ /* 0x000fe2000001001e */
[----:B------:R-:W-:Y:S02]  /*0f90*/  HADD2.F32 R61, -RZ, R61.H1_H1 ;  /* 0x3000003dff3d7230 */ /* 0x000fe40000004100 */
[----:B------:R-:W-:Y:S02]  /*0fa0*/  HADD2.F32 R16, -RZ, R31.H1_H1 ;  /* 0x3000001fff107230 */ /* 0x000fe40000004100 */
[----:B------:R-:W-:Y:S01]  /*0fb0*/  FFMA.FTZ R17, R6, R9, R17 ;  /* 0x0000000906117223 */ /* 0x000fe20000010011 */
[----:B------:R-:W-:Y:S02]  /*0fc0*/  HADD2.F32 R6, -RZ, R60.H0_H0 ;  /* 0x2000003cff067230 */ /* 0x000fe40000004100 */
[----:B------:R-:W-:Y:S02]  /*0fd0*/  HADD2.F32 R18, -RZ, R18.H1_H1 ;  /* 0x30000012ff127230 */ /* 0x000fe40000004100 */
[----:B------:R-:W-:Y:S01]  /*0fe0*/  FFMA.FTZ R61, R61, R16, R28 ;  /* 0x000000103d3d7223 */ /* 0x000fe2000001001c */
[----:B------:R-:W-:-:S02]  /*0ff0*/  HADD2.F32 R7, -RZ, R42.H1_H1 ;  /* 0x3000002aff077230 */ /* 0x000fc40000004100 */
[----:B------:R-:W-:Y:S02]  /*1000*/  HADD2.F32 R9, -RZ, R32.H0_H0 ;  /* 0x20000020ff097230 */ /* 0x000fe40000004100 */
[----:B------:R-:W-:Y:S02]  /*1010*/  HADD2.F32 R60, -RZ, R60.H1_H1 ;  /* 0x3000003cff3c7230 */ /* 0x000fe40000004100 */
[----:B------:R-:W-:Y:S01]  /*1020*/  FFMA.FTZ R17, R18, R7, R17 ;  /* 0x0000000712117223 */ /* 0x000fe20000010011 */
[----:B------:R-:W-:Y:S02]  /*1030*/  HADD2.F32 R7, -RZ, R43.H0_H0 ;  /* 0x2000002bff077230 */ /* 0x000fe40000004100 */
[----:B------:R-:W-:Y:S01]  /*1040*/  FFMA.FTZ R61, R6, R9, R61 ;  /* 0x00000009063d7223 */ /* 0x000fe2000001003d */
[--C-:B------:R-:W-:Y:S02]  /*1050*/  HADD2.F32 R6, -RZ, R19.reuse.H0_H0 ;  /* 0x20000013ff067230 */ /* 0x100fe40000004100 */
[----:B------:R-:W-:-:S02]  /*1060*/  HADD2.F32 R19, -RZ, R19.H1_H1 ;  /* 0x30000013ff137230 */ /* 0x000fc40000004100 */
[----:B------:R-:W-:Y:S02]  /*1070*/  HADD2.F32 R9, -RZ, R32.H1_H1 ;  /* 0x30000020ff097230 */ /* 0x000fe40000004100 */
[----:B------:R-:W-:Y:S01]  /*1080*/  FFMA.FTZ R6, R6, R7, R17 ;  /* 0x0000000706067223 */ /* 0x000fe20000010011 */
[----:B------:R-:W-:Y:S02]  /*1090*/  HADD2.F32 R16, -RZ, R43.H1_H1 ;  /* 0x3000002bff107230 */ /* 0x000fe40000004100 */
[----:B------:R-:W-:Y:S02]  /*10a0*/  HADD2.F32 R7, -RZ, R63.H0_H0 ;  /* 0x2000003fff077230 */ /* 0x000fe40000004100 */
[----:B------:R-:W-:Y:S01]  /*10b0*/  FFMA.FTZ R60, R60, R9, R61 ;  /* 0x000000093c3c7223 */ /* 0x000fe2000001003d */
[----:B------:R-:W-:Y:S02]  /*10c0*/  HADD2.F32 R9, -RZ, R44.H0_H0 ;  /* 0x2000002cff097230 */ /* 0x000fe40000004100 */
[----:B------:R-:W-:Y:S01]  /*10d0*/  FFMA.FTZ R19, R19, R16, R6 ;  /* 0x0000001013137223 */ /* 0x000fe20000010006 */
[----:B------:R-:W-:-:S02]  /*10e0*/  HADD2.F32 R6, -RZ, R20.H0_H0 ;  /* 0x20000014ff067230 */ /* 0x000fc40000004100 */
[----:B------:R-:W-:Y:S02]  /*10f0*/  HADD2.F32 R16, -RZ, R33.H0_H0 ;  /* 0x20000021ff107230 */ /* 0x000fe40000004100 */
[----:B------:R-:W-:Y:S02]  /*1100*/  HADD2.F32 R20, -RZ, R20.H1_H1 ;  /* 0x30000014ff147230 */ /* 0x000fe40000004100 */
[----:B------:R-:W-:Y:S01]  /*1110*/  FFMA.FTZ R9, R6, R9, R19 ;  /* 0x0000000906097223 */ /* 0x000fe20000010013 */
[----:B------:R-:W-:Y:S02]  /*1120*/  HADD2.F32 R17, -RZ, R44.H1_H1 ;  /* 0x3000002cff117230 */ /* 0x000fe40000004100 */
[----:B------:R-:W-:Y:S01]  /*1130*/  FFMA.FTZ R60, R7, R16, R60 ;  /* 0x00000010073c7223 */ /* 0x000fe2000001003c */
[----:B------:R-:W-:Y:S02]  /*1140*/  HADD2.F32 R6, -RZ, R21.H0_H0 ;  /* 0x20000015ff067230 */ /* 0x000fe40000004100 */
[----:B------:R-:W-:-:S02]  /*1150*/  HADD2.F32 R7, -RZ, R45.H0_H0 ;  /* 0x2000002dff077230 */ /* 0x000fc40000004100 */
[----:B------:R-:W-:Y:S01]  /*1160*/  FFMA.FTZ R9, R20, R17, R9 ;  /* 0x0000001114097223 */ /* 0x000fe20000010009 */
[----:B------:R-:W-:Y:S02]  /*1170*/  HADD2.F32 R21, -RZ, R21.H1_H1 ;  /* 0x30000015ff157230 */ /* 0x000fe40000004100 */
[----:B------:R-:W-:Y:S02]  /*1180*/  HADD2.F32 R18, -RZ, R45.H1_H1 ;  /* 0x3000002dff127230 */ /* 0x000fe40000004100 */
[----:B------:R-:W-:Y:S01]  /*1190*/  FFMA.FTZ R6, R6, R7, R9 ;  /* 0x0000000706067223 */ /* 0x000fe20000010009 */
[----:B------:R-:W-:Y:S02]  /*11a0*/  HADD2.F32 R63, -RZ, R63.H1_H1 ;  /* 0x3000003fff3f7230 */ /* 0x000fe40000004100 */
[----:B------:R-:W-:Y:S02]  /*11b0*/  HADD2.F32 R16, -RZ, R33.H1_H1 ;  /* 0x30000021ff107230 */ /* 0x000fe40000004100 */
[----:B------:R-:W-:Y:S01]  /*11c0*/  FFMA.FTZ R21, R21, R18, R6 ;  /* 0x0000001215157223 */ /* 0x000fe20000010006 */
[----:B------:R-:W-:-:S02]  /*11d0*/  HADD2.F32 R18, -RZ, R22.H0_H0 ;  /* 0x20000016ff127230 */ /* 0x000fc40000004100 */
[----:B------:R-:W-:Y:S02]  /*11e0*/  HADD2.F32 R19, -RZ, R46.H0_H0 ;  /* 0x2000002eff137230 */ /* 0x000fe40000004100 */
[----:B------:R-:W-:Y:S01]  /*11f0*/  FFMA.FTZ R60, R63, R16, R60 ;  /* 0x000000103f3c7223 */ /* 0x000fe2000001003c */
[----:B------:R-:W-:Y:S02]  /*1200*/  HADD2.F32 R17, -RZ, R62.H0_H0 ;  /* 0x2000003eff117230 */ /* 0x000fe40000004100 */
[----:B------:R-:W-:Y:S02]  /*1210*/  HADD2.F32 R28, -RZ, R34.H0_H0 ;  /* 0x20000022ff1c7230 */ /* 0x000fe40000004100 */
[----:B------:R-:W-:Y:S01]  /*1220*/  FFMA.FTZ R43, R18, R19, R21 ;  /* 0x00000013122b7223 */ /* 0x000fe20000010015 */
[----:B------:R-:W-:Y:S02]  /*1230*/  HADD2.F32 R62, -RZ, R62.H1_H1 ;  /* 0x3000003eff3e7230 */ /* 0x000fe40000004100 */
[----:B------:R-:W-:-:S02]  /*1240*/  HADD2.F32 R21, -RZ, R34.H1_H1 ;  /* 0x30000022ff157230 */ /* 0x000fc40000004100 */
[----:B------:R-:W-:Y:S01]  /*1250*/  FFMA.FTZ R41, R17, R28, R60 ;  /* 0x0000001c11297223 */ /* 0x000fe2000001003c */
[----:B------:R-:W-:Y:S02]  /*1260*/  HADD2.F32 R22, -RZ, R22.H1_H1 ;  /* 0x30000016ff167230 */ /* 0x000fe40000004100 */
[----:B------:R-:W-:Y:S02]  /*1270*/  HADD2.F32 R29, -RZ, R46.H1_H1 ;  /* 0x3000002eff1d7230 */ /* 0x000fe40000004100 */
[----:B------:R-:W-:Y:S01]  /*1280*/  FFMA.FTZ R62, R62, R21, R41 ;  /* 0x000000153e3e7223 */ /* 0x000fe20000010029 */
[----:B------:R-:W-:Y:S02]  /*1290*/  HADD2.F32 R21, -RZ, R64.H0_H0 ;  /* 0x20000040ff157230 */ /* 0x000fe40000004100 */
[----:B------:R-:W-:Y:S02]  /*12a0*/  HADD2.F32 R28, -RZ, R35.H0_H0 ;  /* 0x20000023ff1c7230 */ /* 0x000fe40000004100 */
[----:B------:R-:W-:Y:S01]  /*12b0*/  FFMA.FTZ R43, R22, R29, R43 ;  /* 0x0000001d162b7223 */ /* 0x000fe2000001002b */
[----:B------:R-:W-:-:S02]  /*12c0*/  HADD2.F32 R22, -RZ, R23.H0_H0 ;  /* 0x20000017ff167230 */ /* 0x000fc40000004100 */
[----:B------:R-:W-:Y:S02]  /*12d0*/  HADD2.F32 R29, -RZ, R47.H0_H0 ;  /* 0x2000002fff1d7230 */ /* 0x000fe40000004100 */
[----:B------:R-:W-:Y:S01]  /*12e0*/  FFMA.FTZ R21, R21, R28, R62 ;  /* 0x0000001c15157223 */ /* 0x000fe2000001003e */
[----:B------:R-:W-:Y:S02]  /*12f0*/  HADD2.F32 R64, -RZ, R64.H1_H1 ;  /* 0x30000040ff407230 */ /* 0x000fe40000004100 */
[----:B------:R-:W-:Y:S02]  /*1300*/  HADD2.F32 R35, -RZ, R35.H1_H1 ;  /* 0x30000023ff237230 */ /* 0x000fe40000004100 */
[----:B------:R-:W-:Y:S01]  /*1310*/  FFMA.FTZ R34, R22, R29, R43 ;  /* 0x0000001d16227223 */ /* 0x000fe2000001002b */
[----:B------:R-:W-:Y:S02]  /*1320*/  HADD2.F32 R23, -RZ, R23.H1_H1 ;  /* 0x30000017ff177230 */ /* 0x000fe40000004100 */
[----:B------:R-:W-:-:S02]  /*1330*/  HADD2.F32 R28, -RZ, R47.H1_H1 ;  /* 0x3000002fff1c7230 */ /* 0x000fc40000004100 */
[----:B------:R-:W-:Y:S01]  /*1340*/  FFMA.FTZ R35, R64, R35, R21 ;  /* 0x0000002340237223 */ /* 0x000fe20000010015 */
[----:B------:R-:W-:Y:S02]  /*1350*/  HADD2.F32 R20, -RZ, R12.H0_H0 ;  /* 0x2000000cff147230 */ /* 0x000fe40000004100 */
[----:B------:R-:W-:Y:S02]  /*1360*/  HADD2.F32 R31, -RZ, R36.H0_H0 ;  /* 0x20000024ff1f7230 */ /* 0x000fe40000004100 */
[----:B------:R-:W-:Y:S01]  /*1370*/  FFMA.FTZ R28, R23, R28, R34 ;  /* 0x0000001c171c7223 */ /* 0x000fe20000010022 */
[----:B------:R-:W-:Y:S02]  /*1380*/  HADD2.F32 R21, -RZ, R24.H0_H0 ;  /* 0x20000018ff157230 */ /* 0x000fe40000004100 */
[----:B------:R-:W-:Y:S02]  /*1390*/  HADD2.F32 R22, -RZ, R48.H0_H0 ;  /* 0x20000030ff167230 */ /* 0x000fe40000004100 */
[----:B------:R-:W-:Y:S01]  /*13a0*/  FFMA.FTZ R31, R20, R31, R35 ;  /* 0x0000001f141f7223 */ /* 0x000fe20000010023 */
[----:B------:R-:W-:-:S02]  /*13b0*/  HADD2.F32 R16, -RZ, R12.H1_H1 ;  /* 0x3000000cff107230 */ /* 0x000fc40000004100 */
[----:B------:R-:W-:Y:S02]  /*13c0*/  HADD2.F32 R33, -RZ, R36.H1_H1 ;  /* 0x30000024ff217230 */ /* 0x000fe40000004100 */
[----:B------:R-:W-:Y:S01]  /*13d0*/  FFMA.FTZ R29, R21, R22, R28 ;  /* 0x00000016151d7223 */ /* 0x000fe2000001001c */
[----:B------:R-:W-:Y:S02]  /*13e0*/  HADD2.F32 R24, -RZ, R24.H1_H1 ;  /* 0x30000018ff187230 */ /* 0x000fe40000004100 */
[----:B------:R-:W-:Y:S02]  /*13f0*/  HADD2.F32 R23, -RZ, R48.H1_H1 ;  /* 0x30000030ff177230 */ /* 0x000fe40000004100 */
[----:B------:R-:W-:Y:S01]  /*1400*/  FFMA.FTZ R20, R16, R33, R31 ;  /* 0x0000002110147223 */ /* 0x000fe2000001001f */
[----:B------:R-:W-:Y:S02]  /*1410*/  HADD2.F32 R9, -RZ, R13.H0_H0 ;  /* 0x2000000dff097230 */ /* 0x000fe40000004100 */
[----:B------:R-:W-:-:S02]  /*1420*/  HADD2.F32 R30, -RZ, R37.H0_H0 ;  /* 0x20000025ff1e7230 */ /* 0x000fc40000004100 */
[----:B------:R-:W-:Y:S01]  /*1430*/  FFMA.FTZ R23, R24, R23, R29 ;  /* 0x0000001718177223 */ /* 0x000fe2000001001d */
[----:B------:R-:W-:Y:S02]  /*1440*/  HADD2.F32 R16, -RZ, R25.H0_H0 ;  /* 0x20000019ff107230 */ /* 0x000fe40000004100 */
[----:B------:R-:W-:Y:S02]  /*1450*/  HADD2.F32 R21, -RZ, R49.H0_H0 ;  /* 0x20000031ff157230 */ /* 0x000fe40000004100 */
[----:B------:R-:W-:Y:S01]  /*1460*/  FFMA.FTZ R30, R9, R30, R20 ;  /* 0x0000001e091e7223 */ /* 0x000fe20000010014 */
[----:B------:R-:W-:Y:S02]  /*1470*/  HADD2.F32 R13, -RZ, R13.H1_H1 ;  /* 0x3000000dff0d7230 */ /* 0x000fe40000004100 */
[----:B------:R-:W-:Y:S02]  /*1480*/  HADD2.F32 R32, -RZ, R37.H1_H1 ;  /* 0x30000025ff207230 */ /* 0x000fe40000004100 */
        /* <DEDUP_REMOVED lines=13> */
[----:B------:R-:W-:Y:S01]  /*1560*/  HADD2.F32 R26, -RZ, R26.H1_H1 ;  /* 0x3000001aff1a7230 */ /* 0x000fe20000004100 */
[----:B------:R-:W0:Y:S01]  /*1570*/  LDC.64 R20, c[0x0][0x2d0] ;  /* 0x0000b400ff147b82 */ /* 0x000e220000000a00 */
        /* <DEDUP_REMOVED lines=13> */
[----:B------:R-:W-:-:S03]  /*1650*/  FFMA.FTZ R6, R15, R12, R6 ;  /* 0x0000000c0f067223 */ /* 0x000fc60000010006 */
[----:B------:R-:W-:Y:S02]  /*1660*/  FFMA.FTZ R14, R27, R16, R14 ;  /* 0x000000101b0e7223 */ /* 0x000fe4000001000e */
[----:B------:R-:W1:Y:S04]  /*1670*/  SHFL.BFLY PT, R7, R6, 0x4, 0x1f ;  /* 0x0c801f0006077f89 */ /* 0x000e6800000e0000 */
[----:B------:R-:W2:Y:S01]  /*1680*/  SHFL.BFLY PT, R13, R14, 0x4, 0x1f ;  /* 0x0c801f000e0d7f89 */ /* 0x000ea200000e0000 */
[----:B-1----:R-:W-:Y:S02]  /*1690*/  FADD.FTZ R9, R6, R7 ;  /* 0x0000000706097221 */ /* 0x002fe40000010000 */
[----:B------:R-:W1:Y:S01]  /*16a0*/  LDC.64 R6, c[0x0][0x2d8] ;  /* 0x0000b600ff067b82 */ /* 0x000e620000000a00 */
[----:B--2---:R-:W-:-:S02]  /*16b0*/  FADD.FTZ R15, R14, R13 ;  /* 0x0000000d0e0f7221 */ /* 0x004fc40000010000 */
[----:B------:R-:W2:Y:S04]  /*16c0*/  SHFL.BFLY PT, R12, R9, 0x2, 0x1f ;  /* 0x0c401f00090c7f89 */ /* 0x000ea800000e0000 */
[----:B------:R-:W3:Y:S01]  /*16d0*/  SHFL.BFLY PT, R16, R15, 0x2, 0x1f ;  /* 0x0c401f000f107f89 */ /* 0x000ee200000e0000 */
[----:B--2---:R-:W-:Y:S01]  /*16e0*/  FADD.FTZ R12, R9, R12 ;  /* 0x0000000c090c7221 */ /* 0x004fe20000010000 */
[----:B---3--:R-:W-:-:S04]  /*16f0*/  FADD.FTZ R16, R15, R16 ;  /* 0x000000100f107221 */ /* 0x008fc80000010000 */
[----:B------:R-:W2:Y:S04]  /*1700*/  SHFL.BFLY PT, R13, R12, 0x1, 0x1f ;  /* 0x0c201f000c0d7f89 */ /* 0x000ea800000e0000 */
[----:B------:R-:W3:Y:S01]  /*1710*/  SHFL.BFLY PT, R17, R16, 0x1, 0x1f ;  /* 0x0c201f0010117f89 */ /* 0x000ee200000e0000 */
[----:B--2---:R-:W-:Y:S01]  /*1720*/  FADD.FTZ R22, R12, R13 ;  /* 0x0000000d0c167221 */ /* 0x004fe20000010000 */
[----:B---3--:R-:W-:Y:S01]  /*1730*/  FADD.FTZ R23, R16, R17 ;  /* 0x0000001110177221 */ /* 0x008fe20000010000 */
[----:B01----:R-:W-:Y:S06]  /*1740*/  @P0 BRA `(.L_x_3109) ;  /* 0x0000000000540947 */ /* 0x003fec0003800000 */
[----:B------:R-:W0:Y:S01]  /*1750*/  LDC.64 R16, c[0x0][0x278] ;  /* 0x00009e00ff107b82 */ /* 0x000e220000000a00 */
[----:B------:R-:W-:Y:S01]  /*1760*/  SHF.R.S32.HI R11, RZ, 0x1f, R10 ;  /* 0x0000001fff0b7819 */ /* 0x000fe2000001140a */
[----:B------:R-:W-:Y:S01]  /*1770*/  ULDC.64 UR12, c[0x0][0x260] ;  /* 0x00009800000c7ab9 */ /* 0x000fe20000000a00 */
[----:B------:R-:W-:-:S05]  /*1780*/  ISETP.GE.AND P1, PT, R54, R3, PT ;  /* 0x000000033600720c */ /* 0x000fca0003f26270 */
[----:B------:R-:W1:Y:S01]  /*1790*/  LDC.64 R18, c[0x0][0x280] ;  /* 0x0000a000ff127b82 */ /* 0x000e620000000a00 */
[C---:B0-----:R-:W-:Y:S02]  /*17a0*/  IMAD R14, R16.reuse, UR10, RZ ;  /* 0x0000000a100e7c24 */ /* 0x041fe4000f8e02ff */
[----:B------:R-:W-:-:S04]  /*17b0*/  IMAD.WIDE.U32 R12, R16, UR8, R10 ;  /* 0x00000008100c7c25 */ /* 0x000fc8000f8e000a */
[----:B------:R-:W-:Y:S02]  /*17c0*/  IMAD R5, R17, UR8, R14 ;  /* 0x0000000811057c24 */ /* 0x000fe4000f8e020e */
[----:B-1----:R-:W-:-:S03]  /*17d0*/  IMAD R14, R18, UR11, RZ ;  /* 0x0000000b120e7c24 */ /* 0x002fc6000f8e02ff */
[----:B------:R-:W-:Y:S01]  /*17e0*/  IADD3 R13, R13, R5, RZ ;  /* 0x000000050d0d7210 */ /* 0x000fe20007ffe0ff */
[----:B------:R-:W-:Y:S02]  /*17f0*/  IMAD R9, R19, UR9, R14 ;  /* 0x0000000913097c24 */ /* 0x000fe4000f8e020e */
[----:B------:R-:W-:-:S03]  /*1800*/  IMAD.WIDE.U32 R12, R18, UR9, R12 ;  /* 0x00000009120c7c25 */ /* 0x000fc6000f8e000c */
[----:B------:R-:W-:-:S04]  /*1810*/  IADD3 R5, P0, R54, R12, RZ ;  /* 0x0000000c36057210 */ /* 0x000fc80007f1e0ff */
[----:B------:R-:W-:Y:S02]  /*1820*/  IADD3.X R14, R55, R13, R9, P0, !PT ;  /* 0x0000000d370e7210 */ /* 0x000fe400007fe409 */
[C---:B------:R-:W-:Y:S02]  /*1830*/  LEA R12, P2, R5.reuse, UR12, 0x2 ;  /* 0x0000000c050c7c11 */ /* 0x040fe4000f8410ff */
[----:B------:R-:W-:Y:S02]  /*1840*/  ISETP.GE.AND P0, PT, R8, R3, PT ;  /* 0x000000030800720c */ /* 0x000fe40003f06270 */
[----:B------:R-:W-:Y:S02]  /*1850*/  LEA.HI.X R13, R5, UR13, R14, 0x2, P2 ;  /* 0x0000000d050d7c11 */ /* 0x000fe400090f140e */
[----:B------:R-:W-:Y:S02]  /*1860*/  FSEL R3, R22, RZ, !P1 ;  /* 0x000000ff16037208 */ /* 0x000fe40004800000 */
[----:B------:R-:W-:-:S03]  /*1870*/  FSEL R5, R23, RZ, !P0 ;  /* 0x000000ff17057208 */ /* 0x000fc60004000000 */
[----:B------:R0:W-:Y:S04]  /*1880*/  STG.E desc[UR6][R12.64], R3 ;  /* 0x000000030c007986 */ /* 0x0001e8000c101906 */
[----:B------:R0:W-:Y:S02]  /*1890*/  STG.E desc[UR6][R12.64+0x80], R5 ;  /* 0x000080050c007986 */ /* 0x0001e4000c101906 */
.L_x_3109:
[----:B------:R-:W-:Y:S05]  /*18a0*/  BSYNC B0 ;  /* 0x0000000000007941 */ /* 0x000fea0003800000 */
.L_x_3108:
[----:B------:R-:W-:Y:S01]  /*18b0*/  UIADD3 UR4, UR4, 0x3f, URZ ;  /* 0x0000003f04047890 */ /* 0x000fe2000fffe03f */
[----:B------:R-:W-:Y:S01]  /*18c0*/  SHF.L.U32 R8, R2, 0x2, RZ ;  /* 0x0000000202087819 */ /* 0x000fe200000006ff */
[----:B0-----:R-:W-:Y:S01]  /*18d0*/  IMAD R3, R0, 0x3000, RZ ;  /* 0x0000300000037824 */ /* 0x001fe200078e02ff */
[----:B------:R-:W-:Y:S01]  /*18e0*/  BSSY B0, `(.L_x_3110) ;  /* 0x0000027000007945 */ /* 0x000fe20003800000 */
[----:B------:R-:W-:Y:S01]  /*18f0*/  USHF.R.S32.HI UR5, URZ, 0x1f, UR4 ;  /* 0x0000001f3f057899 */ /* 0x000fe20008011404 */
[----:B------:R-:W-:Y:S02]  /*1900*/  SHF.R.S32.HI R12, RZ, 0x1f, R8 ;  /* 0x0000001fff0c7819 */ /* 0x000fe40000011408 */
[----:B------:R-:W-:Y:S01]  /*1910*/  IADD3 R8, P0, R3, R8, RZ ;  /* 0x0000000803087210 */ /* 0x000fe20007f1e0ff */
[----:B------:R-:W-:-:S03]  /*1920*/  ULEA.HI UR5, UR5, UR4, URZ, 0x6 ;  /* 0x0000000405057291 */ /* 0x000fc6000f8f303f */
[----:B------:R-:W-:Y:S01]  /*1930*/  LEA.HI.X.SX32 R9, R3, R12, 0x1, P0 ;  /* 0x0000000c03097211 */ /* 0x000fe200000f0eff */
[----:B------:R-:W-:Y:S01]  /*1940*/  ULOP3.LUT UR5, UR5, 0xffffffc0, URZ, 0xc0, !UPT ;  /* 0xffffffc005057892 */ /* 0x000fe2000f8ec03f */
[C---:B------:R-:W-:Y:S02]  /*1950*/  IMAD R12, R20.reuse, UR10, RZ ;  /* 0x0000000a140c7c24 */ /* 0x040fe4000f8e02ff */
[----:B------:R-:W-:-:S03]  /*1960*/  IMAD.WIDE.U32 R8, R20, UR8, R8 ;  /* 0x0000000814087c25 */ /* 0x000fc6000f8e0008 */
[----:B------:R-:W-:Y:S01]  /*1970*/  IADD3 R3, -R10, UR5, RZ ;  /* 0x000000050a037c10 */ /* 0x000fe2000fffe1ff */
[----:B------:R-:W-:-:S03]  /*1980*/  IMAD R5, R21, UR8, R12 ;  /* 0x0000000815057c24 */ /* 0x000fc6000f8e020c */
[----:B------:R-:W-:Y:S01]  /*1990*/  ISETP.GE.AND P0, PT, R2, R3, PT ;  /* 0x000000030200720c */ /* 0x000fe20003f06270 */
[----:B------:R-:W-:Y:S01]  /*19a0*/  IMAD R12, R6, UR11, RZ ;  /* 0x0000000b060c7c24 */ /* 0x000fe2000f8e02ff */
[----:B------:R-:W-:Y:S02]  /*19b0*/  IADD3 R9, R9, R5, RZ ;  /* 0x0000000509097210 */ /* 0x000fe40007ffe0ff */
[----:B------:R-:W-:Y:S01]  /*19c0*/  ISETP.GT.OR P0, PT, R2, 0x3f, P0 ;  /* 0x0000003f0200780c */ /* 0x000fe20000704670 */
[----:B------:R-:W-:Y:S02]  /*19d0*/  IMAD R5, R7, UR9, R12 ;  /* 0x0000000907057c24 */ /* 0x000fe4000f8e020c */
[----:B------:R-:W-:-:S05]  /*19e0*/  IMAD.WIDE.U32 R12, R6, UR9, R8 ;  /* 0x00000009060c7c25 */ /* 0x000fca000f8e0008 */
[----:B------:R-:W-:-:S05]  /*19f0*/  IADD3 R5, R13, R5, RZ ;  /* 0x000000050d057210 */ /* 0x000fca0007ffe0ff */
[----:B------:R-:W-:Y:S05]  /*1a00*/  @P0 BRA `(.L_x_3111) ;  /* 0x0000000000500947 */ /* 0x000fea0003800000 */
[----:B------:R-:W0:Y:S01]  /*1a10*/  LDC.64 R14, c[0x0][0x2a8] ;  /* 0x0000aa00ff0e7b82 */ /* 0x000e220000000a00 */
[----:B------:R-:W-:Y:S01]  /*1a20*/  SHF.R.S32.HI R3, RZ, 0x1f, R2 ;  /* 0x0000001fff037819 */ /* 0x000fe20000011402 */
[----:B------:R-:W-:Y:S01]  /*1a30*/  ULDC.64 UR4, c[0x0][0x2a0] ;  /* 0x0000a80000047ab9 */ /* 0x000fe20000000a00 */
[----:B------:R-:W-:-:S04]  /*1a40*/  IADD3 R6, P0, R10, R2, RZ ;  /* 0x000000020a067210 */ /* 0x000fc80007f1e0ff */
[----:B------:R-:W-:Y:S01]  /*1a50*/  LEA.HI.X.SX32 R7, R10, R3, 0x1, P0 ;  /* 0x000000030a077211 */ /* 0x000fe200000f0eff */
[----:B------:R-:W1:Y:S01]  /*1a60*/  LDC.64 R16, c[0x0][0x2b0] ;  /* 0x0000ac00ff107b82 */ /* 0x000e620000000a00 */
[----:B------:R-:W-:Y:S01]  /*1a70*/  FSETP.NEU.FTZ.AND P0, PT, R4, -INF , PT ;  /* 0xff8000000400780b */ /* 0x000fe20003f1d000 */
[C---:B0-----:R-:W-:Y:S02]  /*1a80*/  IMAD R8, R14.reuse, UR10, RZ ;  /* 0x0000000a0e087c24 */ /* 0x041fe4000f8e02ff */
[----:B------:R-:W-:-:S04]  /*1a90*/  IMAD.WIDE.U32 R6, R14, UR8, R6 ;  /* 0x000000080e067c25 */ /* 0x000fc8000f8e0006 */
[----:B------:R-:W-:Y:S02]  /*1aa0*/  IMAD R3, R15, UR8, R8 ;  /* 0x000000080f037c24 */ /* 0x000fe4000f8e0208 */
[----:B-1----:R-:W-:-:S03]  /*1ab0*/  IMAD R8, R16, UR11, RZ ;  /* 0x0000000b10087c24 */ /* 0x002fc6000f8e02ff */
[----:B------:R-:W-:Y:S01]  /*1ac0*/  IADD3 R7, R7, R3, RZ ;  /* 0x0000000307077210 */ /* 0x000fe20007ffe0ff */
[----:B------:R-:W-:Y:S02]  /*1ad0*/  IMAD R9, R17, UR9, R8 ;  /* 0x0000000911097c24 */ /* 0x000fe4000f8e0208 */
[----:B------:R-:W-:Y:S01]  /*1ae0*/  FMUL.FTZ R3, R4, 1.4426950216293334961 ;  /* 0x3fb8aa3b04037820 */ /* 0x000fe20000410000 */
[----:B------:R-:W-:-:S04]  /*1af0*/  IMAD.WIDE.U32 R6, R16, UR9, R6 ;  /* 0x0000000910067c25 */ /* 0x000fc8000f8e0006 */
[----:B------:R-:W-:Y:S02]  /*1b00*/  FSEL R3, R3, RZ, P0 ;  /* 0x000000ff03037208 */ /* 0x000fe40000000000 */
[----:B------:R-:W-:Y:S02]  /*1b10*/  IADD3 R7, R7, R9, RZ ;  /* 0x0000000907077210 */ /* 0x000fe40007ffe0ff */
[----:B------:R-:W-:-:S04]  /*1b20*/  LEA R8, P1, R6, UR4, 0x2 ;  /* 0x0000000406087c11 */ /* 0x000fc8000f8210ff */
[----:B------:R-:W-:-:S05]  /*1b30*/  LEA.HI.X R9, R6, UR5, R7, 0x2, P1 ;  /* 0x0000000506097c11 */ /* 0x000fca00088f1407 */
[----:B------:R0:W-:Y:S04]  /*1b40*/  STG.E desc[UR6][R8.64], R3 ;  /* 0x0000000308007986 */ /* 0x0001e8000c101906 */
.L_x_3111:
[----:B------:R-:W-:Y:S05]  /*1b50*/  BSYNC B0 ;  /* 0x0000000000007941 */ /* 0x000fea0003800000 */
.L_x_3110:
[----:B------:R-:W-:Y:S01]  /*1b60*/  ULDC.64 UR12, c[0x0][0x2e8] ;  /* 0x0000ba00000c7ab9 */ /* 0x000fe20000000a00 */
[----:B------:R-:W-:Y:S01]  /*1b70*/  ULDC.64 UR4, c[0x0][0x2b8] ;  /* 0x0000ae0000047ab9 */ /* 0x000fe20000000a00 */
[----:B------:R-:W-:Y:S02]  /*1b80*/  ISETP.NE.U32.AND P0, PT, RZ, UR12, PT ;  /* 0x0000000cff007c0c */ /* 0x000fe4000bf05070 */
[C---:B------:R-:W-:Y:S02]  /*1b90*/  LEA R4, P1, R12.reuse, UR4, 0x2 ;  /* 0x000000040c047c11 */ /* 0x040fe4000f8210ff */
[----:B------:R-:W-:Y:S02]  /*1ba0*/  ISETP.NE.AND.EX P0, PT, RZ, UR13, PT, P0 ;  /* 0x0000000dff007c0c */ /* 0x000fe4000bf05300 */
[----:B------:R-:W-:Y:S02]  /*1bb0*/  LEA.HI.X R5, R12, UR5, R5, 0x2, P1 ;  /* 0x000000050c057c11 */ /* 0x000fe400088f1405 */
[----:B------:R-:W-:-:S03]  /*1bc0*/  ISETP.NE.OR P0, PT, R2, RZ, !P0 ;  /* 0x000000ff0200720c */ /* 0x000fc60004705670 */
[----:B------:R1:W-:Y:S04]  /*1bd0*/  STG.E.128 desc[UR6][R4.64], RZ ;  /* 0x000000ff04007986 */ /* 0x0003e8000c101d06 */
        /* <DEDUP_REMOVED lines=10> */
[----:B------:R1:W-:Y:S01]  /*1c80*/  STG.E.128 desc[UR6][R4.64+0xb000], RZ ;  /* 0x00b000ff04007986 */ /* 0x0003e2000c101d06 */
[----:B------:R-:W-:Y:S05]  /*1c90*/  @P0 EXIT ;  /* 0x000000000000094d */ /* 0x000fea0003800000 */
[----:B-1----:R-:W1:Y:S08]  /*1ca0*/  LDC R5, c[0x0][0x2e0] ;  /* 0x0000b800ff057b82 */ /* 0x002e700000000800 */
[----:B------:R-:W2:Y:S08]  /*1cb0*/  LDC R7, c[0x0][0x220] ;  /* 0x00008800ff077b82 */ /* 0x000eb00000000800 */
[----:B0-----:R-:W0:Y:S01]  /*1cc0*/  LDC.64 R2, c[0x0][0x2e8] ;  /* 0x0000ba00ff027b82 */ /* 0x001e220000000a00 */
[----:B-1----:R-:W-:-:S04]  /*1cd0*/  IMAD R0, R0, R5, UR9 ;  /* 0x0000000900007e24 */ /* 0x002fc8000f8e0205 */
[----:B--2---:R-:W-:-:S04]  /*1ce0*/  IMAD R5, R0, R7, UR8 ;  /* 0x0000000800057e24 */ /* 0x004fc8000f8e0207 */
[----:B0-----:R-:W-:-:S05]  /*1cf0*/  IMAD.WIDE R2, R5, 0x4, R2 ;  /* 0x0000000405027825 */ /* 0x001fca00078e0202 */
[----:B------:R-:W-:Y:S01]  /*1d00*/  STG.E desc[UR6][R2.64], RZ ;  /* 0x000000ff02007986 */ /* 0x000fe2000c101906 */
[----:B------:R-:W-:Y:S05]  /*1d10*/  EXIT ;  /* 0x000000000000794d */ /* 0x000fea0003800000 */
.L_x_3112:
        /* <DEDUP_REMOVED lines=14> */
.L_x_3875:


//--------------------- .text._ZN7cutlass13device_kernelIN5flash11enable_sm90INS1_16FlashAttnBwdSm90INS1_25CollectiveMainloopBwdSm90ILi2ELi1ELi1EN4cute5tupleIJNS5_1CILi1EEES8_S8_EEENS6_IJNS7_ILi64EEENS7_ILi96EEENS7_ILi192EEEEEENS_6half_tEfNS_4arch4Sm90ELb1ELb0ELb0ELb1ELb0ELb0ELb1ELb0ELi3ELi1ELi1ELi1ELb0EEENS1_21CollectiveEpilogueBwdISD_SE_SG_Li384ELb1ELb1ELi3EEENS1_25SingleTileBwdLPTSchedulerILb1ELi96ELb0EEEEEEEEEvNT_6ParamsE --------------------------
	.section	.text._ZN7cutlass13device_kernelIN5flash11enable_sm90INS1_16FlashAttnBwdSm90INS1_25CollectiveMainloopBwdSm90ILi2ELi1ELi1EN4cute5tupleIJNS5_1CILi1EEES8_S8_EEENS6_IJNS7_ILi64EEENS7_ILi96EEENS7_ILi192EEEEEENS_6half_tEfNS_4arch4Sm90ELb1ELb0ELb0ELb1ELb0ELb0ELb1ELb0ELi3ELi1ELi1ELi1ELb0EEENS1_21CollectiveEpilogueBwdISD_SE_SG_Li384ELb1ELb1ELi3EEENS1_25SingleTileBwdLPTSchedulerILb1ELi96ELb0EEEEEEEEEvNT_6ParamsE,"ax",@progbits
	.align	128
.text._ZN7cutlass13device_kernelIN5flash11enable_sm90INS1_16FlashAttnBwdSm90INS1_25CollectiveMainloopBwdSm90ILi2ELi1ELi1EN4cute5tupleIJNS5_1CILi1EEES8_S8_EEENS6_IJNS7_ILi64EEENS7_ILi96EEENS7_ILi192EEEEEENS_6half_tEfNS_4arch4Sm90ELb1ELb0ELb0ELb1ELb0ELb0ELb1ELb0ELi3ELi1ELi1ELi1ELb0EEENS1_21CollectiveEpilogueBwdISD_SE_SG_Li384ELb1ELb1ELi3EEENS1_25SingleTileBwdLPTSchedulerILb1ELi96ELb0EEEEEEEEEvNT_6ParamsE:
        .type           _ZN7cutlass13device_kernelIN5flash11enable_sm90INS1_16FlashAttnBwdSm90INS1_25CollectiveMainloopBwdSm90ILi2ELi1ELi1EN4cute5tupleIJNS5_1CILi1EEES8_S8_EEENS6_IJNS7_ILi64EEENS7_ILi96EEENS7_ILi192EEEEEENS_6half_tEfNS_4arch4Sm90ELb1ELb0ELb0ELb1ELb0ELb0ELb1ELb0ELi3ELi1ELi1ELi1ELb0EEENS1_21CollectiveEpilogueBwdISD_SE_SG_Li384ELb1ELb1ELi3EEENS1_25SingleTileBwdLPTSchedulerILb1ELi96ELb0EEEEEEEEEvNT_6ParamsE,@function
        .size           _ZN7cutlass13device_kernelIN5flash11enable_sm90INS1_16FlashAttnBwdSm90INS1_25CollectiveMainloopBwdSm90ILi2ELi1ELi1EN4cute5tupleIJNS5_1CILi1EEES8_S8_EEENS6_IJNS7_ILi64EEENS7_ILi96EEENS7_ILi192EEEEEENS_6half_tEfNS_4arch4Sm90ELb1ELb0ELb0ELb1ELb0ELb0ELb1ELb0ELi3ELi1ELi1ELi1ELb0EEENS1_21CollectiveEpilogueBwdISD_SE_SG_Li384ELb1ELb1ELi3EEENS1_25SingleTileBwdLPTSchedulerILb1ELi96ELb0EEEEEEEEEvNT_6ParamsE,(.L_x_3876 - _ZN7cutlass13device_kernelIN5flash11enable_sm90INS1_16FlashAttnBwdSm90INS1_25CollectiveMainloopBwdSm90ILi2ELi1ELi1EN4cute5tupleIJNS5_1CILi1EEES8_S8_EEENS6_IJNS7_ILi64EEENS7_ILi96EEENS7_ILi192EEEEEENS_6half_tEfNS_4arch4Sm90ELb1ELb0ELb0ELb1ELb0ELb0ELb1ELb0ELi3ELi1ELi1ELi1ELb0EEENS1_21CollectiveEpilogueBwdISD_SE_SG_Li384ELb1ELb1ELi3EEENS1_25SingleTileBwdLPTSchedulerILb1ELi96ELb0EEEEEEEEEvNT_6ParamsE)
        .other          _ZN7cutlass13device_kernelIN5flash11enable_sm90INS1_16FlashAttnBwdSm90INS1_25CollectiveMainloopBwdSm90ILi2ELi1ELi1EN4cute5tupleIJNS5_1CILi1EEES8_S8_EEENS6_IJNS7_ILi64EEENS7_ILi96EEENS7_ILi192EEEEEENS_6half_tEfNS_4arch4Sm90ELb1ELb0ELb0ELb1ELb0ELb0ELb1ELb0ELi3ELi1ELi1ELi1ELb0EEENS1_21CollectiveEpilogueBwdISD_SE_SG_Li384ELb1ELb1ELi3EEENS1_25SingleTileBwdLPTSchedulerILb1ELi96ELb0EEEEEEEEEvNT_6ParamsE,@"STO_CUDA_ENTRY STV_DEFAULT"
_ZN7cutlass13device_kernelIN5flash11enable_sm90INS1_16FlashAttnBwdSm90INS1_25CollectiveMainloopBwdSm90ILi2ELi1ELi1EN4cute5tupleIJNS5_1CILi1EEES8_S8_EEENS6_IJNS7_ILi64EEENS7_ILi96EEENS7_ILi192EEEEEENS_6half_tEfNS_4arch4Sm90ELb1ELb0ELb0ELb1ELb0ELb0ELb1ELb0ELi3ELi1ELi1ELi1ELb0EEENS1_21CollectiveEpilogueBwdISD_SE_SG_Li384ELb1ELb1ELi3EEENS1_25SingleTileBwdLPTSchedulerILb1ELi96ELb0EEEEEEEEEvNT_6ParamsE:
        /* <DEDUP_REMOVED lines=23> */
.L_x_3114:
[----:B------:R-:W-:Y:S05]  /*0170*/  BSYNC B0 ;  /* 0x0000000000007941 */ /* 0x000fea0003800000 */
.L_x_3113:
        /* <DEDUP_REMOVED lines=34> */
.L_x_3115:
        /* <DEDUP_REMOVED lines=20> */
.L_x_3116:
[----:B---3--:R-:W-:Y:S01]  /*04e0*/  ISETP.NE.AND P0, PT, R2, RZ, PT ;  /* 0x000000ff0200720c */ /* 0x008fe20003f05270 */
[----:B------:R-:W-:Y:S01]  /*04f0*/  IMAD.MOV.U32 R2, RZ, RZ, 0x1 ;  /* 0x00000001ff027424 */ /* 0x000fe200078e00ff */
[----:B------:R-:W-:Y:S01]  /*0500*/  NOP ;  /* 0x0000000000007918 */ /* 0x000fe20000000000 */
[----:B------:R-:W-:Y:S01]  /*0510*/  ULDC.64 UR38, c[0x0][0x208] ;  /* 0x0000820000267ab9 */ /* 0x000fe20000000a00 */
[----:B------:R-:W-:Y:S02]  /*0520*/  BSSY B6, `(.L_x_3117) ;  /* 0x0000a9c000067945 */ /* 0x000fe40003800000 */
[----:B------:R-:W-:-:S05]  /*0530*/  SEL R2, R2, 0x2, !P0 ;  /* 0x0000000202027807 */ /* 0x000fca0004000000 */
[----:B------:R3:W-:Y:S01]  /*0540*/  STL [R1], R2 ;  /* 0x0000000201007387 */ /* 0x0007e20000100800 */
[----:B-12-4-:R-:W-:Y:S06]  /*0550*/  BAR.SYNC.DEFER_BLOCKING 0x0 ;  /* 0x0000000000007b1d */ /* 0x016fec0000010000 */
[----:B------:R-:W-:Y:S05]  /*0560*/  @!P0 BRA `(.L_x_3118) ;  /* 0x0000006000c88947 */ /* 0x000fea0003800000 */
.L_x_3119:
        /* <DEDUP_REMOVED lines=24> */
[----:B------:R-:W1:Y:S01]  /*06f0*/  LDC R3, c[0x0][0x8dc] ;  /* 0x00023700ff037b82 */ /* 0x000e620000000800 */
[----:B------:R-:W-:Y:S01]  /*0700*/  IMAD.U32 R152, RZ, RZ, UR4 ;  /* 0x00000004ff987e24 */ /* 0x000fe2000f8e00ff */
[----:B-1----:R-:W-:-:S13]  /*0710*/  ISETP.NE.AND P0, PT, R3, 0x1, PT ;  /* 0x000000010300780c */ /* 0x002fda0003f05270 */
[----:B------:R-:W1:Y:S02]  /*0720*/  @P0 LDC.64 R4, c[0x0][0x8e0] ;  /* 0x00023800ff040b82 */ /* 0x000e640000000a00 */
[----:B-1----:R-:W-:-:S05]  /*0730*/  @P0 IMAD.HI.U32 R0, R4, UR4, RZ ;  /* 0x0000000404000c27 */ /* 0x002fca000f8e00ff */
[----:B------:R-:W-:-:S05]  /*0740*/  @P0 SHF.R.U32.HI R152, RZ, R5, R0 ;  /* 0x00000005ff980219 */ /* 0x000fca0000011600 */
[----:B------:R-:W-:Y:S01]  /*0750*/  IMAD R0, R152, R3, RZ ;  /* 0x0000000398007224 */ /* 0x000fe200078e02ff */
[----:B------:R-:W-:Y:S06]  /*0760*/  BRA `(.L_x_3121) ;  /* 0x00000000001c7947 */ /* 0x000fec0003800000 */
.L_x_3120:
[----:B------:R-:W1:Y:S01]  /*0770*/  LDC R3, c[0x0][0x8c4] ;  /* 0x00023100ff037b82 */ /* 0x000e620000000800 */
[----:B------:R-:W-:Y:S01]  /*0780*/  IMAD.U32 R152, RZ, RZ, UR4 ;  /* 0x00000004ff987e24 */ /* 0x000fe2000f8e00ff */
[----:B-1----:R-:W-:-:S13]  /*0790*/  ISETP.NE.AND P0, PT, R3, 0x1, PT ;  /* 0x000000010300780c */ /* 0x002fda0003f05270 */
[----:B------:R-:W1:Y:S02]  /*07a0*/  @P0 LDC.64 R4, c[0x0][0x8c8] ;  /* 0x00023200ff040b82 */ /* 0x000e640000000a00 */
[----:B-1----:R-:W-:-:S05]  /*07b0*/  @P0 IMAD.HI.U32 R0, R4, UR4, RZ ;  /* 0x0000000404000c27 */ /* 0x002fca000f8e00ff */
[----:B------:R-:W-:-:S05]  /*07c0*/  @P0 SHF.R.U32.HI R152, RZ, R5, R0 ;  /* 0x00000005ff980219 */ /* 0x000fca0000011600 */
[----:B------:R-:W-:-:S07]  /*07d0*/  IMAD R0, R152, R3, RZ ;  /* 0x0000000398007224 */ /* 0x000fce00078e02ff */
.L_x_3121:
[----:B------:R-:W1:Y:S01]  /*07e0*/  LDC R153, c[0x0][0x8b8] ;  /* 0x00022e00ff997b82 */ /* 0x000e620000000800 */
[----:B------:R-:W-:Y:S01]  /*07f0*/  IADD3 R0, -R0, UR4, RZ ;  /* 0x0000000400007c10 */ /* 0x000fe2000fffe1ff */
[----:B------:R-:W-:Y:S02]  /*0800*/  ULDC.64 UR4, c[0x0][0x8f8] ;  /* 0x00023e0000047ab9 */ /* 0x000fe40000000a00 */
[----:B------:R-:W-:-:S04]  /*0810*/  ISETP.NE.U32.AND P0, PT, RZ, UR4, PT ;  /* 0x00000004ff007c0c */ /* 0x000fc8000bf05070 */
[----:B------:R-:W2:Y:S01]  /*0820*/  LDC R5, c[0x0][0x8c4] ;  /* 0x00023100ff057b82 */ /* 0x000ea20000000800 */
[----:B------:R-:W-:Y:S02]  /*0830*/  ISETP.NE.AND.EX P0, PT, RZ, UR5, PT, P0 ;  /* 0x00000005ff007c0c */ /* 0x000fe4000bf05300 */
[----:B-1----:R-:W-:Y:S01]  /*0840*/  ISETP.NE.AND P1, PT, R153, 0x1, PT ;  /* 0x000000019900780c */ /* 0x002fe20003f25270 */
[----:B--2---:R-:W-:-:S04]  /*0850*/  IMAD R5, R5, UR6, R0 ;  /* 0x0000000605057c24 */ /* 0x004fc8000f8e0200 */
[----:B------:R-:W-:-:S08]  /*0860*/  IMAD.MOV.U32 R19, RZ, RZ, R5 ;  /* 0x000000ffff137224 */ /* 0x000fd000078e0005 */
[----:B------:R-:W1:Y:S08]  /*0870*/  @P1 LDC R2, c[0x0][0x8bc] ;  /* 0x00022f00ff021b82 */ /* 0x000e700000000800 */
[----:B------:R-:W2:Y:S01]  /*0880*/  @P1 LDC R3, c[0x0][0x8c0] ;  /* 0x00023000ff031b82 */ /* 0x000ea20000000800 */
[----:B-1----:R-:W-:-:S05]  /*0890*/  @P1 IMAD.HI.U32 R0, R5, R2, RZ ;  /* 0x0000000205001227 */ /* 0x002fca00078e00ff */
[----:B--2---:R-:W-:-:S05]  /*08a0*/  @P1 SHF.R.U32.HI R19, RZ, R3, R0 ;  /* 0x00000003ff131219 */ /* 0x004fca0000011600 */
[----:B------:R-:W-:-:S04]  /*08b0*/  IMAD.MOV R0, RZ, RZ, -R19 ;  /* 0x000000ffff007224 */ /* 0x000fc800078e0a13 */
[----:B------:R-:W-:Y:S01]  /*08c0*/  IMAD R153, R153, R0, R5 ;  /* 0x0000000099997224 */ /* 0x000fe200078e0205 */
[----:B------:R-:W-:Y:S06]  /*08d0*/  @!P0 BRA `(.L_x_3122) ;  /* 0x0000000000108947 */ /* 0x000fec0003800000 */
[----:B------:R-:W1:Y:S02]  /*08e0*/  LDC.64 R2, c[0x0][0x8f8] ;  /* 0x00023e00ff027b82 */ /* 0x000e640000000a00 */
[----:B-1----:R-:W-:-:S05]  /*08f0*/  IMAD.WIDE R2, R19, 0x4, R2 ;  /* 0x0000000413027825 */ /* 0x002fca00078e0202 */
[----:B------:R2:W5:Y:S01]  /*0900*/  LDG.E R0, desc[UR38][R2.64] ;  /* 0x0000002602007981 */ /* 0x000562000c1e1900 */
[----:B------:R-:W-:Y:S05]  /*0910*/  BRA `(.L_x_3123) ;  /* 0x00000000002c7947 */ /* 0x000fea0003800000 */
.L_x_3122:
        /* <DEDUP_REMOVED lines=10> */
.L_x_3124:
[----:B------:R-:W1:Y:S02]  /*09c0*/  LDC R0, c[0x0][0x8ec] ;  /* 0x00023b00ff007b82 */ /* 0x000e640000000800 */
.L_x_3123:
[----:B-1---5:R-:W-:-:S04]  /*09d0*/  VIADD R0, R0, 0x5f ;  /* 0x0000005f00007836 */ /* 0x022fc80000000000 */
[----:B------:R-:W-:-:S05]  /*09e0*/  IMAD.HI R0, R0, 0x2aaaaaab, RZ ;  /* 0x2aaaaaab00007827 */ /* 0x000fca00078e02ff */
[----:B--2---:R-:W-:-:S04]  /*09f0*/  SHF.R.U32.HI R3, RZ, 0x1f, R0 ;  /* 0x0000001fff037819 */ /* 0x004fc80000011600 */
[----:B------:R-:W-:-:S04]  /*0a00*/  LEA.HI.SX32 R3, R0, R3, 0x1c ;  /* 0x0000000300037211 */ /* 0x000fc800078fe2ff */
[----:B------:R-:W-:-:S04]  /*0a10*/  ISETP.GE.AND P0, PT, R152, R3, PT ;  /* 0x000000039800720c */ /* 0x000fc80003f06270 */
[----:B------:R-:W-:-:S04]  /*0a20*/  SEL R19, R19, 0xffffffff, !P0 ;  /* 0xffffffff13137807 */ /* 0x000fc80004000000 */
[----:B------:R-:W-:-:S13]  /*0a30*/  ISETP.GE.AND P0, PT, R19, RZ, PT ;  /* 0x000000ff1300720c */ /* 0x000fda0003f06270 */
[----:B------:R-:W-:Y:S05]  /*0a40*/  @!P0 BRA `(.L_x_3125) ;  /* 0x000000a400248947 */ /* 0x000fea0003800000 */
[----:B------:R-:W-:Y:S01]  /*0a50*/  ULDC.64 UR4, c[0x0][0x780] ;  /* 0x0001e00000047ab9 */ /* 0x000fe20000000a00 */
[----:B------:R-:W1:Y:S01]  /*0a60*/  LDC R17, c[0x0][0x290] ;  /* 0x0000a400ff117b82 */ /* 0x000e620000000800 */
[----:B------:R-:W-:Y:S02]  /*0a70*/  ISETP.NE.U32.AND P0, PT, RZ, UR4, PT ;  /* 0x00000004ff007c0c */ /* 0x000fe4000bf05070 */
[----:B------:R-:W-:Y:S02]  /*0a80*/  SHF.R.S32.HI R155, RZ, 0x1f, R153 ;  /* 0x0000001fff9b7819 */ /* 0x000fe40000011499 */
[----:B------:R-:W-:-:S13]  /*0a90*/  ISETP.NE.AND.EX P0, PT, RZ, UR5, PT, P0 ;  /* 0x00000005ff007c0c */ /* 0x000fda000bf05300 */
[----:B------:R-:W-:Y:S05]  /*0aa0*/  @!P0 BRA `(.L_x_3126) ;  /* 0x0000000000108947 */ /* 0x000fea0003800000 */
[----:B------:R-:W2:Y:S02]  /*0ab0*/  LDC.64 R22, c[0x0][0x780] ;  /* 0x0001e000ff167b82 */ /* 0x000ea40000000a00 */
[----:B--2---:R-:W-:-:S06]  /*0ac0*/  IMAD.WIDE R22, R19, 0x4, R22 ;  /* 0x0000000413167825 */ /* 0x004fcc00078e0216 */
[----:B------:R2:W5:Y:S01]  /*0ad0*/  LDG.E R22, desc[UR38][R22.64] ;  /* 0x0000002616167981 */ /* 0x000562000c1e1900 */
[----:B------:R-:W-:Y:S05]  /*0ae0*/  BRA `(.L_x_3127) ;  /* 0x0000000000287947 */ /* 0x000fea0003800000 */
.L_x_3126:
        /* <DEDUP_REMOVED lines=10> */
.L_x_3127:
[----:B------:R-:W-:Y:S02]  /*0b90*/  ULDC.64 UR4, c[0x0][0x788] ;  /* 0x0001e20000047ab9 */ /* 0x000fe40000000a00 */
[----:B------:R-:W-:-:S04]  /*0ba0*/  ISETP.NE.U32.AND P0, PT, RZ, UR4, PT ;  /* 0x00000004ff007c0c */ /* 0x000fc8000bf05070 */
[----:B------:R-:W-:-:S13]  /*0bb0*/  ISETP.NE.AND.EX P0, PT, RZ, UR5, PT, P0 ;  /* 0x00000005ff007c0c */ /* 0x000fda000bf05300 */
[----:B------:R-:W-:Y:S05]  /*0bc0*/  @!P0 BRA `(.L_x_3128) ;  /* 0x0000000000108947 */ /* 0x000fea0003800000 */
[----:B------:R-:W4:Y:S02]  /*0bd0*/  LDC.64 R2, c[0x0][0x788] ;  /* 0x0001e200ff027b82 */ /* 0x000f240000000a00 */
[----:B----4-:R-:W-:-:S05]  /*0be0*/  IMAD.WIDE R2, R19, 0x4, R2 ;  /* 0x0000000413027825 */ /* 0x010fca00078e0202 */
[----:B-1----:R4:W5:Y:S01]  /*0bf0*/  LDG.E R17, desc[UR38][R2.64] ;  /* 0x0000002602117981 */ /* 0x002962000c1e1900 */
[----:B------:R-:W-:Y:S05]  /*0c00*/  BRA `(.L_x_3129) ;  /* 0x0000000000247947 */ /* 0x000fea0003800000 */
.L_x_3128:
[----:B------:R-:W-:Y:S02]  /*0c10*/  ULDC.64 UR4, c[0x0][0x778] ;  /* 0x0001de0000047ab9 */ /* 0x000fe40000000a00 */
[----:B------:R-:W-:-:S04]  /*0c20*/  ISETP.NE.U32.AND P0, PT, RZ, UR4, PT ;  /* 0x00000004ff007c0c */ /* 0x000fc8000bf05070 */
[----:B------:R-:W-:-:S13]  /*0c30*/  ISETP.NE.AND.EX P0, PT, RZ, UR5, PT, P0 ;  /* 0x00000005ff007c0c */ /* 0x000fda000bf05300 */
[----:B------:R-:W-:Y:S05]  /*0c40*/  @!P0 BRA `(.L_x_3129) ;  /* 0x0000000000148947 */ /* 0x000fea0003800000 */
[----:B------:R-:W4:Y:S02]  /*0c50*/  LDC.64 R2, c[0x0][0x778] ;  /* 0x0001de00ff027b82 */ /* 0x000f240000000a00 */
[----:B----4-:R-:W-:-:S05]  /*0c60*/  IMAD.WIDE R2, R19, 0x4, R2 ;  /* 0x0000000413027825 */ /* 0x010fca00078e0202 */
[----:B-1----:R-:W4:Y:S04]  /*0c70*/  LDG.E R17, desc[UR38][R2.64] ;  /* 0x0000002602117981 */ /* 0x002f28000c1e1900 */
[----:B------:R-:W4:Y:S02]  /*0c80*/  LDG.E R0, desc[UR38][R2.64+0x4] ;  /* 0x0000042602007981 */ /* 0x000f24000c1e1900 */
[----:B----4-:R-:W-:-:S07]  /*0c90*/  IMAD.IADD R17, R0, 0x1, -R17 ;  /* 0x0000000100117824 */ /* 0x010fce00078e0a11 */
.L_x_3129:
[C---:B-1-345:R-:W-:Y:S01]  /*0ca0*/  IMAD.IADD R3, R22.reuse, 0x1, -R17 ;  /* 0x0000000116037824 */ /* 0x07afe200078e0a11 */
[----:B------:R-:W-:Y:S01]  /*0cb0*/  ULDC UR4, c[0x0][0x74c] ;  /* 0x0001d30000047ab9 */ /* 0x000fe20000000800 */
[----:B------:R-:W-:Y:S01]  /*0cc0*/  VIADD R0, R22, 0x3f ;  /* 0x0000003f16007836 */ /* 0x000fe20000000000 */
[----:B------:R-:W-:Y:S01]  /*0cd0*/  PLOP3.LUT P0, PT, PT, PT, PT, 0x80, 0x0 ;  /* 0x000000000000781c */ /* 0x000fe20003f0f070 */
[----:B------:R-:W-:Y:S01]  /*0ce0*/  IMAD R3, R152, 0x60, R3 ;  /* 0x0000006098037824 */ /* 0x000fe200078e0203 */
[----:B------:R-:W-:Y:S02]  /*0cf0*/  CS2R R70, SRZ ;  /* 0x0000000000467805 */ /* 0x000fe4000001ff00 */
[----:B------:R-:W-:Y:S02]  /*0d00*/  CS2R R68, SRZ ;  /* 0x0000000000447805 */ /* 0x000fe4000001ff00 */
[----:B------:R-:W-:Y:S01]  /*0d10*/  CS2R R66, SRZ ;  /* 0x0000000000427805 */ /* 0x000fe2000001ff00 */
[----:B------:R-:W-:Y:S01]  /*0d20*/  VIADD R2, R3, -UR4 ;  /* 0x8000000403027c36 */ /* 0x000fe20008000000 */
[----:B------:R-:W-:-:S02]  /*0d30*/  SHF.R.S32.HI R3, RZ, 0x1f, R0 ;  /* 0x0000001fff037819 */ /* 0x000fc40000011400 */
[----:B------:R-:W-:Y:S02]  /*0d40*/  CS2R R64, SRZ ;  /* 0x0000000000407805 */ /* 0x000fe4000001ff00 */
[----:B------:R-:W-:Y:S02]  /*0d50*/  CS2R R62, SRZ ;  /* 0x00000000003e7805 */ /* 0x000fe4000001ff00 */
[----:B------:R-:W-:Y:S02]  /*0d60*/  CS2R R60, SRZ ;  /* 0x00000000003c7805 */ /* 0x000fe4000001ff00 */
[----:B------:R-:W-:Y:S02]  /*0d70*/  SHF.R.S32.HI R5, RZ, 0x1f, R2 ;  /* 0x0000001fff057819 */ /* 0x000fe40000011402 */
[----:B------:R-:W-:Y:S02]  /*0d80*/  CS2R R58, SRZ ;  /* 0x00000000003a7805 */ /* 0x000fe4000001ff00 */
[----:B------:R-:W-:-:S02]  /*0d90*/  LEA.HI R3, R3, R0, RZ, 0x6 ;  /* 0x0000000003037211 */ /* 0x000fc400078f30ff */
[----:B------:R-:W-:Y:S02]  /*0da0*/  CS2R R56, SRZ ;  /* 0x0000000000387805 */ /* 0x000fe4000001ff00 */
[----:B------:R-:W-:Y:S02]  /*0db0*/  LEA.HI R5, R5, R2, RZ, 0x6 ;  /* 0x0000000205057211 */ /* 0x000fe400078f30ff */
[----:B------:R-:W-:Y:S02]  /*0dc0*/  CS2R R54, SRZ ;  /* 0x0000000000367805 */ /* 0x000fe4000001ff00 */
[----:B------:R-:W-:Y:S02]  /*0dd0*/  SHF.R.S32.HI R18, RZ, 0x6, R3 ;  /* 0x00000006ff127819 */ /* 0x000fe40000011403 */
[----:B------:R-:W-:Y:S02]  /*0de0*/  CS2R R52, SRZ ;  /* 0x0000000000347805 */ /* 0x000fe4000001ff00 */
[----:B------:R-:W-:-:S02]  /*0df0*/  SHF.R.S32.HI R5, RZ, 0x6, R5 ;  /* 0x00000006ff057819 */ /* 0x000fc40000011405 */
[----:B------:R-:W-:Y:S02]  /*0e00*/  CS2R R50, SRZ ;  /* 0x0000000000327805 */ /* 0x000fe4000001ff00 */
[----:B------:R-:W-:Y:S02]  /*0e10*/  CS2R R48, SRZ ;  /* 0x0000000000307805 */ /* 0x000fe4000001ff00 */
[----:B------:R-:W-:Y:S02]  /*0e20*/  CS2R R46, SRZ ;  /* 0x00000000002e7805 */ /* 0x000fe4000001ff00 */
[----:B------:R-:W-:Y:S02]  /*0e30*/  VIMNMX R16, RZ, R5, !PT ;  /* 0x00000005ff107248 */ /* 0x000fe40007fe0100 */
[----:B------:R-:W-:Y:S02]  /*0e40*/  CS2R R44, SRZ ;  /* 0x00000000002c7805 */ /* 0x000fe4000001ff00 */
[----:B------:R-:W-:-:S02]  /*0e50*/  CS2R R42, SRZ ;  /* 0x00000000002a7805 */ /* 0x000fc4000001ff00 */
[----:B------:R-:W-:Y:S02]  /*0e60*/  CS2R R40, SRZ ;  /* 0x0000000000287805 */ /* 0x000fe4000001ff00 */
[----:B------:R-:W-:Y:S02]  /*0e70*/  ISETP.GT.AND P1, PT, R18, R16, PT ;  /* 0x000000101200720c */ /* 0x000fe40003f24270 */
        /* <DEDUP_REMOVED lines=45> */
[----:B------:R1:W3:Y:S01]  /*1150*/  LDC.64 R14, c[0x4][R2] ;  /* 0x01000000020e7b82 */ /* 0x0002e20000000a00 */
        /* <DEDUP_REMOVED lines=10> */
[----:B--23--:R-:W-:Y:S05]  /*1200*/  CALL.ABS.NOINC R14 ;  /* 0x000000000e007343 */ /* 0x00cfea0003c00000 */
.L_x_3132:
        /* <DEDUP_REMOVED lines=15> */
.L_x_3131:
        /* <DEDUP_REMOVED lines=20> */
.L_x_3134:
        /* <DEDUP_REMOVED lines=15> */
.L_x_3133:
[----:B------:R-:W1:Y:S01]  /*1530*/  S2R R2, SR_TID.X ;  /* 0x0000000000027919 */ /* 0x000e620000002100 */
[----:B------:R-:W-:Y:S01]  /*1540*/  UMOV UR4, 0xffffffff ;  /* 0xffffffff00047882 */ /* 0x000fe20000000000 */
[----:B-1----:R-:W-:-:S05]  /*1550*/  VIADD R0, R2, 0xffffff80 ;  /* 0xffffff8002007836 */ /* 0x002fca0000000000 */
[----:B------:R-:W-:-:S04]  /*1560*/  SHF.R.S32.HI R3, RZ, 0x1f, R0 ;  /* 0x0000001fff037819 */ /* 0x000fc80000011400 */
[----:B------:R-:W-:-:S04]  /*1570*/  LEA.HI R2, R3, R0, RZ, 0x7 ;  /* 0x0000000003027211 */ /* 0x000fc800078f38ff */
[----:B------:R-:W-:Y:S01]  /*1580*/  SHF.R.S32.HI R13, RZ, 0x7, R2 ;  /* 0x00000007ff0d7819 */ /* 0x000fe20000011402 */
[----:B------:R-:W-:Y:S06]  /*1590*/  BRA.DIV UR4, `(.L_x_3135) ;  /* 0x0000009a04587947 */ /* 0x000fec000b800000 */
[----:B------:R1:W3:Y:S02]  /*15a0*/  SHFL.IDX PT, R14, R13, RZ, 0x1f ;  /* 0x00001fff0d0e7589 */ /* 0x0002e400000e0000 */
.L_x_3274:
[----:B------:R-:W-:Y:S01]  /*15b0*/  SHF.L.U32 R15, RZ, 0x1f, RZ ;  /* 0x0000001fff0f7819 */ /* 0x000fe200000006ff */
[----:B---3--:R-:W-:Y:S01]  /*15c0*/  IMAD.HI R4, R14, 0x55555556, RZ ;  /* 0x555555560e047827 */ /* 0x008fe200078e02ff */
[----:B------:R-:W-:Y:S02]  /*15d0*/  LOP3.LUT R5, R2, 0xffffff80, RZ, 0xc0, !PT ;  /* 0xffffff8002057812 */ /* 0x000fe400078ec0ff */
[----:B------:R-:W3:Y:S01]  /*15e0*/  SYNCS.PHASECHK.TRANS64.TRYWAIT P0, [UR36+0x36400], R15 ;  /* 0x0364000fff0075a7 */ /* 0x000ee20008000164 */
[-C--:B------:R-:W-:Y:S01]  /*15f0*/  LEA.HI R2, R3, R0.reuse, RZ, 0x5 ;  /* 0x0000000003027211 */ /* 0x080fe200078f28ff */
[----:B------:R-:W-:Y:S01]  /*1600*/  IMAD.HI R8, R13, 0x55555556, RZ ;  /* 0x555555560d087827 */ /* 0x000fe200078e02ff */
[----:B------:R-:W-:Y:S02]  /*1610*/  LEA.HI R7, R3, R0, RZ, 0x4 ;  /* 0x0000000003077211 */ /* 0x000fe400078f20ff */
[--C-:B------:R-:W-:Y:S02]  /*1620*/  SHF.R.S32.HI R6, RZ, 0x5, R2.reuse ;  /* 0x00000005ff067819 */ /* 0x100fe40000011402 */
[----:B------:R-:W-:Y:S01]  /*1630*/  SHF.R.S32.HI R11, RZ, 0x1f, R2 ;  /* 0x0000001fff0b7819 */ /* 0x000fe20000011402 */
[----:B------:R-:W-:Y:S01]  /*1640*/  IMAD.IADD R2, R0, 0x1, -R5 ;  /* 0x0000000100027824 */ /* 0x000fe200078e0a05 */
[----:B------:R-:W-:-:S02]  /*1650*/  LEA.HI R3, R4, R4, RZ, 0x1 ;  /* 0x0000000404037211 */ /* 0x000fc400078f08ff */
[----:B------:R-:W-:Y:S02]  /*1660*/  LOP3.LUT R9, R7, 0xfffffff0, RZ, 0xc0, !PT ;  /* 0xfffffff007097812 */ /* 0x000fe400078ec0ff */
[----:B------:R-:W-:Y:S01]  /*1670*/  LEA.HI R11, R11, R6, RZ, 0x2 ;  /* 0x000000060b0b7211 */ /* 0x000fe200078f10ff */
[----:B------:R-:W-:Y:S01]  /*1680*/  IMAD R4, R3, -0x3, R14 ;  /* 0xfffffffd03047824 */ /* 0x000fe200078e020e */
[----:B------:R-:W-:Y:S01]  /*1690*/  LEA.HI R8, R8, R8, RZ, 0x1 ;  /* 0x0000000808087211 */ /* 0x000fe200078f08ff */
[----:B------:R-:W-:Y:S01]  /*16a0*/  IMAD.IADD R9, R0, 0x1, -R9 ;  /* 0x0000000100097824 */ /* 0x000fe200078e0a09 */
[----:B------:R-:W-:Y:S02]  /*16b0*/  SHF.R.S32.HI R3, RZ, 0x1f, R2 ;  /* 0x0000001fff037819 */ /* 0x000fe40000011402 */
[----:B------:R-:W-:Y:S01]  /*16c0*/  LOP3.LUT R11, R11, 0x3ffffc, RZ, 0xc0, !PT ;  /* 0x003ffffc0b0b7812 */ /* 0x000fe200078ec0ff */
[----:B---3--:R-:W-:Y:S06]  /*16d0*/  @P0 BRA `(.L_x_3136) ;  /* 0x0000000000080947 */ /* 0x008fec0003800000 */
[----:B------:R-:W3:Y:S02]  /*16e0*/  SYNCS.PHASECHK.TRANS64.TRYWAIT P0, [UR36+0x36400], R15 ;  /* 0x0364000fff0075a7 */ /* 0x000ee40008000164 */
[----:B---3--:R-:W-:Y:S05]  /*16f0*/  @!P0 BRA `(.L_x_3137) ;  /* 0x00000098001c8947 */ /* 0x008fea0003800000 */
.L_x_3136:
[----:B------:R-:W4:Y:S01]  /*1700*/  LDL.LU R20, [R1] ;  /* 0x0000000001147983 */ /* 0x000f220000300800 */
[----:B------:R-:W-:Y:S01]  /*1710*/  LEA.HI R0, R3, R2, RZ, 0x2 ;  /* 0x0000000203007211 */ /* 0x000fe200078f10ff */
[----:B------:R-:W-:Y:S01]  /*1720*/  IMAD R14, R8, -0x3, R13 ;  /* 0xfffffffd080e7824 */ /* 0x000fe200078e020d */
[----:B------:R-:W-:Y:S01]  /*1730*/  LEA.HI R8, R9, R9, RZ, 0x1 ;  /* 0x0000000909087211 */ /* 0x000fe200078f08ff */
[----:B------:R-:W-:Y:S01]  /*1740*/  IMAD.IADD R12, R6, 0x1, -R11 ;  /* 0x00000001060c7824 */ /* 0x000fe200078e0a0b */
[--C-:B------:R-:W-:Y:S01]  /*1750*/  SHF.R.S32.HI R5, RZ, 0x2, R0.reuse ;  /* 0x00000002ff057819 */ /* 0x100fe20000011400 */
[----:B------:R-:W-:Y:S01]  /*1760*/  IMAD R17, R152, -0x60, R17 ;  /* 0xffffffa098117824 */ /* 0x000fe200078e0211 */
[----:B------:R-:W-:Y:S02]  /*1770*/  SHF.R.S32.HI R6, RZ, 0x1f, R0 ;  /* 0x0000001fff067819 */ /* 0x000fe40000011400 */
[----:B------:R-:W-:Y:S02]  /*1780*/  CS2R R70, SRZ ;  /* 0x0000000000467805 */ /* 0x000fe4000001ff00 */
[----:B---3--:R-:W-:-:S02]  /*1790*/  LOP3.LUT R15, R0, 0x7ffffffc, RZ, 0xc0, !PT ;  /* 0x7ffffffc000f7812 */ /* 0x008fc400078ec0ff */
[----:B------:R-:W-:Y:S02]  /*17a0*/  CS2R R68, SRZ ;  /* 0x0000000000447805 */ /* 0x000fe4000001ff00 */
[--C-:B------:R-:W-:Y:S02]  /*17b0*/  SHF.R.S32.HI R0, RZ, 0x1, R8.reuse ;  /* 0x00000001ff007819 */ /* 0x100fe40000011408 */
[----:B------:R-:W-:Y:S02]  /*17c0*/  CS2R R66, SRZ ;  /* 0x0000000000427805 */ /* 0x000fe4000001ff00 */
[----:B------:R-:W-:Y:S01]  /*17d0*/  SHF.R.S32.HI R11, RZ, 0x1f, R8 ;  /* 0x0000001fff0b7819 */ /* 0x000fe20000011408 */
[----:B------:R-:W-:Y:S01]  /*17e0*/  IMAD.IADD R15, R2, 0x1, -R15 ;  /* 0x00000001020f7824 */ /* 0x000fe200078e0a0f */
        /* <DEDUP_REMOVED lines=8> */
[----:B------:R-:W-:Y:S01]  /*1870*/  SHF.R.S32.HI R7, RZ, 0x4, R7 ;  /* 0x00000004ff077819 */ /* 0x000fe20000011407 */
[----:B------:R-:W-:Y:S01]  /*1880*/  IMAD.SHL.U32 R10, R10, 0x20, RZ ;  /* 0x000000200a0a7824 */ /* 0x000fe200078e00ff */
[----:B------:R-:W-:Y:S01]  /*1890*/  LOP3.LUT R8, R8, 0x7fffffe, RZ, 0xc0, !PT ;  /* 0x07fffffe08087812 */ /* 0x000fe200078ec0ff */
[----:B------:R-:W-:Y:S01]  /*18a0*/  IMAD.IADD R11, R0, 0x1, -R11 ;  /* 0x00000001000b7824 */ /* 0x000fe200078e0a0b */
[----:B------:R-:W-:Y:S01]  /*18b0*/  LEA.HI R6, R6, R5, RZ, 0x3 ;  /* 0x0000000506067211 */ /* 0x000fe200078f18ff */
[----:B------:R-:W-:Y:S01]  /*18c0*/  IMAD.SHL.U32 R7, R7, 0x8, RZ ;  /* 0x0000000807077824 */ /* 0x000fe200078e00ff */
[----:B------:R-:W-:Y:S01]  /*18d0*/  LOP3.LUT R10, R10, 0x7fffff00, RZ, 0xc0, !PT ;  /* 0x7fffff000a0a7812 */ /* 0x000fe200078ec0ff */
[----:B------:R-:W-:Y:S01]  /*18e0*/  IMAD.SHL.U32 R0, R11, 0x40, RZ ;  /* 0x000000400b007824 */ /* 0x000fe200078e00ff */
[----:B------:R-:W-:Y:S01]  /*18f0*/  LOP3.LUT R6, R6, 0xfffffff8, RZ, 0xc0, !PT ;  /* 0xfffffff806067812 */ /* 0x000fe200078ec0ff */
[----:B------:R-:W-:Y:S01]  /*1900*/  IMAD.IADD R9, R9, 0x1, -R8 ;  /* 0x0000000109097824 */ /* 0x000fe200078e0a08 */
[----:B------:R-:W-:Y:S01]  /*1910*/  LEA.HI R3, R3, R2, RZ, 0x5 ;  /* 0x0000000203037211 */ /* 0x000fe200078f28ff */
[----:B------:R-:W-:Y:S01]  /*1920*/  IMAD R10, R13, 0x800, R10 ;  /* 0x000008000d0a7824 */ /* 0x000fe200078e020a */
[----:B------:R-:W-:Y:S01]  /*1930*/  LOP3.LUT R0, R0, 0xc0, RZ, 0xc0, !PT ;  /* 0x000000c000007812 */ /* 0x000fe200078ec0ff */
[----:B------:R-:W-:Y:S01]  /*1940*/  IMAD R8, R14, 0x10, R15 ;  /* 0x000000100e087824 */ /* 0x000fe200078e020f */
[----:B------:R-:W-:Y:S01]  /*1950*/  SHF.R.S32.HI R3, RZ, 0x5, R3 ;  /* 0x00000005ff037819 */ /* 0x000fe20000011403 */
[----:B------:R-:W-:Y:S01]  /*1960*/  IMAD R9, R9, 0x20, R10 ;  /* 0x0000002009097824 */ /* 0x000fe200078e020a */
[----:B------:R-:W-:Y:S01]  /*1970*/  LOP3.LUT R7, R0, 0x8, R7, 0xf8, !PT ;  /* 0x0000000800077812 */ /* 0x000fe200078ef807 */
[----:B------:R-:W-:Y:S01]  /*1980*/  IMAD.IADD R6, R5, 0x1, -R6 ;  /* 0x0000000105067824 */ /* 0x000fe200078e0a06 */
[----:B------:R-:W-:Y:S01]  /*1990*/  SHF.R.U32.HI R0, RZ, 0x3, R0 ;  /* 0x00000003ff007819 */ /* 0x000fe20000011600 */
[----:B------:R-:W-:Y:S01]  /*19a0*/  IMAD R12, R12, 0x200, R9 ;  /* 0x000002000c0c7824 */ /* 0x000fe200078e0209 */
[----:B------:R-:W-:Y:S01]  /*19b0*/  LOP3.LUT P0, RZ, R11, 0x2, RZ, 0xc0, !PT ;  /* 0x000000020bff7812 */ /* 0x000fe2000780c0ff */
[----:B------:R-:W-:Y:S01]  /*19c0*/  IMAD R14, R13, 0x400, R2 ;  /* 0x000004000d0e7824 */ /* 0x000fe200078e0202 */
[----:B------:R-:W-:Y:S01]  /*19d0*/  LOP3.LUT R7, R7, R0, RZ, 0x3c, !PT ;  /* 0x0000000007077212 */ /* 0x000fe200078e3cff */
[----:B------:R-:W-:Y:S01]  /*19e0*/  IMAD R6, R3, 0x10, R6 ;  /* 0x0000001003067824 */ /* 0x000fe200078e0206 */
[----:B------:R-:W-:Y:S01]  /*19f0*/  IADD3 R3, -R22, 0x1, R17 ;  /* 0x0000000116037810 */ /* 0x000fe20007ffe111 */
[----:B------:R-:W-:Y:S01]  /*1a00*/  IMAD.SHL.U32 R8, R8, 0x2, RZ ;  /* 0x0000000208087824 */ /* 0x000fe200078e00ff */
[----:B------:R-:W-:Y:S01]  /*1a10*/  CS2R R56, SRZ ;  /* 0x0000000000387805 */ /* 0x000fe2000001ff00 */
[----:B------:R-:W-:Y:S01]  /*1a20*/  IMAD.IADD R11, R12, 0x1, R7 ;  /* 0x000000010c0b7824 */ /* 0x000fe200078e0207 */
[----:B------:R-:W-:Y:S01]  /*1a30*/  CS2R R54, SRZ ;  /* 0x0000000000367805 */ /* 0x000fe2000001ff00 */
[----:B------:R-:W-:Y:S01]  /*1a40*/  IMAD.MOV.U32 R12, RZ, RZ, 0x20 ;  /* 0x00000020ff0c7424 */ /* 0x000fe200078e00ff */
[----:B------:R-:W-:Y:S01]  /*1a50*/  CS2R R52, SRZ ;  /* 0x0000000000347805 */ /* 0x000fe2000001ff00 */
[----:B------:R-:W-:Y:S01]  /*1a60*/  IMAD.SHL.U32 R0, R14, 0x4, RZ ;  /* 0x000000040e007824 */ /* 0x000fe200078e00ff */
[----:B------:R-:W-:Y:S01]  /*1a70*/  LEA R11, R11, UR36, 0x1 ;  /* 0x000000240b0b7c11 */ /* 0x000fe2000f8e08ff */
[--C-:B------:R-:W-:Y:S01]  /*1a80*/  IMAD.IADD R9, R17, 0x1, -R8.reuse ;  /* 0x0000000111097824 */ /* 0x100fe200078e0a08 */
[----:B------:R-:W-:Y:S01]  /*1a90*/  SEL R12, R12, 0xffffffe0, !P0 ;  /* 0xffffffe00c0c7807 */ /* 0x000fe20004000000 */
[----:B------:R-:W-:Y:S01]  /*1aa0*/  IMAD.IADD R8, R3, 0x1, -R8 ;  /* 0x0000000103087824 */ /* 0x000fe200078e0a08 */
        /* <DEDUP_REMOVED lines=42> */
[----:B------:R-:W-:-:S02]  /*1d50*/  IADD3 R17, R12, 0x30400, R11 ;  /* 0x000304000c117810 */ /* 0x000fc40007ffe00b */
[----:B----4-:R-:W-:-:S07]  /*1d60*/  LOP3.LUT R10, R20, 0x1, RZ, 0xfc, !PT ;  /* 0x00000001140a7812 */ /* 0x010fce00078efcff */
.L_x_3148:
[----:B------:R-:W-:-:S13]  /*1d70*/  ISETP.NE.AND P0, PT, R10, 0x3, PT ;  /* 0x000000030a00780c */ /* 0x000fda0003f05270 */
[----:B---3--:R-:W-:Y:S05]  /*1d80*/  @!P0 BRA `(.L_x_3138) ;  /* 0x0000000000048947 */ /* 0x008fea0003800000 */
[----:B------:R-:W-:Y:S01]  /*1d90*/  BPT.TRAP 0x1 ;  /* 0x000000040000795c */ /* 0x000fe20000300000 */
.L_x_3138:
[----:B------:R-:W-:Y:S02]  /*1da0*/  LEA R3, R2, UR36, 0x3 ;  /* 0x0000002402037c11 */ /* 0x000fe4000f8e18ff */
[----:B------:R-:W-:-:S04]  /*1db0*/  SHF.L.U32 R12, R7, 0x1f, RZ ;  /* 0x0000001f070c7819 */ /* 0x000fc800000006ff */
[----:B------:R3:W4:Y:S01]  /*1dc0*/  SYNCS.PHASECHK.TRANS64.TRYWAIT P1, [R3+URZ+0x36410], R12 ;  /* 0x0364100c030075a7 */ /* 0x000722000802017f */
[----:B------:R-:W-:Y:S05]  /*1dd0*/  @!P0 BRA `(.L_x_3139) ;  /* 0x0000000000048947 */ /* 0x000fea0003800000 */
[----:B------:R-:W-:Y:S01]  /*1de0*/  BPT.TRAP 0x1 ;  /* 0x000000040000795c */ /* 0x000fe20000300000 */
.L_x_3139:
[----:B----4-:R-:W-:Y:S05]  /*1df0*/  @P1 BRA `(.L_x_3140) ;  /* 0x0000000000081947 */ /* 0x010fea0003800000 */
[----:B------:R-:W4:Y:S02]  /*1e00*/  SYNCS.PHASECHK.TRANS64.TRYWAIT P1, [R3+URZ+0x36410], R12 ;  /* 0x0364100c030075a7 */ /* 0x000f24000802017f */
[----:B----4-:R-:W-:Y:S05]  /*1e10*/  @!P1 BRA `(.L_x_3141) ;  /* 0x0000009000689947 */ /* 0x010fea0003800000 */
.L_x_3140:
[----:B------:R-:W-:Y:S05]  /*1e20*/  WARPSYNC.ALL ;  /* 0x0000000000007948 */ /* 0x000fea0003800000 */
[----:B------:R-:W-:Y:S01]  /*1e30*/  R2UR UR6, R4 ;  /* 0x00000000040672ca */ /* 0x000fe200000e0000 */
[----:B------:R-:W-:Y:S01]  /*1e40*/  UIADD3 UR4, UR36, 0x1e000, URZ ;  /* 0x0001e00024047890 */ /* 0x000fe2000fffe03f */
[C---:B------:R-:W-:Y:S01]  /*1e50*/  R2UR UR7, R2.reuse ;  /* 0x00000000020772ca */ /* 0x040fe200000e0000 */
[----:B------:R-:W-:Y:S01]  /*1e60*/  WARPGROUP.ARRIVE ;  /* 0x00000000000079c5 */ /* 0x000fe20000000000 */
[----:B------:R-:W-:Y:S01]  /*1e70*/  UMOV UR13, 0x40000040 ;  /* 0x40000040000d7882 */ /* 0x000fe20000000000 */
[----:B------:R-:W-:Y:S01]  /*1e80*/  USHF.R.U32.HI UR5, URZ, 0x4, UR4 ;  /* 0x000000043f057899 */ /* 0x000fe20008011604 */
[----:B---34-:R-:W-:Y:S01]  /*1e90*/  IMAD R12, R2, 0x40, R6 ;  /* 0x00000040020c7824 */ /* 0x018fe200078e0206 */
        /* <DEDUP_REMOVED lines=92> */
[----:B-1----:R3:W1:Y:S01]  /*2460*/  LDS R13, [R14+0x30020] ;  /* 0x030020000e0d7984 */ /* 0x0026620000000800 */
[----:B------:R-:W-:Y:S05]  /*2470*/  @!P0 BRA `(.L_x_3142) ;  /* 0x0000000000048947 */ /* 0x000fea0003800000 */
[----:B------:R-:W-:Y:S01]  /*2480*/  BPT.TRAP 0x1 ;  /* 0x000000040000795c */ /* 0x000fe20000300000 */
.L_x_3142:
[----:B------:R-:W-:-:S04]  /*2490*/  SHF.L.U32 R15, R5, 0x1f, RZ ;  /* 0x0000001f050f7819 */ /* 0x000fc800000006ff */
[----:B------:R1:W1:Y:S01]  /*24a0*/  SYNCS.PHASECHK.TRANS64.TRYWAIT P1, [UR36+0x36430], R15 ;  /* 0x0364300fff0075a7 */ /* 0x0002620008020164 */
[----:B------:R-:W-:Y:S05]  /*24b0*/  @!P0 BRA `(.L_x_3143) ;  /* 0x0000000000048947 */ /* 0x000fea0003800000 */
[----:B------:R-:W-:Y:S01]  /*24c0*/  BPT.TRAP 0x1 ;  /* 0x000000040000795c */ /* 0x000fe20000300000 */
.L_x_3143:
[----:B-1----:R-:W-:Y:S05]  /*24d0*/  @P1 BRA `(.L_x_3144) ;  /* 0x0000000000081947 */ /* 0x002fea0003800000 */
[----:B------:R-:W1:Y:S02]  /*24e0*/  SYNCS.PHASECHK.TRANS64.TRYWAIT P1, [UR36+0x36430], R15 ;  /* 0x0364300fff0075a7 */ /* 0x000e640008020164 */
[----:B-1----:R-:W-:Y:S05]  /*24f0*/  @!P1 BRA `(.L_x_3145) ;  /* 0x0000008800c49947 */ /* 0x002fea0003800000 */
.L_x_3144:
[----:B------:R-:W-:Y:S01]  /*2500*/  UIADD3 UR5, UR36, 0x2a000, URZ ;  /* 0x0002a00024057890 */ /* 0x000fe2000fffe03f */
[----:B------:R-:W-:Y:S01]  /*2510*/  WARPGROUP.ARRIVE ;  /* 0x00000000000079c5 */ /* 0x000fe20000000000 */
[----:B------:R-:W-:Y:S01]  /*2520*/  UIADD3 UR4, UR4, 0x9000, URZ ;  /* 0x0000900004047890 */ /* 0x000fe2000fffe03f */
[----:B------:R-:W-:Y:S01]  /*2530*/  IMAD R15, R16, 0x40, R6 ;  /* 0x00000040100f7824 */ /* 0x000fe200078e0206 */
[----:B------:R-:W-:Y:S02]  /*2540*/  USHF.R.U32.HI UR6, URZ, 0x4, UR5 ;  /* 0x000000043f067899 */ /* 0x000fe40008011605 */
[----:B------:R-:W-:Y:S02]  /*2550*/  USHF.R.U32.HI UR4, URZ, 0x4, UR4 ;  /* 0x000000043f047899 */ /* 0x000fe40008011604 */
[----:B------:R-:W-:Y:S01]  /*2560*/  ULOP3.LUT UR7, UR6, 0x3fff, URZ, 0xc0, !UPT ;  /* 0x00003fff06077892 */ /* 0x000fe2000f8ec03f */
[----:B---3--:R-:W-:Y:S01]  /*2570*/  VIADDMNMX R14, R15, R8, R9, PT ;  /* 0x000000080f0e7246 */ /* 0x008fe20003800109 */
        /* <DEDUP_REMOVED lines=9> */
[----:B------:R-:W-:Y:S01]  /*2610*/  FSEL R137, R137, -INF , P6 ;  /* 0xff80000089897808 */ /* 0x000fe20003000000 */
[----:B------:R-:W-:Y:S01]  /*2620*/  UMOV UR10, UR6 ;  /* 0x00000006000a7c82 */ /* 0x000fe20008000000 */
[C---:B------:R-:W-:Y:S01]  /*2630*/  ISETP.GT.AND P5, PT, R14.reuse, 0x8, PT ;  /* 0x000000080e00780c */ /* 0x040fe20003fa4270 */
[----:B------:R-:W-:Y:S01]  /*2640*/  HGMMA.64x32x16.F32 R120, gdesc[UR8], RZ, !UPT, gsb0 ;  /* 0x00600000087879f0 */ /* 0x000fe2000c0008ff */
[----:B------:R-:W-:Y:S01]  /*2650*/  UIADD3 UR10, UR6, 0x2, URZ ;  /* 0x00000002060a7890 */ /* 0x000fe2000fffe03f */
[C---:B------:R-:W-:Y:S01]  /*2660*/  ISETP.GT.AND P4, PT, R14.reuse, 0x9, PT ;  /* 0x000000090e00780c */ /* 0x040fe20003f84270 */
[----:B------:R-:W-:Y:S01]  /*2670*/  UIADD3 UR8, UR4, 0x2, URZ ;  /* 0x0000000204087890 */ /* 0x000fe2000fffe03f */
[C---:B------:R-:W-:Y:S01]  /*2680*/  ISETP.GT.AND P3, PT, R14.reuse, 0x10, PT ;  /* 0x000000100e00780c */ /* 0x040fe20003f64270 */
[----:B------:R-:W-:Y:S01]  /*2690*/  UMOV UR11, 0x40000040 ;  /* 0x40000040000b7882 */ /* 0x000fe20000000000 */
[----:B------:R-:W-:Y:S01]  /*26a0*/  UMOV UR9, 0x40000040 ;  /* 0x4000004000097882 */ /* 0x000fe20000000000 */
[C---:B------:R-:W-:Y:S01]  /*26b0*/  ISETP.GT.AND P2, PT, R14.reuse, 0x11, PT ;  /* 0x000000110e00780c */ /* 0x040fe20003f44270 */
[--C-:B----4-:R-:W-:Y:S01]  /*26c0*/  FFMA.FTZ R20, R21, UR40, -R12.reuse ;  /* 0x0000002815147c23 */ /* 0x110fe2000801080c */
[C---:B------:R-:W-:Y:S01]  /*26d0*/  ISETP.GT.AND P1, PT, R14.reuse, 0x18, PT ;  /* 0x000000180e00780c */ /* 0x040fe20003f24270 */
[----:B------:R-:W-:Y:S01]  /*26e0*/  FFMA.FTZ R21, R137, UR40, -R12 ;  /* 0x0000002889157c23 */ /* 0x000fe2000801080c */
[----:B------:R-:W-:Y:S01]  /*26f0*/  ISETP.GT.AND P6, PT, R14, 0x19, PT ;  /* 0x000000190e00780c */ /* 0x000fe20003fc4270 */
[----:B------:R-:W-:Y:S01]  /*2700*/  UMOV UR7, 0x80000020 ;  /* 0x8000002000077882 */ /* 0x000fe20000000000 */
[----:B------:R-:W-:Y:S01]  /*2710*/  IADD3 R14, R8, 0x8, R15 ;  /* 0x00000008080e7810 */ /* 0x000fe20007ffe00f */
[----:B------:R-:W-:Y:S01]  /*2720*/  MUFU.EX2 R20, R20 ;  /* 0x0000001400147308 */ /* 0x000fe20000000800 */
[----:B------:R-:W-:-:S02]  /*2730*/  FSEL R15, R140, -INF , P5 ;  /* 0xff8000008c0f7808 */ /* 0x000fc40002800000 */
[----:B------:R-:W-:Y:S02]  /*2740*/  VIMNMX R14, R9, R14, PT ;  /* 0x0000000e090e7248 */ /* 0x000fe40003fe0100 */
[----:B------:R-:W-:Y:S01]  /*2750*/  FSEL R157, R148, -INF , P1 ;  /* 0xff800000949d7808 */ /* 0x000fe20000800000 */
[--C-:B------:R-:W-:Y:S01]  /*2760*/  FFMA.FTZ R22, R15, UR40, -R12.reuse ;  /* 0x000000280f167c23 */ /* 0x100fe2000801080c */
[----:B------:R-:W-:Y:S01]  /*2770*/  ISETP.GT.AND P1, PT, R14, RZ, PT ;  /* 0x000000ff0e00720c */ /* 0x000fe20003f24270 */
[----:B------:R-:W1:Y:S01]  /*2780*/  MUFU.EX2 R21, R21 ;  /* 0x0000001500157308 */ /* 0x000e620000000800 */
[----:B--2---:R-:W-:Y:S01]  /*2790*/  FSEL R23, R141, -INF , P4 ;  /* 0xff8000008d177808 */ /* 0x004fe20002000000 */
[--C-:B------:R-:W-:Y:S01]  /*27a0*/  FFMA.FTZ R157, R157, UR40, -R12.reuse ;  /* 0x000000289d9d7c23 */ /* 0x100fe2000801080c */
[----:B------:R-:W-:Y:S02]  /*27b0*/  FSEL R138, R138, -INF , P1 ;  /* 0xff8000008a8a7808 */ /* 0x000fe40000800000 */
[----:B------:R-:W-:Y:S01]  /*27c0*/  LEA R15, R6, UR36, 0x2 ;  /* 0x00000024060f7c11 */ /* 0x000fe2000f8e10ff */
[--C-:B------:R-:W-:Y:S01]  /*27d0*/  FFMA.FTZ R23, R23, UR40, -R12.reuse ;  /* 0x0000002817177c23 */ /* 0x100fe2000801080c */
[----:B------:R-:W-:Y:S01]  /*27e0*/  FSEL R141, R144, -INF , P3 ;  /* 0xff800000908d7808 */ /* 0x000fe20001800000 */
[----:B------:R-:W-:Y:S01]  /*27f0*/  FFMA.FTZ R136, R138, UR40, -R13 ;  /* 0x000000288a887c23 */ /* 0x000fe2000801080d */
[----:B------:R-:W-:Y:S01]  /*2800*/  ISETP.GT.AND P4, PT, R14, 0x1, PT ;  /* 0x000000010e00780c */ /* 0x000fe20003f84270 */
[----:B------:R-:W-:Y:S01]  /*2810*/  MUFU.EX2 R22, R22 ;  /* 0x0000001600167308 */ /* 0x000fe20000000800 */
[----:B------:R-:W-:Y:S01]  /*2820*/  FSEL R145, R145, -INF , P2 ;  /* 0xff80000091917808 */ /* 0x000fe20001000000 */
[----:B------:R-:W-:Y:S01]  /*2830*/  FFMA.FTZ R141, R141, UR40, -R12 ;  /* 0x000000288d8d7c23 */ /* 0x000fe2000801080c */
[----:B------:R-:W-:-:S02]  /*2840*/  FSEL R149, R149, -INF , P6 ;  /* 0xff80000095957808 */ /* 0x000fc40003000000 */
[C---:B------:R-:W-:Y:S01]  /*2850*/  ISETP.GT.AND P3, PT, R14.reuse, 0x8, PT ;  /* 0x000000080e00780c */ /* 0x040fe20003f64270 */
[--C-:B------:R-:W-:Y:S01]  /*2860*/  FFMA.FTZ R145, R145, UR40, -R12.reuse ;  /* 0x0000002891917c23 */ /* 0x100fe2000801080c */
[----:B------:R-:W-:Y:S01]  /*2870*/  ISETP.GT.AND P2, PT, R14, 0x9, PT ;  /* 0x000000090e00780c */ /* 0x000fe20003f44270 */
[----:B------:R-:W-:Y:S01]  /*2880*/  FFMA.FTZ R149, R149, UR40, -R12 ;  /* 0x0000002895957c23 */ /* 0x000fe2000801080c */
[----:B------:R-:W-:Y:S01]  /*2890*/  FSEL R138, R139, -INF , P4 ;  /* 0xff8000008b8a7808 */ /* 0x000fe20002000000 */
[----:B------:R-:W-:Y:S01]  /*28a0*/  MUFU.EX2 R23, R23 ;  /* 0x0000001700177308 */ /* 0x000fe20000000800 */
[----:B------:R-:W-:Y:S02]  /*28b0*/  FSEL R142, R142, -INF , P3 ;  /* 0xff8000008e8e7808 */ /* 0x000fe40001800000 */
[----:B------:R-:W-:Y:S01]  /*28c0*/  FSEL R12, R143, -INF , P2 ;  /* 0xff8000008f0c7808 */ /* 0x000fe20001000000 */
[--C-:B------:R-:W-:Y:S01]  /*28d0*/  FFMA.FTZ R139, R138, UR40, -R13.reuse ;  /* 0x000000288a8b7c23 */ /* 0x100fe2000801080d */
[----:B------:R-:W-:Y:S01]  /*28e0*/  ISETP.GT.AND P1, PT, R14, 0x10, PT ;  /* 0x000000100e00780c */ /* 0x000fe20003f24270 */
[----:B------:R-:W-:Y:S01]  /*28f0*/  FFMA.FTZ R138, R142, UR40, -R13 ;  /* 0x000000288e8a7c23 */ /* 0x000fe2000801080d */
[C---:B------:R-:W-:Y:S01]  /*2900*/  ISETP.GT.AND P4, PT, R14.reuse, 0x11, PT ;  /* 0x000000110e00780c */ /* 0x040fe20003f84270 */
[----:B------:R-:W-:Y:S01]  /*2910*/  MUFU.EX2 R136, R136 ;  /* 0x0000008800887308 */ /* 0x000fe20000000800 */
[----:B------:R-:W-:-:S02]  /*2920*/  ISETP.GT.AND P5, PT, R14, 0x18, PT ;  /* 0x000000180e00780c */ /* 0x000fc40003fa4270 */
[----:B------:R-:W-:Y:S01]  /*2930*/  ISETP.GT.AND P6, PT, R14, 0x19, PT ;  /* 0x000000190e00780c */ /* 0x000fe20003fc4270 */
[--C-:B------:R-:W-:Y:S01]  /*2940*/  FFMA.FTZ R14, R12, UR40, -R13.reuse ;  /* 0x000000280c0e7c23 */ /* 0x100fe2000801080d */
[----:B------:R-:W-:Y:S02]  /*2950*/  FSEL R12, R147, -INF , P4 ;  /* 0xff800000930c7808 */ /* 0x000fe40002000000 */
[----:B------:R-:W-:Y:S01]  /*2960*/  FSEL R142, R146, -INF , P1 ;  /* 0xff800000928e7808 */ /* 0x000fe20000800000 */
[----:B------:R-:W2:Y:S01]  /*2970*/  MUFU.EX2 R139, R139 ;  /* 0x0000008b008b7308 */ /* 0x000ea20000000800 */
[----:B------:R-:W-:Y:S01]  /*2980*/  FSEL R144, R150, -INF , P5 ;  /* 0xff80000096907808 */ /* 0x000fe20002800000 */
[----:B------:R-:W-:Y:S02]  /*2990*/  WARPGROUP.DEPBAR.LE gsb0, 0x0 ;  /* 0x00008000000079c5 */ /* 0x000fe40000010000 */
[----:B------:R-:W-:Y:S01]  /*29a0*/  WARPGROUP.ARRIVE ;  /* 0x00000000000079c5 */ /* 0x000fe20000000000 */
[----:B------:R-:W-:Y:S01]  /*29b0*/  FSEL R146, R151, -INF , P6 ;  /* 0xff80000097927808 */ /* 0x000fe20003000000 */
[--C-:B------:R-:W-:Y:S01]  /*29c0*/  FFMA.FTZ R142, R142, UR40, -R13.reuse ;  /* 0x000000288e8e7c23 */ /* 0x100fe2000801080d */
[--C-:B------:R-:W-:Y:S01]  /*29d0*/  FFMA.FTZ R143, R12, UR40, -R13.reuse ;  /* 0x000000280c8f7c23 */ /* 0x100fe2000801080d */
[----:B------:R-:W-:Y:S01]  /*29e0*/  MUFU.EX2 R138, R138 ;  /* 0x0000008a008a7308 */ /* 0x000fe20000000800 */
[--C-:B------:R-:W-:Y:S01]  /*29f0*/  FFMA.FTZ R144, R144, UR40, -R13.reuse ;  /* 0x0000002890907c23 */ /* 0x100fe2000801080d */
[----:B------:R-:W-:Y:S01]  /*2a00*/  HGMMA.64x32x16.F32 R120, gdesc[UR8], R120, gsb0 ;  /* 0x00600000087879f0 */ /* 0x000fe20008000878 */
[----:B------:R-:W-:Y:S01]  /*2a10*/  UIADD3 UR10, UR6, 0x4, URZ ;  /* 0x00000004060a7890 */ /* 0x000fe2000fffe03f */
[----:B------:R-:W-:Y:S01]  /*2a20*/  FFMA.FTZ R146, R146, UR40, -R13 ;  /* 0x0000002892927c23 */ /* 0x000fe2000801080d */
[----:B------:R-:W-:Y:S01]  /*2a30*/  UIADD3 UR8, UR4, 0x4, URZ ;  /* 0x0000000404087890 */ /* 0x000fe2000fffe03f */
[----:B-1----:R-:W-:Y:S01]  /*2a40*/  F2FP.F16.F32.PACK_AB R12, R21, R20 ;  /* 0x00000014150c723e */ /* 0x002fe200000000ff */
[----:B------:R-:W-:Y:S01]  /*2a50*/  UMOV UR11, 0x40000040 ;  /* 0x40000040000b7882 */ /* 0x000fe20000000000 */
[----:B------:R-:W-:Y:S01]  /*2a60*/  UMOV UR9, 0x40000040 ;  /* 0x4000004000097882 */ /* 0x000fe20000000000 */
[----:B------:R1:W3:Y:S01]  /*2a70*/  MUFU.EX2 R147, R14 ;  /* 0x0000000e00937308 */ /* 0x0002e20000000800 */
[----:B--2---:R-:W-:-:S07]  /*2a80*/  F2FP.F16.F32.PACK_AB R13, R139, R136 ;  /* 0x000000888b0d723e */ /* 0x004fce00000000ff */
[----:B------:R-:W-:Y:S01]  /*2a90*/  MUFU.EX2 R141, R141 ;  /* 0x0000008d008d7308 */ /* 0x000fe20000000800 */
[----:B-1----:R-:W-:-:S07]  /*2aa0*/  F2FP.F16.F32.PACK_AB R14, R23, R22 ;  /* 0x00000016170e723e */ /* 0x002fce00000000ff */
[----:B------:R-:W-:Y:S08]  /*2ab0*/  MUFU.EX2 R148, R145 ;  /* 0x0000009100947308 */ /* 0x000ff00000000800 */
[----:B------:R-:W-:Y:S08]  /*2ac0*/  MUFU.EX2 R157, R157 ;  /* 0x0000009d009d7308 */ /* 0x000ff00000000800 */
[----:B------:R-:W1:Y:S08]  /*2ad0*/  MUFU.EX2 R150, R149 ;  /* 0x0000009500967308 */ /* 0x000e700000000800 */
[----:B------:R-:W-:Y:S08]  /*2ae0*/  MUFU.EX2 R142, R142 ;  /* 0x0000008e008e7308 */ /* 0x000ff00000000800 */
[----:B------:R-:W2:Y:S01]  /*2af0*/  MUFU.EX2 R143, R143 ;  /* 0x0000008f008f7308 */ /* 0x000ea20000000800 */
[----:B------:R-:W-:-:S02]  /*2b00*/  WARPGROUP.DEPBAR.LE gsb0, 0x0 ;  /* 0x00008000000079c5 */ /* 0x000fc40000010000 */
[----:B------:R-:W-:-:S05]  /*2b10*/  WARPGROUP.ARRIVE ;  /* 0x00000000000079c5 */ /* 0x000fca0000000000 */
[----:B------:R-:W-:Y:S01]  /*2b20*/  MUFU.EX2 R144, R144 ;  /* 0x0000009000907308 */ /* 0x000fe20000000800 */
        /* <DEDUP_REMOVED lines=76> */
[----:B------:R-:W4:Y:S04]  /*2ff0*/  LDS R137, [R15+0x30200] ;  /* 0x030200000f897984 */ /* 0x000f280000000800 */
[----:B------:R3:W5:Y:S02]  /*3000*/  LDS R140, [R15+0x30220] ;  /* 0x030220000f8c7984 */ /* 0x0007640000000800 */
[----:B---3--:R-:W-:Y:S01]  /*3010*/  F2FP.F16.F32.PACK_AB R15, R147, R138 ;  /* 0x0000008a930f723e */ /* 0x008fe200000000ff */
[----:B------:R-:W-:Y:S06]  /*3020*/  BAR.SYNC.DEFER_BLOCKING 0x9, 0x180 ;  /* 0x0246000000007b1d */ /* 0x000fec0000010000 */
[----:B------:R3:W-:Y:S01]  /*3030*/  STSM.16.M88.4 [R11+0x30400], R12 ;  /* 0x0304000c0b007844 */ /* 0x0007e20000000200 */
[--C-:B----4-:R-:W-:Y:S01]  /*3040*/  FADD.FTZ R151, R120, -R137.reuse ;  /* 0x8000008978977221 */ /* 0x110fe20000010000 */
[--C-:B------:R-:W-:Y:S01]  /*3050*/  FADD.FTZ R120, R121, -R137.reuse ;  /* 0x8000008979787221 */ /* 0x100fe20000010000 */
[--C-:B------:R-:W-:Y:S01]  /*3060*/  FADD.FTZ R121, R124, -R137.reuse ;  /* 0x800000897c797221 */ /* 0x100fe20000010000 */
[--C-:B------:R-:W-:Y:S01]  /*3070*/  FADD.FTZ R124, R125, -R137.reuse ;  /* 0x800000897d7c7221 */ /* 0x100fe20000010000 */
[----:B------:R-:W-:Y:S01]  /*3080*/  FMUL.FTZ R151, R20, R151 ;  /* 0x0000009714977220 */ /* 0x000fe20000410000 */
[----:B------:R-:W-:Y:S01]  /*3090*/  FMUL.FTZ R20, R21, R120 ;  /* 0x0000007815147220 */ /* 0x000fe20000410000 */
[----:B------:R-:W-:Y:S01]  /*30a0*/  FMUL.FTZ R22, R22, R121 ;  /* 0x0000007916167220 */ /* 0x000fe20000410000 */
[--C-:B-----5:R-:W-:Y:S01]  /*30b0*/  FADD.FTZ R121, R122, -R140.reuse ;  /* 0x8000008c7a797221 */ /* 0x120fe20000010000 */
[--C-:B------:R-:W-:Y:S01]  /*30c0*/  FADD.FTZ R120, R127, -R140.reuse ;  /* 0x8000008c7f787221 */ /* 0x100fe20000010000 */
[----:B-1----:R-:W-:Y:S01]  /*30d0*/  F2FP.F16.F32.PACK_AB R122, R150, R157 ;  /* 0x0000009d967a723e */ /* 0x002fe200000000ff */
[--C-:B------:R-:W-:Y:S01]  /*30e0*/  FADD.FTZ R21, R134, -R140.reuse ;  /* 0x8000008c86157221 */ /* 0x100fe20000010000 */
[----:B------:R-:W-:Y:S01]  /*30f0*/  FMUL.FTZ R136, R136, R121 ;  /* 0x0000007988887220 */ /* 0x000fe20000410000 */
[----:B------:R-:W-:Y:S01]  /*3100*/  FMUL.FTZ R147, R147, R120 ;  /* 0x0000007893937220 */ /* 0x000fe20000410000 */
[----:B---3--:R-:W1:Y:S01]  /*3110*/  MUFU.EX2 R13, R146 ;  /* 0x00000092000d7308 */ /* 0x008e620000000800 */
[--C-:B------:R-:W-:Y:S01]  /*3120*/  FADD.FTZ R14, R123, -R140.reuse ;  /* 0x8000008c7b0e7221 */ /* 0x100fe20000010000 */
[--C-:B------:R-:W-:Y:S01]  /*3130*/  FADD.FTZ R123, R126, -R140.reuse ;  /* 0x8000008c7e7b7221 */ /* 0x100fe20000010000 */
[----:B------:R-:W-:Y:S01]  /*3140*/  F2FP.F16.F32.PACK_AB R120, R148, R141 ;  /* 0x0000008d9478723e */ /* 0x000fe200000000ff */
[--C-:B------:R-:W-:Y:S01]  /*3150*/  FADD.FTZ R15, R130, -R140.reuse ;  /* 0x8000008c820f7221 */ /* 0x100fe20000010000 */
[----:B--2---:R-:W-:Y:S01]  /*3160*/  F2FP.F16.F32.PACK_AB R121, R143, R142 ;  /* 0x0000008e8f79723e */ /* 0x004fe200000000ff */
[----:B------:R-:W-:Y:S01]  /*3170*/  FMUL.FTZ R138, R138, R123 ;  /* 0x0000007b8a8a7220 */ /* 0x000fe20000410000 */
[--C-:B------:R-:W-:Y:S01]  /*3180*/  FADD.FTZ R12, R131, -R140.reuse ;  /* 0x8000008c830c7221 */ /* 0x100fe20000010000 */
[--C-:B------:R-:W-:Y:S01]  /*3190*/  FADD.FTZ R128, R128, -R137.reuse ;  /* 0x8000008980807221 */ /* 0x100fe20000010000 */
[--C-:B------:R-:W-:Y:S01]  /*31a0*/  FADD.FTZ R129, R129, -R137.reuse ;  /* 0x8000008981817221 */ /* 0x100fe20000010000 */
[--C-:B------:R-:W-:Y:S01]  /*31b0*/  FADD.FTZ R132, R132, -R137.reuse ;  /* 0x8000008984847221 */ /* 0x100fe20000010000 */
[----:B------:R-:W-:Y:S01]  /*31c0*/  FADD.FTZ R133, R133, -R137 ;  /* 0x8000008985857221 */ /* 0x000fe20000010000 */
[----:B------:R-:W-:Y:S01]  /*31d0*/  FADD.FTZ R140, R135, -R140 ;  /* 0x8000008c878c7221 */ /* 0x000fe20000010000 */
[----:B------:R-:W-:Y:S01]  /*31e0*/  FMUL.FTZ R23, R23, R124 ;  /* 0x0000007c17177220 */ /* 0x000fe20000410000 */
[----:B------:R-:W-:Y:S01]  /*31f0*/  FMUL.FTZ R139, R139, R14 ;  /* 0x0000000e8b8b7220 */ /* 0x000fe20000410000 */
[----:B------:R-:W-:Y:S01]  /*3200*/  FMUL.FTZ R128, R141, R128 ;  /* 0x000000808d807220 */ /* 0x000fe20000410000 */
[----:B------:R-:W-:Y:S01]  /*3210*/  FMUL.FTZ R129, R148, R129 ;  /* 0x0000008194817220 */ /* 0x000fe20000410000 */
[----:B-1----:R-:W-:Y:S01]  /*3220*/  F2FP.F16.F32.PACK_AB R123, R13, R144 ;  /* 0x000000900d7b723e */ /* 0x002fe200000000ff */
[----:B------:R-:W-:Y:S01]  /*3230*/  FMUL.FTZ R132, R157, R132 ;  /* 0x000000849d847220 */ /* 0x000fe20000410000 */
[----:B------:R-:W-:Y:S01]  /*3240*/  FMUL.FTZ R133, R150, R133 ;  /* 0x0000008596857220 */ /* 0x000fe20000410000 */
[----:B------:R-:W-:Y:S01]  /*3250*/  FMUL.FTZ R142, R142, R15 ;  /* 0x0000000f8e8e7220 */ /* 0x000fe20000410000 */
[----:B------:R-:W-:Y:S01]  /*3260*/  FMUL.FTZ R143, R143, R12 ;  /* 0x0000000c8f8f7220 */ /* 0x000fe20000410000 */
[----:B------:R1:W-:Y:S01]  /*3270*/  STSM.16.M88.4 [R17], R120 ;  /* 0x0000007811007844 */ /* 0x0003e20000000200 */
[----:B------:R-:W-:Y:S01]  /*3280*/  FMUL.FTZ R144, R144, R21 ;  /* 0x0000001590907220 */ /* 0x000fe20000410000 */
[----:B------:R-:W-:Y:S01]  /*3290*/  FMUL.FTZ R125, R13, R140 ;  /* 0x0000008c0d7d7220 */ /* 0x000fe20000410000 */
[----:B------:R-:W-:Y:S01]  /*32a0*/  F2FP.F16.F32.PACK_AB R12, R20, R151 ;  /* 0x00000097140c723e */ /* 0x000fe200000000ff */
[----:B------:R-:W-:Y:S01]  /*32b0*/  @!PT LDS RZ, [RZ] ;  /* 0x00000000fffff984 */ /* 0x000fe20000000800 */
[----:B------:R-:W-:Y:S01]  /*32c0*/  @!PT LDS RZ, [RZ] ;  /* 0x00000000fffff984 */ /* 0x000fe20000000800 */
[----:B------:R-:W-:Y:S01]  /*32d0*/  @!PT LDS RZ, [RZ] ;  /* 0x00000000fffff984 */ /* 0x000fe20000000800 */
[----:B------:R-:W-:Y:S01]  /*32e0*/  @!PT LDS RZ, [RZ] ;  /* 0x00000000fffff984 */ /* 0x000fe20000000800 */
[----:B------:R2:W-:Y:S06]  /*32f0*/  MEMBAR.ALL.CTA ;  /* 0x0000000000007992 */ /* 0x0005ec0000008000 */
[----:B--2---:R-:W2:Y:S01]  /*3300*/  FENCE.VIEW.ASYNC.S ;  /* 0x00000000000073c6 */ /* 0x004ea20000000000 */
[----:B------:R-:W-:-:S02]  /*3310*/  F2FP.F16.F32.PACK_AB R14, R23, R22 ;  /* 0x00000016170e723e */ /* 0x000fc400000000ff */
[----:B------:R-:W-:Y:S02]  /*3320*/  F2FP.F16.F32.PACK_AB R13, R139, R136 ;  /* 0x000000888b0d723e */ /* 0x000fe400000000ff */
[----:B------:R-:W-:Y:S02]  /*3330*/  F2FP.F16.F32.PACK_AB R15, R147, R138 ;  /* 0x0000008a930f723e */ /* 0x000fe400000000ff */
[----:B------:R-:W-:Y:S02]  /*3340*/  F2FP.F16.F32.PACK_AB R20, R129, R128 ;  /* 0x000000808114723e */ /* 0x000fe400000000ff */
[----:B------:R-:W-:Y:S02]  /*3350*/  F2FP.F16.F32.PACK_AB R22, R133, R132 ;  /* 0x000000848516723e */ /* 0x000fe400000000ff */
        /* <DEDUP_REMOVED lines=85> */
.L_x_3146:
        /* <DEDUP_REMOVED lines=60> */
.L_x_3147:
        /* <DEDUP_REMOVED lines=62> */
.L_x_3130:
[----:B------:R-:W-:Y:S05]  /*4050*/  @P0 BRA `(.L_x_3149) ;  /* 0x0000001400e40947 */ /* 0x000fea0003800000 */
[----:B------:R-:W1:Y:S01]  /*4060*/  S2R R0, SR_TID.X ;  /* 0x0000000000007919 */ /* 0x000e620000002100 */
        /* <DEDUP_REMOVED lines=18> */
[----:B-1----:R-:W-:Y:S01]  /*4190*/  VIADD R0, R0, 0xffffff80 ;  /* 0xffffff8000007836 */ /* 0x002fe20000000000 */
        /* <DEDUP_REMOVED lines=11> */
[----:B---3--:R-:W-:-:S02]  /*4250*/  LEA.HI R3, R7, R0, RZ, 0x3 ;  /* 0x0000000007037211 */ /* 0x008fc400078f18ff */
        /* <DEDUP_REMOVED lines=21> */
[----:B------:R-:W3:Y:S01]  /*43b0*/  LDC.64 R4, c[0x0][0x870] ;  /* 0x00021c00ff047b82 */ /* 0x000ee20000000a00 */
        /* <DEDUP_REMOVED lines=18> */
[----:B---3--:R-:W-:Y:S01]  /*44e0*/  IMAD.WIDE R6, R19, 0x4, R4 ;  /* 0x0000000413067825 */ /* 0x008fe200078e0204 */
[----:B------:R-:W-:Y:S01]  /*44f0*/  F2FP.F16.F32.PACK_AB R49, R51, R50 ;  /* 0x000000323331723e */ /* 0x000fe200000000ff */
[----:B------:R-:W-:Y:S01]  /*4500*/  STSM.16.MT88.4 [R8+0x800], R32 ;  /* 0x0008002008007844 */ /* 0x000fe20000004200 */
[----:B------:R-:W-:Y:S01]  /*4510*/  F2FP.F16.F32.PACK_AB R56, R57, R56 ;  /* 0x000000383938723e */ /* 0x000fe200000000ff */
[----:B------:R-:W3:Y:S01]  /*4520*/  LDC.64 R4, c[0x0][0x878] ;  /* 0x00021e00ff047b82 */ /* 0x000ee20000000a00 */
[----:B------:R-:W-:Y:S01]  /*4530*/  F2FP.F16.F32.PACK_AB R50, R53, R52 ;  /* 0x000000343532723e */ /* 0x000fe200000000ff */
[----:B------:R4:W-:Y:S01]  /*4540*/  STSM.16.MT88.4 [R8+0x1000], R40 ;  /* 0x0010002808007844 */ /* 0x0009e20000004200 */
[----:B------:R-:W-:-:S02]  /*4550*/  F2FP.F16.F32.PACK_AB R51, R55, R54 ;  /* 0x000000363733723e */ /* 0x000fc400000000ff */
[----:B------:R-:W-:Y:S02]  /*4560*/  F2FP.F16.F32.PACK_AB R57, R59, R58 ;  /* 0x0000003a3b39723e */ /* 0x000fe400000000ff */
[----:B------:R-:W-:Y:S01]  /*4570*/  F2FP.F16.F32.PACK_AB R64, R65, R64 ;  /* 0x000000404140723e */ /* 0x000fe200000000ff */
[----:B------:R-:W-:Y:S01]  /*4580*/  STSM.16.MT88.4 [R8+0x1800], R48 ;  /* 0x0018003008007844 */ /* 0x000fe20000004200 */
[----:B------:R-:W-:Y:S02]  /*4590*/  F2FP.F16.F32.PACK_AB R58, R61, R60 ;  /* 0x0000003c3d3a723e */ /* 0x000fe400000000ff */
[----:B------:R-:W-:Y:S02]  /*45a0*/  F2FP.F16.F32.PACK_AB R59, R63, R62 ;  /* 0x0000003e3f3b723e */ /* 0x000fe400000000ff */
[----:B------:R-:W-:Y:S02]  /*45b0*/  F2FP.F16.F32.PACK_AB R65, R67, R66 ;  /* 0x000000424341723e */ /* 0x000fe400000000ff */
[----:B------:R-:W-:Y:S01]  /*45c0*/  F2FP.F16.F32.PACK_AB R66, R69, R68 ;  /* 0x000000444542723e */ /* 0x000fe200000000ff */
[----:B------:R-:W-:Y:S01]  /*45d0*/  STSM.16.MT88.4 [R8+0x2000], R56 ;  /* 0x0020003808007844 */ /* 0x000fe20000004200 */
[----:B------:R-:W-:-:S02]  /*45e0*/  F2FP.F16.F32.PACK_AB R67, R71, R70 ;  /* 0x000000464743723e */ /* 0x000fc400000000ff */
[----:B-1----:R-:W-:-:S03]  /*45f0*/  ISETP.NE.U32.AND P0, PT, R2, RZ, PT ;  /* 0x000000ff0200720c */ /* 0x002fc60003f05070 */
[----:B------:R1:W-:Y:S01]  /*4600*/  STSM.16.MT88.4 [R8+0x2800], R64 ;  /* 0x0028004008007844 */ /* 0x0003e20000004200 */
[----:B------:R-:W-:Y:S01]  /*4610*/  BAR.SYNC.DEFER_BLOCKING 0x1, 0x180 ;  /* 0x0046000000007b1d */ /* 0x000fe20000010000 */
[----:B------:R-:W-:-:S13]  /*4620*/  ISETP.NE.AND.EX P0, PT, R3, RZ, PT, P0 ;  /* 0x000000ff0300720c */ /* 0x000fda0003f05300 */
[----:B------:R-:W2:Y:S01]  /*4630*/  @P0 LDG.E R3, desc[UR38][R6.64] ;  /* 0x0000002606030981 */ /* 0x000ea2000c1e1900 */
[----:B---3--:R-:W-:Y:S01]  /*4640*/  ISETP.NE.U32.AND P1, PT, R4, RZ, PT ;  /* 0x000000ff0400720c */ /* 0x008fe20003f25070 */
[----:B------:R-:W-:Y:S01]  /*4650*/  IMAD.HI R10, R0, 0x2aaaaaab, RZ ;  /* 0x2aaaaaab000a7827 */ /* 0x000fe200078e02ff */
[----:B------:R-:W3:Y:S02]  /*4660*/  LDC R9, c[0x0][0x808] ;  /* 0x00020200ff097b82 */ /* 0x000ee40000000800 */
[----:B------:R-:W-:Y:S02]  /*4670*/  ISETP.NE.AND.EX P1, PT, R5, RZ, PT, P1 ;  /* 0x000000ff0500720c */ /* 0x000fe40003f25310 */
[----:B------:R-:W-:-:S04]  /*4680*/  SHF.R.U32.HI R11, RZ, 0x1f, R10 ;  /* 0x0000001fff0b7819 */ /* 0x000fc8000001160a */
[----:B----4-:R-:W-:-:S07]  /*4690*/  LEA.HI.SX32 R43, R10, R11, 0x1e ;  /* 0x0000000b0a2b7211 */ /* 0x010fce00078ff2ff */
[----:B------:R-:W4:Y:S01]  /*46a0*/  @P1 LDC.64 R4, c[0x0][0x878] ;  /* 0x00021e00ff041b82 */ /* 0x000f220000000a00 */
[C---:B------:R-:W-:Y:S02]  /*46b0*/  IMAD R0, R43.reuse, -0x18, R0 ;  /* 0xffffffe82b007824 */ /* 0x040fe400078e0200 */
[----:B-1----:R-:W-:-:S03]  /*46c0*/  IMAD.SHL.U32 R8, R43, 0x40, RZ ;  /* 0x000000402b087824 */ /* 0x002fc600078e00ff */
[----:B------:R-:W-:Y:S01]  /*46d0*/  SHF.R.S32.HI R13, RZ, 0x1f, R0 ;  /* 0x0000001fff0d7819 */ /* 0x000fe20000011400 */
[----:B------:R-:W-:-:S03]  /*46e0*/  IMAD.SHL.U32 R2, R0, 0x8, RZ ;  /* 0x0000000800027824 */ /* 0x000fc600078e00ff */
[----:B------:R-:W-:Y:S02]  /*46f0*/  LEA.HI R12, R13, R0, RZ, 0x3 ;  /* 0x000000000d0c7211 */ /* 0x000fe400078f18ff */
[----:B------:R-:W-:Y:S02]  /*4700*/  LOP3.LUT R13, R8, 0x1c0, RZ, 0xc0, !PT ;  /* 0x000001c0080d7812 */ /* 0x000fe400078ec0ff */
[----:B------:R-:W-:Y:S02]  /*4710*/  LEA.HI R11, R10, R11, RZ, 0x1b ;  /* 0x0000000b0a0b7211 */ /* 0x000fe400078fd8ff */
[----:B------:R-:W-:Y:S02]  /*4720*/  LOP3.LUT R0, R13, 0x38, R2, 0xf8, !PT ;  /* 0x000000380d007812 */ /* 0x000fe400078ef802 */
[----:B------:R-:W-:Y:S02]  /*4730*/  SHF.R.S32.HI R12, RZ, 0x3, R12 ;  /* 0x00000003ff0c7819 */ /* 0x000fe4000001140c */
[----:B------:R-:W-:Y:S01]  /*4740*/  SHF.R.U32.HI R13, RZ, 0x3, R13 ;  /* 0x00000003ff0d7819 */ /* 0x000fe2000001160d */
[----:B----4-:R-:W-:-:S03]  /*4750*/  @P1 IMAD.WIDE R4, R19, 0x4, R4 ;  /* 0x0000000413041825 */ /* 0x010fc600078e0204 */
[----:B------:R-:W-:Y:S01]  /*4760*/  LOP3.LUT R0, R0, R13, RZ, 0x3c, !PT ;  /* 0x0000000d00007212 */ /* 0x000fe200078e3cff */
[----:B------:R-:W-:Y:S01]  /*4770*/  IMAD R11, R12, 0xc, R11 ;  /* 0x0000000c0c0b7824 */ /* 0x000fe200078e020b */
[----:B---3--:R2:W5:Y:S01]  /*4780*/  @P1 LDG.E R9, desc[UR38][R4.64] ;  /* 0x0000002604091981 */ /* 0x008562000c1e1900 */
[----:B------:R-:W-:Y:S02]  /*4790*/  CS2R R16, SRZ ;  /* 0x0000000000107805 */ /* 0x000fe4000001ff00 */
[----:B------:R-:W-:Y:S01]  /*47a0*/  IMAD.U32 R0, R11, 0x200, R0 ;  /* 0x000002000b007824 */ /* 0x000fe200078e0000 */
[----:B--2---:R-:W-:Y:S01]  /*47b0*/  @P0 SHF.R.S32.HI R4, RZ, 0x1f, R3 ;  /* 0x0000001fff040819 */ /* 0x004fe20000011403 */
[----:B------:R-:W-:Y:S06]  /*47c0*/  @P1 BRA `(.L_x_3150) ;  /* 0x0000000000101947 */ /* 0x000fec0003800000 */
[----:B------:R-:W-:Y:S05]  /*47d0*/  @!P0 BRA `(.L_x_3150) ;  /* 0x00000000000c8947 */ /* 0x000fea0003800000 */
[----:B------:R-:W2:Y:S04]  /*47e0*/  LDG.E R8, desc[UR38][R6.64] ;  /* 0x0000002606087981 */ /* 0x000ea8000c1e1900 */
[----:B-----5:R-:W2:Y:S02]  /*47f0*/  LDG.E R9, desc[UR38][R6.64+0x4] ;  /* 0x0000042606097981 */ /* 0x020ea4000c1e1900 */
[----:B--2---:R-:W-:-:S07]  /*4800*/  IMAD.IADD R9, R9, 0x1, -R8 ;  /* 0x0000000109097824 */ /* 0x004fce00078e0a08 */
.L_x_3150:
[----:B------:R-:W-:Y:S01]  /*4810*/  LEA R0, R0, UR4, 0x1 ;  /* 0x0000000400007c11 */ /* 0x000fe2000f8e08ff */
[----:B------:R-:W-:Y:S01]  /*4820*/  @P0 IMAD.MOV.U32 R16, RZ, RZ, R3 ;  /* 0x000000ffff100224 */ /* 0x000fe200078e0003 */
[----:B------:R-:W-:Y:S01]  /*4830*/  ULDC.64 UR4, c[0x0][0x850] ;  /* 0x0002140000047ab9 */ /* 0x000fe20000000a00 */
[----:B------:R-:W-:Y:S01]  /*4840*/  @P0 IMAD.MOV.U32 R17, RZ, RZ, R4 ;  /* 0x000000ffff110224 */ /* 0x000fe200078e0004 */
[----:B------:R-:W-:Y:S01]  /*4850*/  SHF.R.S32.HI R35, RZ, 0x1f, R19 ;  /* 0x0000001fff237819 */ /* 0x000fe20000011413 */
[----:B-----5:R-:W-:Y:S01]  /*4860*/  IMAD R3, R152, -0x60, R9 ;  /* 0xffffffa098037824 */ /* 0x020fe200078e0209 */
[----:B------:R1:W2:Y:S01]  /*4870*/  LDS.128 R28, [R0+0x9800] ;  /* 0x00980000001c7984 */ /* 0x0002a20000000c00 */
[----:B------:R-:W-:Y:S01]  /*4880*/  VIADD R18, R43, 0x10 ;  /* 0x000000102b127836 */ /* 0x000fe20000000000 */
[----:B------:R-:W-:Y:S01]  /*4890*/  ULDC UR6, c[0x0][0x83c] ;  /* 0x00020f0000067ab9 */ /* 0x000fe20000000800 */
[----:B------:R-:W-:Y:S01]  /*48a0*/  IMAD R36, R155, UR4, RZ ;  /* 0x000000049b247c24 */ /* 0x000fe2000f8e02ff */
[----:B------:R1:W3:Y:S01]  /*48b0*/  LDS.128 R24, [R0+0x800] ;  /* 0x0008000000187984 */ /* 0x0002e20000000c00 */
[----:B------:R-:W-:Y:S01]  /*48c0*/  VIMNMX R44, R3, 0x60, PT ;  /* 0x00000060032c7848 */ /* 0x000fe20003fe0100 */
[----:B------:R-:W-:Y:S01]  /*48d0*/  VIADD R3, R43, 0x20 ;  /* 0x000000202b037836 */ /* 0x000fe20000000000 */
[----:B------:R-:W-:Y:S01]  /*48e0*/  SEL R42, R35, RZ, !P0 ;  /* 0x000000ff232a7207 */ /* 0x000fe20004000000 */
[----:B------:R1:W4:Y:S01]  /*48f0*/  LDS.128 R20, [R0+0x1000] ;  /* 0x0010000000147984 */ /* 0x0003220000000c00 */
[-C--:B------:R-:W-:Y:S01]  /*4900*/  ISETP.GE.AND P3, PT, R43, R44.reuse, PT ;  /* 0x0000002c2b00720c */ /* 0x080fe20003f66270 */
[----:B------:R-:W-:Y:S01]  /*4910*/  IMAD R37, R153, UR5, R36 ;  /* 0x0000000599257c24 */ /* 0x000fe2000f8e0224 */
[-C--:B------:R-:W-:Y:S01]  /*4920*/  ISETP.GE.AND P5, PT, R3, R44.reuse, PT ;  /* 0x0000002c0300720c */ /* 0x080fe20003fa6270 */
[----:B------:R1:W1:Y:S01]  /*4930*/  LDS.128 R12, [R0+0x1800] ;  /* 0x00180000000c7984 */ /* 0x0002620000000c00 */
[--C-:B------:R-:W-:Y:S01]  /*4940*/  SHF.R.S32.HI R3, RZ, 0x1f, R2.reuse ;  /* 0x0000001fff037819 */ /* 0x100fe20000011402 */
[C---:B------:R-:W-:Y:S01]  /*4950*/  VIADD R34, R43.reuse, 0x40 ;  /* 0x000000402b227836 */ /* 0x040fe20000000000 */
[----:B------:R-:W-:Y:S01]  /*4960*/  ISETP.GE.AND P4, PT, R18, R44, PT ;  /* 0x0000002c1200720c */ /* 0x000fe20003f86270 */
[----:B------:R1:W1:Y:S01]  /*4970*/  LDS.128 R8, [R0+0x2000] ;  /* 0x0020000000087984 */ /* 0x0002620000000c00 */
[----:B------:R-:W-:Y:S01]  /*4980*/  ISETP.GE.OR P6, PT, R2, UR6, P3 ;  /* 0x0000000602007c0c */ /* 0x000fe20009fc6670 */
[C---:B------:R-:W-:Y:S01]  /*4990*/  VIADD R18, R43.reuse, 0x30 ;  /* 0x000000302b127836 */ /* 0x040fe20000000000 */
[----:B------:R-:W-:Y:S01]  /*49a0*/  IADD3 R16, P1, R43, R16, RZ ;  /* 0x000000102b107210 */ /* 0x000fe20007f3e0ff */
[----:B------:R1:W1:Y:S01]  /*49b0*/  LDS.128 R4, [R0+0x2800] ;  /* 0x0028000000047984 */ /* 0x0002620000000c00 */
[----:B------:R-:W-:Y:S01]  /*49c0*/  IMAD.WIDE.U32 R32, R153, UR4, R2 ;  /* 0x0000000499207c25 */ /* 0x000fe2000f8e0002 */
[----:B------:R-:W-:Y:S01]  /*49d0*/  ULDC.64 UR4, c[0x0][0x858] ;  /* 0x0002160000047ab9 */ /* 0x000fe20000000a00 */
[-C--:B------:R-:W-:Y:S01]  /*49e0*/  ISETP.GE.AND P2, PT, R18, R44.reuse, PT ;  /* 0x0000002c1200720c */ /* 0x080fe20003f46270 */
[----:B------:R-:W-:Y:S01]  /*49f0*/  BSSY B0, `(.L_x_3151) ;  /* 0x0000017000007945 */ /* 0x000fe20003800000 */
        /* <DEDUP_REMOVED lines=22> */
.L_x_3152:
[----:B------:R-:W-:Y:S05]  /*4b60*/  BSYNC B0 ;  /* 0x0000000000007941 */ /* 0x000fea0003800000 */
.L_x_3151:
        /* <DEDUP_REMOVED lines=15> */
.L_x_3154:
[----:B------:R-:W-:Y:S05]  /*4c60*/  BSYNC B0 ;  /* 0x0000000000007941 */ /* 0x000fea0003800000 */
.L_x_3153:
        /* <DEDUP_REMOVED lines=18> */
.L_x_3156:
[----:B------:R-:W-:Y:S05]  /*4d90*/  BSYNC B0 ;  /* 0x0000000000007941 */ /* 0x000fea0003800000 */
.L_x_3155:
        /* <DEDUP_REMOVED lines=17> */
.L_x_3158:
[----:B------:R-:W-:Y:S05]  /*4eb0*/  BSYNC B0 ;  /* 0x0000000000007941 */ /* 0x000fea0003800000 */
.L_x_3157:
        /* <DEDUP_REMOVED lines=18> */
.L_x_3160:
[----:B------:R-:W-:Y:S05]  /*4fe0*/  BSYNC B0 ;  /* 0x0000000000007941 */ /* 0x000fea0003800000 */
.L_x_3159:
[----:B-1----:R1:W1:Y:S01]  /*4ff0*/  LDS.128 R28, [R0+0xb800] ;  /* 0x00b80000001c7984 */ /* 0x0022620000000c00 */
[----:B------:R-:W-:Y:S01]  /*5000*/  ISETP.GE.OR P6, PT, R2, UR6, P0 ;  /* 0x0000000602007c0c */ /* 0x000fe200087c6670 */
[----:B------:R-:W-:-:S12]  /*5010*/  BSSY B0, `(.L_x_3161) ;  /* 0x000000f000007945 */ /* 0x000fd80003800000 */
        /* <DEDUP_REMOVED lines=14> */
.L_x_3162:
[----:B------:R-:W-:Y:S05]  /*5100*/  BSYNC B0 ;  /* 0x0000000000007941 */ /* 0x000fea0003800000 */
.L_x_3161:
[----:B------:R-:W-:Y:S01]  /*5110*/  ULDC.64 UR4, c[0x0][0x820] ;  /* 0x0002080000047ab9 */ /* 0x000fe20000000a00 */
[----:B------:R-:W-:Y:S01]  /*5120*/  ULDC UR6, c[0x0][0x80c] ;  /* 0x0002030000067ab9 */ /* 0x000fe20000000800 */
[----:B-1----:R-:W-:Y:S01]  /*5130*/  IMAD R28, R155, UR4, RZ ;  /* 0x000000049b1c7c24 */ /* 0x002fe2000f8e02ff */
[C---:B------:R-:W-:Y:S01]  /*5140*/  ISETP.GE.OR P3, PT, R2.reuse, UR6, P3 ;  /* 0x0000000602007c0c */ /* 0x040fe20009f66670 */
[C---:B------:R-:W-:Y:S01]  /*5150*/  IMAD.WIDE.U32 R18, R153.reuse, UR4, R2 ;  /* 0x0000000499127c25 */ /* 0x040fe2000f8e0002 */
[----:B------:R-:W-:Y:S01]  /*5160*/  BSSY B0, `(.L_x_3163) ;  /* 0x0000019000007945 */ /* 0x000fe20003800000 */
[----:B------:R-:W-:Y:S02]  /*5170*/  ISETP.GE.OR P4, PT, R2, UR6, P4 ;  /* 0x0000000602007c0c */ /* 0x000fe4000a786670 */
[----:B------:R-:W-:Y:S01]  /*5180*/  IMAD R153, R153, UR5, R28 ;  /* 0x0000000599997c24 */ /* 0x000fe2000f8e021c */
[----:B------:R-:W-:Y:S01]  /*5190*/  ULDC.64 UR4, c[0x0][0x828] ;  /* 0x00020a0000047ab9 */ /* 0x000fe20000000a00 */
[----:B------:R1:W1:Y:S01]  /*51a0*/  LDS.128 R28, [R0] ;  /* 0x00000000001c7984 */ /* 0x0002620000000c00 */
[----:B------:R-:W-:Y:S01]  /*51b0*/  IMAD R3, R42, UR4, RZ ;  /* 0x000000042a037c24 */ /* 0x000fe2000f8e02ff */
[C---:B------:R-:W-:Y:S01]  /*51c0*/  ISETP.GE.OR P5, PT, R2.reuse, UR6, P5 ;  /* 0x0000000602007c0c */ /* 0x040fe2000afa6670 */
[----:B------:R-:W-:Y:S01]  /*51d0*/  IMAD.IADD R19, R19, 0x1, R153 ;  /* 0x0000000113137824 */ /* 0x000fe200078e0299 */
[C---:B------:R-:W-:Y:S01]  /*51e0*/  ISETP.GE.OR P2, PT, R2.reuse, UR6, P2 ;  /* 0x0000000602007c0c */ /* 0x040fe20009746670 */
[C---:B------:R-:W-:Y:S01]  /*51f0*/  IMAD R3, R45.reuse, UR5, R3 ;  /* 0x000000052d037c24 */ /* 0x040fe2000f8e0203 */
[C---:B------:R-:W-:Y:S01]  /*5200*/  ISETP.GE.OR P1, PT, R2.reuse, UR6, P1 ;  /* 0x0000000602007c0c */ /* 0x040fe20008f26670 */
[----:B------:R-:W-:Y:S01]  /*5210*/  IMAD.WIDE.U32 R34, R45, UR4, R18 ;  /* 0x000000042d227c25 */ /* 0x000fe2000f8e0012 */
[----:B------:R-:W-:-:S03]  /*5220*/  ISETP.GE.OR P0, PT, R2, UR6, P0 ;  /* 0x0000000602007c0c */ /* 0x000fc60008706670 */
[----:B------:R-:W-:Y:S01]  /*5230*/  IMAD.IADD R19, R35, 0x1, R3 ;  /* 0x0000000123137824 */ /* 0x000fe200078e0203 */
[----:B------:R-:W-:Y:S09]  /*5240*/  @P3 BRA `(.L_x_3164) ;  /* 0x0000000000283947 */ /* 0x000ff20003800000 */
        /* <DEDUP_REMOVED lines=10> */
.L_x_3164:
[----:B------:R-:W-:Y:S05]  /*52f0*/  BSYNC B0 ;  /* 0x0000000000007941 */ /* 0x000fea0003800000 */
.L_x_3163:
        /* <DEDUP_REMOVED lines=15> */
.L_x_3166:
[----:B------:R-:W-:Y:S05]  /*53f0*/  BSYNC B0 ;  /* 0x0000000000007941 */ /* 0x000fea0003800000 */
.L_x_3165:
        /* <DEDUP_REMOVED lines=15> */
.L_x_3168:
[----:B------:R-:W-:Y:S05]  /*54f0*/  BSYNC B0 ;  /* 0x0000000000007941 */ /* 0x000fea0003800000 */
.L_x_3167:
[----:B------:R-:W-:Y:S04]  /*5500*/  BSSY B0, `(.L_x_3169) ;  /* 0x000000f000007945 */ /* 0x000fe80003800000 */
[----:B------:R-:W-:Y:S05]  /*5510*/  @P2 BRA `(.L_x_3170) ;  /* 0x0000000000342947 */ /* 0x000fea0003800000 */
[----:B-1--4-:R-:W-:Y:S01]  /*5520*/  IADD3 R21, P2, R16, 0x30, RZ ;  /* 0x0000003010157810 */ /* 0x012fe20007f5e0ff */
        /* <DEDUP_REMOVED lines=12> */
.L_x_3170:
[----:B------:R-:W-:Y:S05]  /*55f0*/  BSYNC B0 ;  /* 0x0000000000007941 */ /* 0x000fea0003800000 */
.L_x_3169:
        /* <DEDUP_REMOVED lines=15> */
.L_x_3172:
[----:B------:R-:W-:Y:S05]  /*56f0*/  BSYNC B0 ;  /* 0x0000000000007941 */ /* 0x000fea0003800000 */
.L_x_3171:
        /* <DEDUP_REMOVED lines=15> */
.L_x_3149:
[----:B---3--:R-:W1:Y:S08]  /*57f0*/  LDC.64 R2, c[0x0][0x870] ;  /* 0x00021c00ff027b82 */ /* 0x008e700000000a00 */
[----:B------:R-:W3:Y:S01]  /*5800*/  LDC.64 R4, c[0x0][0x870] ;  /* 0x00021c00ff047b82 */ /* 0x000ee20000000a00 */
[----:B-1----:R-:W-:-:S07]  /*5810*/  IMAD.WIDE R6, R19, 0x4, R2 ;  /* 0x0000000413067825 */ /* 0x002fce00078e0202 */
[----:B------:R-:W1:Y:S01]  /*5820*/  LDC.64 R2, c[0x0][0x878] ;  /* 0x00021e00ff027b82 */ /* 0x000e620000000a00 */
[----:B---3--:R-:W-:-:S07]  /*5830*/  ISETP.NE.U32.AND P0, PT, R4, RZ, PT ;  /* 0x000000ff0400720c */ /* 0x008fce0003f05070 */
[----:B------:R-:W3:Y:S01]  /*5840*/  LDC R11, c[0x0][0x808] ;  /* 0x00020200ff0b7b82 */ /* 0x000ee20000000800 */
[----:B------:R-:W-:-:S13]  /*5850*/  ISETP.NE.AND.EX P0, PT, R5, RZ, PT, P0 ;  /* 0x000000ff0500720c */ /* 0x000fda0003f05300 */
[----:B------:R-:W4:Y:S01]  /*5860*/  @P0 LDG.E R5, desc[UR38][R6.64] ;  /* 0x0000002606050981 */ /* 0x000f22000c1e1900 */
[----:B-1----:R-:W-:-:S04]  /*5870*/  ISETP.NE.U32.AND P1, PT, R2, RZ, PT ;  /* 0x000000ff0200720c */ /* 0x002fc80003f25070 */
[----:B------:R-:W-:-:S13]  /*5880*/  ISETP.NE.AND.EX P1, PT, R3, RZ, PT, P1 ;  /* 0x000000ff0300720c */ /* 0x000fda0003f25310 */
[----:B------:R-:W1:Y:S02]  /*5890*/  @P1 LDC.64 R2, c[0x0][0x878] ;  /* 0x00021e00ff021b82 */ /* 0x000e640000000a00 */
[----:B-1----:R-:W-:-:S05]  /*58a0*/  @P1 IMAD.WIDE R8, R19, 0x4, R2 ;  /* 0x0000000413081825 */ /* 0x002fca00078e0202 */
[----:B---3--:R1:W5:Y:S01]  /*58b0*/  @P1 LDG.E R11, desc[UR38][R8.64] ;  /* 0x00000026080b1981 */ /* 0x008362000c1e1900 */
[----:B------:R-:W-:Y:S01]  /*58c0*/  CS2R R2, SRZ ;  /* 0x0000000000027805 */ /* 0x000fe2000001ff00 */
[----:B------:R-:W3:Y:S02]  /*58d0*/  S2R R0, SR_TID.X ;  /* 0x0000000000007919 */ /* 0x000ee40000002100 */
[----:B---3--:R-:W-:-:S04]  /*58e0*/  VIADD R0, R0, 0xffffff80 ;  /* 0xffffff8000007836 */ /* 0x008fc80000000000 */
[----:B------:R-:W-:-:S05]  /*58f0*/  IMAD.HI R4, R0, 0x2aaaaaab, RZ ;  /* 0x2aaaaaab00047827 */ /* 0x000fca00078e02ff */
[----:B------:R-:W-:-:S04]  /*5900*/  SHF.R.U32.HI R13, RZ, 0x1f, R4 ;  /* 0x0000001fff0d7819 */ /* 0x000fc80000011604 */
[----:B------:R-:W-:-:S05]  /*5910*/  LEA.HI.SX32 R15, R4, R13, 0x1e ;  /* 0x0000000d040f7211 */ /* 0x000fca00078ff2ff */
[----:B------:R-:W-:Y:S02]  /*5920*/  IMAD R10, R15, -0x18, R0 ;  /* 0xffffffe80f0a7824 */ /* 0x000fe400078e0200 */
[--C-:B----4-:R-:W-:Y:S01]  /*5930*/  @P0 IMAD.MOV.U32 R2, RZ, RZ, R5.reuse ;  /* 0x000000ffff020224 */ /* 0x110fe200078e0005 */
[----:B------:R-:W-:-:S04]  /*5940*/  @P0 SHF.R.S32.HI R3, RZ, 0x1f, R5 ;  /* 0x0000001fff030819 */ /* 0x000fc80000011405 */
[----:B------:R-:W-:Y:S01]  /*5950*/  IADD3 R4, P2, R15, R2, RZ ;  /* 0x000000020f047210 */ /* 0x000fe20007f5e0ff */
[----:B-1----:R-:W-:-:S12]  /*5960*/  @P1 BRA `(.L_x_3173) ;  /* 0x0000000000101947 */ /* 0x002fd80003800000 */
[----:B------:R-:W-:Y:S05]  /*5970*/  @!P0 BRA `(.L_x_3173) ;  /* 0x00000000000c8947 */ /* 0x000fea0003800000 */
[----:B------:R-:W3:Y:S04]  /*5980*/  LDG.E R0, desc[UR38][R6.64] ;  /* 0x0000002606007981 */ /* 0x000ee8000c1e1900 */
[----:B-----5:R-:W3:Y:S02]  /*5990*/  LDG.E R11, desc[UR38][R6.64+0x4] ;  /* 0x00000426060b7981 */ /* 0x020ee4000c1e1900 */
[----:B---3--:R-:W-:-:S07]  /*59a0*/  IMAD.IADD R11, R11, 0x1, -R0 ;  /* 0x000000010b0b7824 */ /* 0x008fce00078e0a00 */
.L_x_3173:
[----:B-----5:R-:W-:Y:S01]  /*59b0*/  IMAD R12, R152, -0x60, R11 ;  /* 0xffffffa0980c7824 */ /* 0x020fe200078e020b */
[----:B------:R-:W-:Y:S01]  /*59c0*/  ULDC.64 UR4, c[0x0][0x820] ;  /* 0x0002080000047ab9 */ /* 0x000fe20000000a00 */
[C---:B------:R-:W-:Y:S01]  /*59d0*/  VIADD R7, R15.reuse, 0x10 ;  /* 0x000000100f077836 */ /* 0x040fe20000000000 */
[----:B------:R-:W-:Y:S01]  /*59e0*/  ULDC UR6, c[0x0][0x80c] ;  /* 0x0002030000067ab9 */ /* 0x000fe20000000800 */
        /* <DEDUP_REMOVED lines=8> */
[C---:B------:R-:W-:Y:S01]  /*5a70*/  VIADD R13, R15.reuse, 0x40 ;  /* 0x000000400f0d7836 */ /* 0x040fe20000000000 */
[----:B------:R-:W-:Y:S01]  /*5a80*/  ISETP.GE.OR P6, PT, R10, UR6, P3 ;  /* 0x000000060a007c0c */ /* 0x000fe20009fc6670 */
[----:B------:R-:W-:Y:S01]  /*5a90*/  BSSY B0, `(.L_x_3174) ;  /* 0x000001c000007945 */ /* 0x000fe20003800000 */
[----:B------:R-:W-:Y:S01]  /*5aa0*/  LEA.HI.X.SX32 R5, R15, R3, 0x1, P2 ;  /* 0x000000030f057211 */ /* 0x000fe200010f0eff */
[----:B------:R-:W-:Y:S01]  /*5ab0*/  IMAD.WIDE.U32 R2, R153, UR4, R10 ;  /* 0x0000000499027c25 */ /* 0x000fe2000f8e000a */
[----:B------:R-:W-:Y:S01]  /*5ac0*/  SEL R14, R0, RZ, !P0 ;  /* 0x000000ff000e7207 */ /* 0x000fe20004000000 */
[----:B------:R-:W-:Y:S01]  /*5ad0*/  ULDC.64 UR4, c[0x0][0x828] ;  /* 0x00020a0000047ab9 */ /* 0x000fe20000000a00 */
[-C--:B------:R-:W-:Y:S01]  /*5ae0*/  ISETP.GE.AND P5, PT, R9, R12.reuse, PT ;  /* 0x0000000c0900720c */ /* 0x080fe20003fa6270 */
[----:B------:R-:W-:Y:S01]  /*5af0*/  VIADD R9, R15, 0x30 ;  /* 0x000000300f097836 */ /* 0x000fe20000000000 */
[----:B------:R-:W-:Y:S01]  /*5b00*/  SEL R19, R19, RZ, !P0 ;  /* 0x000000ff13137207 */ /* 0x000fe20004000000 */
[----:B------:R-:W-:Y:S01]  /*5b10*/  IMAD.IADD R3, R3, 0x1, R7 ;  /* 0x0000000103037824 */ /* 0x000fe200078e0207 */
[-C--:B------:R-:W-:Y:S01]  /*5b20*/  ISETP.GE.AND P1, PT, R13, R12.reuse, PT ;  /* 0x0000000c0d00720c */ /* 0x080fe20003f26270 */
        /* <DEDUP_REMOVED lines=18> */
.L_x_3175:
[----:B------:R-:W-:Y:S05]  /*5c50*/  BSYNC B0 ;  /* 0x0000000000007941 */ /* 0x000fea0003800000 */
.L_x_3174:
        /* <DEDUP_REMOVED lines=12> */
[----:B-1----:R-:W-:Y:S01]  /*5d20*/  LEA R16, P0, R4, UR4, 0x1 ;  /* 0x0000000404107c11 */ /* 0x002fe2000f8008ff */
[----:B------:R-:W-:-:S05]  /*5d30*/  IMAD.IADD R5, R5, 0x1, R13 ;  /* 0x0000000105057824 */ /* 0x000fca00078e020d */
[----:B------:R-:W-:-:S05]  /*5d40*/  LEA.HI.X R17, R4, UR5, R5, 0x1, P0 ;  /* 0x0000000504117c11 */ /* 0x000fca00080f0c05 */
[----:B------:R3:W-:Y:S02]  /*5d50*/  STG.E.128 desc[UR38][R16.64], RZ ;  /* 0x000000ff10007986 */ /* 0x0007e4000c101d26 */
.L_x_3177:
[----:B------:R-:W-:Y:S05]  /*5d60*/  BSYNC B0 ;  /* 0x0000000000007941 */ /* 0x000fea0003800000 */
.L_x_3176:
        /* <DEDUP_REMOVED lines=12> */
[----:B-1-3--:R-:W-:Y:S01]  /*5e30*/  LEA R16, P6, R4, UR4, 0x1 ;  /* 0x0000000404107c11 */ /* 0x00afe2000f8c08ff */
[----:B------:R-:W-:-:S05]  /*5e40*/  IMAD.IADD R5, R5, 0x1, R13 ;  /* 0x0000000105057824 */ /* 0x000fca00078e020d */
[----:B------:R-:W-:-:S05]  /*5e50*/  LEA.HI.X R17, R4, UR5, R5, 0x1, P6 ;  /* 0x0000000504117c11 */ /* 0x000fca000b0f0c05 */
[----:B------:R4:W-:Y:S02]  /*5e60*/  STG.E.128 desc[UR38][R16.64], RZ ;  /* 0x000000ff10007986 */ /* 0x0009e4000c101d26 */
.L_x_3179:
[----:B------:R-:W-:Y:S05]  /*5e70*/  BSYNC B0 ;  /* 0x0000000000007941 */ /* 0x000fea0003800000 */
.L_x_3178:
        /* <DEDUP_REMOVED lines=13> */
[----:B-1-34-:R-:W-:Y:S01]  /*5f50*/  LEA R16, P0, R4, UR4, 0x1 ;  /* 0x0000000404107c11 */ /* 0x01afe2000f8008ff */
[----:B------:R-:W-:-:S05]  /*5f60*/  IMAD.IADD R5, R5, 0x1, R13 ;  /* 0x0000000105057824 */ /* 0x000fca00078e020d */
[----:B------:R-:W-:-:S05]  /*5f70*/  LEA.HI.X R17, R4, UR5, R5, 0x1, P0 ;  /* 0x0000000504117c11 */ /* 0x000fca00080f0c05 */
[----:B------:R1:W-:Y:S02]  /*5f80*/  STG.E.128 desc[UR38][R16.64], RZ ;  /* 0x000000ff10007986 */ /* 0x0003e4000c101d26 */
.L_x_3181:
[----:B------:R-:W-:Y:S05]  /*5f90*/  BSYNC B0 ;  /* 0x0000000000007941 */ /* 0x000fea0003800000 */
.L_x_3180:
        /* <DEDUP_REMOVED lines=16> */
.L_x_3183:
[----:B------:R-:W-:Y:S05]  /*60a0*/  BSYNC B0 ;  /* 0x0000000000007941 */ /* 0x000fea0003800000 */
.L_x_3182:
[----:B------:R-:W-:Y:S01]  /*60b0*/  ISETP.GE.OR P6, PT, R10, UR6, P0 ;  /* 0x000000060a007c0c */ /* 0x000fe200087c6670 */
[----:B------:R-:W-:-:S12]  /*60c0*/  BSSY B0, `(.L_x_3184) ;  /* 0x000000f000007945 */ /* 0x000fd80003800000 */
        /* <DEDUP_REMOVED lines=14> */
.L_x_3185:
[----:B------:R-:W-:Y:S05]  /*61b0*/  BSYNC B0 ;  /* 0x0000000000007941 */ /* 0x000fea0003800000 */
.L_x_3184:
[----:B------:R-:W-:Y:S01]  /*61c0*/  ULDC.64 UR4, c[0x0][0x850] ;  /* 0x0002140000047ab9 */ /* 0x000fe20000000a00 */
[----:B------:R-:W-:Y:S01]  /*61d0*/  ULDC UR6, c[0x0][0x83c] ;  /* 0x00020f0000067ab9 */ /* 0x000fe20000000800 */
[----:B------:R-:W-:Y:S01]  /*61e0*/  IMAD R0, R155, UR4, RZ ;  /* 0x000000049b007c24 */ /* 0x000fe2000f8e02ff */
[C---:B------:R-:W-:Y:S01]  /*61f0*/  ISETP.GE.OR P3, PT, R10.reuse, UR6, P3 ;  /* 0x000000060a007c0c */ /* 0x040fe20009f66670 */
[C---:B------:R-:W-:Y:S01]  /*6200*/  IMAD.WIDE.U32 R4, R153.reuse, UR4, R10 ;  /* 0x0000000499047c25 */ /* 0x040fe2000f8e000a */
[----:B------:R-:W-:Y:S01]  /*6210*/  BSSY B0, `(.L_x_3186) ;  /* 0x0000018000007945 */ /* 0x000fe20003800000 */
[C---:B------:R-:W-:Y:S02]  /*6220*/  ISETP.GE.OR P4, PT, R10.reuse, UR6, P4 ;  /* 0x000000060a007c0c */ /* 0x040fe4000a786670 */
[----:B------:R-:W-:Y:S01]  /*6230*/  IMAD R153, R153, UR5, R0 ;  /* 0x0000000599997c24 */ /* 0x000fe2000f8e0200 */
[----:B------:R-:W-:Y:S01]  /*6240*/  ULDC.64 UR4, c[0x0][0x858] ;  /* 0x0002160000047ab9 */ /* 0x000fe20000000a00 */
[----:B------:R-:W-:Y:S01]  /*6250*/  ISETP.GE.OR P5, PT, R10, UR6, P5 ;  /* 0x000000060a007c0c */ /* 0x000fe2000afa6670 */
[----:B------:R-:W-:Y:S01]  /*6260*/  IMAD R0, R14, UR4, RZ ;  /* 0x000000040e007c24 */ /* 0x000fe2000f8e02ff */
[C---:B------:R-:W-:Y:S01]  /*6270*/  ISETP.GE.OR P2, PT, R10.reuse, UR6, P2 ;  /* 0x000000060a007c0c */ /* 0x040fe20009746670 */
[----:B------:R-:W-:Y:S01]  /*6280*/  IMAD.IADD R5, R5, 0x1, R153 ;  /* 0x0000000105057824 */ /* 0x000fe200078e0299 */
[C---:B------:R-:W-:Y:S01]  /*6290*/  ISETP.GE.OR P1, PT, R10.reuse, UR6, P1 ;  /* 0x000000060a007c0c */ /* 0x040fe20008f26670 */
[C---:B-1----:R-:W-:Y:S01]  /*62a0*/  IMAD R7, R19.reuse, UR5, R0 ;  /* 0x0000000513077c24 */ /* 0x042fe2000f8e0200 */
[----:B------:R-:W-:Y:S01]  /*62b0*/  ISETP.GE.OR P0, PT, R10, UR6, P0 ;  /* 0x000000060a007c0c */ /* 0x000fe20008706670 */
[----:B------:R-:W-:-:S04]  /*62c0*/  IMAD.WIDE.U32 R8, R19, UR4, R4 ;  /* 0x0000000413087c25 */ /* 0x000fc8000f8e0004 */
[----:B------:R-:W-:Y:S01]  /*62d0*/  IMAD.IADD R7, R9, 0x1, R7 ;  /* 0x0000000109077824 */ /* 0x000fe200078e0207 */
[----:B------:R-:W-:Y:S07]  /*62e0*/  @P3 BRA `(.L_x_3187) ;  /* 0x0000000000283947 */ /* 0x000fee0003800000 */
        /* <DEDUP_REMOVED lines=10> */
.L_x_3187:
[----:B------:R-:W-:Y:S05]  /*6390*/  BSYNC B0 ;  /* 0x0000000000007941 */ /* 0x000fea0003800000 */
.L_x_3186:
        /* <DEDUP_REMOVED lines=15> */
.L_x_3189:
[----:B------:R-:W-:Y:S05]  /*6490*/  BSYNC B0 ;  /* 0x0000000000007941 */ /* 0x000fea0003800000 */
.L_x_3188:
        /* <DEDUP_REMOVED lines=15> */
.L_x_3191:
[----:B------:R-:W-:Y:S05]  /*6590*/  BSYNC B0 ;  /* 0x0000000000007941 */ /* 0x000fea0003800000 */
.L_x_3190:
        /* <DEDUP_REMOVED lines=15> */
.L_x_3193:
[----:B------:R-:W-:Y:S05]  /*6690*/  BSYNC B0 ;  /* 0x0000000000007941 */ /* 0x000fea0003800000 */
.L_x_3192:
        /* <DEDUP_REMOVED lines=15> */
.L_x_3195:
[----:B------:R-:W-:Y:S05]  /*6790*/  BSYNC B0 ;  /* 0x0000000000007941 */ /* 0x000fea0003800000 */
.L_x_3194:
        /* <DEDUP_REMOVED lines=15> */
.L_x_3118:
        /* <DEDUP_REMOVED lines=29> */
.L_x_3197:
[----:B------:R-:W-:Y:S01]  /*6a60*/  ULDC UR9, c[0x0][0x8c4] ;  /* 0x0002310000097ab9 */ /* 0x000fe20000000800 */
[----:B------:R-:W-:Y:S01]  /*6a70*/  UMOV UR7, UR8 ;  /* 0x0000000800077c82 */ /* 0x000fe20008000000 */
[----:B------:R-:W-:-:S11]  /*6a80*/  UISETP.NE.AND UP0, UPT, UR9, 0x1, UPT ;  /* 0x000000010900788c */ /* 0x000fd6000bf05270 */
[----:B------:R-:W-:Y:S02]  /*6a90*/  @UP0 ULDC.64 UR10, c[0x0][0x8c8] ;  /* 0x00023200000a0ab9 */ /* 0x000fe40000000a00 */
[----:B------:R-:W-:-:S04]  /*6aa0*/  UIMAD.WIDE.U32 UR4, UR8, UR10, URZ ;  /* 0x0000000a080472a5 */ /* 0x000fc8000f8e003f */
[----:B------:R-:W-:-:S04]  /*6ab0*/  @UP0 USHF.R.U32.HI UR7, URZ, UR11, UR5 ;  /* 0x0000000b3f070299 */ /* 0x000fc80008011605 */
[----:B------:R-:W-:-:S12]  /*6ac0*/  UIMAD UR4, UR7, UR9, URZ ;  /* 0x00000009070472a4 */ /* 0x000fd8000f8e023f */
.L_x_3198:
        /* <DEDUP_REMOVED lines=9> */
[----:B------:R-:W-:-:S03]  /*6b60*/  @UP0 USHF.R.U32.HI UR17, URZ, UR6, UR5 ;  /* 0x000000063f110299 */ /* 0x000fc60008011605 */
[----:B------:R-:W-:Y:S01]  /*6b70*/  ULDC.64 UR4, c[0x0][0x8f8] ;  /* 0x00023e0000047ab9 */ /* 0x000fe20000000a00 */
[----:B------:R-:W-:Y:S01]  /*6b80*/  UIADD3 UR6, -UR17, URZ, URZ ;  /* 0x0000003f11067290 */ /* 0x000fe2000fffe13f */
[----:B------:R-:W-:-:S03]  /*6b90*/  ISETP.NE.U32.AND P0, PT, RZ, UR4, PT ;  /* 0x00000004ff007c0c */ /* 0x000fc6000bf05070 */
[----:B------:R-:W-:Y:S01]  /*6ba0*/  UIMAD UR6, UR9, UR6, UR8 ;  /* 0x00000006090672a4 */ /* 0x000fe2000f8e0208 */
[----:B------:R-:W-:-:S13]  /*6bb0*/  ISETP.NE.AND.EX P0, PT, RZ, UR5, PT, P0 ;  /* 0x00000005ff007c0c */ /* 0x000fda000bf05300 */
        /* <DEDUP_REMOVED lines=8> */
.L_x_3199:
        /* <DEDUP_REMOVED lines=11> */
[----:B------:R-:W-:Y:S01]  /*6cf0*/  R2UR UR4, R0 ;  /* 0x00000000000472ca */ /* 0x000fe200000e0000 */
[----:B------:R-:W-:-:S14]  /*6d00*/  BRA `(.L_x_3200) ;  /* 0x0000000000047947 */ /* 0x000fdc0003800000 */
.L_x_3201:
[----:B------:R-:W-:-:S05]  /*6d10*/  ULDC UR4, c[0x0][0x8ec] ;  /* 0x00023b0000047ab9 */ /* 0x000fca0000000800 */
.L_x_3200:
[----:B------:R-:W-:-:S04]  /*6d20*/  UIADD3 UR4, UR4, 0x5f, URZ ;  /* 0x0000005f04047890 */ /* 0x000fc8000fffe03f */
[----:B------:R-:W-:-:S04]  /*6d30*/  UIMAD.WIDE UR4, UR4, 0x2aaaaaab, URZ ;  /* 0x2aaaaaab040478a5 */ /* 0x000fc8000f8e023f */
[----:B------:R-:W-:-:S04]  /*6d40*/  USHF.R.U32.HI UR4, URZ, 0x1f, UR5 ;  /* 0x0000001f3f047899 */ /* 0x000fc80008011605 */
[----:B------:R-:W-:-:S04]  /*6d50*/  ULEA.HI.SX32 UR4, UR5, UR4, 0x1c ;  /* 0x0000000405047291 */ /* 0x000fc8000f8fe23f */
[----:B------:R-:W-:-:S04]  /*6d60*/  UISETP.GE.AND UP0, UPT, UR7, UR4, UPT ;  /* 0x000000040700728c */ /* 0x000fc8000bf06270 */
[----:B------:R-:W-:-:S06]  /*6d70*/  USEL UR17, UR17, 0xffffffff, !UP0 ;  /* 0xffffffff11117887 */ /* 0x000fcc000c000000 */
[----:B------:R-:W-:-:S13]  /*6d80*/  ISETP.LE.AND P0, PT, RZ, UR17, PT ;  /* 0x00000011ff007c0c */ /* 0x000fda000bf03270 */
[----:B------:R-:W-:Y:S05]  /*6d90*/  @!P0 BRA `(.L_x_3125) ;  /* 0x0000004000508947 */ /* 0x000fea0003800000 */
[----:B------:R-:W-:Y:S01]  /*6da0*/  ULDC.64 UR4, c[0x0][0x770] ;  /* 0x0001dc0000047ab9 */ /* 0x000fe20000000a00 */
[----:B------:R-:W-:Y:S01]  /*6db0*/  ULDC.64 UR12, c[0x0][0x788] ;  /* 0x0001e200000c7ab9 */ /* 0x000fe20000000a00 */
        /* <DEDUP_REMOVED lines=19> */
[----:B------:R-:W-:-:S11]  /*6ef0*/  USHF.R.S32.HI UR11, URZ, 0x1f, UR6 ;  /* 0x0000001f3f0b7899 */ /* 0x000fd60008011406 */
        /* <DEDUP_REMOVED lines=16> */
.L_x_3202:
        /* <DEDUP_REMOVED lines=13> */
.L_x_3203:
        /* <DEDUP_REMOVED lines=12> */
.L_x_3204:
[----:B------:R-:W-:Y:S01]  /*7190*/  UIMAD UR7, UR7, 0x60, UR10 ;  /* 0x00000060070778a4 */ /* 0x000fe2000f8e020a */
[----:B------:R-:W-:Y:S01]  /*71a0*/  ULDC UR9, c[0x0][0x74c] ;  /* 0x0001d30000097ab9 */ /* 0x000fe20000000800 */
[----:B------:R-:W-:Y:S02]  /*71b0*/  UIADD3 UR10, UR10, 0x3f, URZ ;  /* 0x0000003f0a0a7890 */ /* 0x000fe4000fffe03f */
[----:B------:R-:W-:-:S04]  /*71c0*/  UIADD3 UR7, UR7, -UR9, -UR8 ;  /* 0x8000000907077290 */ /* 0x000fc8000fffe808 */
        /* <DEDUP_REMOVED lines=11> */
[----:B------:R-:W-:Y:S01]  /*7280*/  ULDC.64 UR18, c[0x0][0x2d8] ;  /* 0x0000b60000127ab9 */ /* 0x000fe20000000a00 */
[----:B------:R-:W-:Y:S02]  /*7290*/  USHF.R.S32.HI UR9, URZ, 0x1f, UR17 ;  /* 0x0000001f3f097899 */ /* 0x000fe40008011411 */
[----:B------:R-:W-:Y:S02]  /*72a0*/  UIMAD UR8, UR11, UR18, URZ ;  /* 0x000000120b0872a4 */ /* 0x000fe4000f8e023f */
[----:B------:R-:W-:Y:S02]  /*72b0*/  UIMAD.WIDE.U32 UR10, UR6, UR18, URZ ;  /* 0x00000012060a72a5 */ /* 0x000fe4000f8e003f */
[----:B------:R-:W-:Y:S02]  /*72c0*/  UIMAD UR19, UR6, UR19, UR8 ;  /* 0x00000013061372a4 */ /* 0x000fe4000f8e0208 */
[----:B------:R-:W-:Y:S02]  /*72d0*/  UIADD3 UR6, UR7, -UR16, URZ ;  /* 0x8000001007067290 */ /* 0x000fe4000fffe03f */
[----:B------:R-:W-:-:S02]  /*72e0*/  USEL UR17, UR17, URZ, !UP0 ;  /* 0x0000003f11117287 */ /* 0x000fc4000c000000 */
[----:B------:R-:W-:Y:S02]  /*72f0*/  ULOP3.LUT UR6, UR6, 0x1, URZ, 0xc0, !UPT ;  /* 0x0000000106067892 */ /* 0x000fe4000f8ec03f */
[----:B------:R-:W-:Y:S02]  /*7300*/  USEL UR18, UR9, URZ, !UP0 ;  /* 0x0000003f09127287 */ /* 0x000fe4000c000000 */
[----:B------:R-:W-:Y:S02]  /*7310*/  UISETP.NE.U32.AND UP0, UPT, UR6, 0x1, UPT ;  /* 0x000000010600788c */ /* 0x000fe4000bf05070 */
[----:B------:R-:W-:Y:S02]  /*7320*/  UIADD3 UR8, UP1, UR4, UR10, URZ ;  /* 0x0000000a04087290 */ /* 0x000fe4000ff3e03f */
[----:B------:R-:W-:Y:S02]  /*7330*/  UIADD3 UR19, UR11, UR19, URZ ;  /* 0x000000130b137290 */ /* 0x000fe4000fffe03f */
[----:B------:R-:W-:Y:S01]  /*7340*/  PLOP3.LUT P1, PT, PT, PT, UP0, 0x80, 0x0 ;  /* 0x000000000000781c */ /* 0x000fe20003f2f008 */
[----:B------:R-:W-:Y:S01]  /*7350*/  ULDC.64 UR36, c[0x0][0x2e0] ;  /* 0x0000b80000247ab9 */ /* 0x000fe20000000a00 */
[----:B------:R-:W-:-:S02]  /*7360*/  UIADD3.X UR9, UR5, UR19, URZ, UP1, !UPT ;  /* 0x0000001305097290 */ /* 0x000fc40008ffe43f */
        /* <DEDUP_REMOVED lines=24> */
.L_x_3207:
[----:B------:R-:W-:Y:S05]  /*74f0*/  BSYNC B0 ;  /* 0x0000000000007941 */ /* 0x000fea0003800000 */
.L_x_3206:
        /* <DEDUP_REMOVED lines=18> */
.L_x_3209:
[----:B------:R-:W-:Y:S05]  /*7620*/  BSYNC B0 ;  /* 0x0000000000007941 */ /* 0x000fea0003800000 */
.L_x_3208:
        /* <DEDUP_REMOVED lines=19> */
.L_x_3211:
[----:B------:R-:W-:Y:S05]  /*7760*/  BSYNC B0 ;  /* 0x0000000000007941 */ /* 0x000fea0003800000 */
.L_x_3210:
[----:B------:R-:W-:Y:S06]  /*7770*/  BAR.ARV 0xa, 0xa0 ;  /* 0x0282800000007b1d */ /* 0x000fec0000002000 */
[----:B------:R-:W-:Y:S04]  /*7780*/  BSSY B0, `(.L_x_3212) ;  /* 0x0000003000007945 */ /* 0x000fe80003800000 */
[----:B------:R-:W-:Y:S05]  /*7790*/  @!P0 BRA `(.L_x_3213) ;  /* 0x0000000000048947 */ /* 0x000fea0003800000 */
[----:B------:R-:W-:-:S04]  /*77a0*/  DEPBAR.LE SB0, 0x1 ;  /* 0x000080400000791a */ /* 0x000fc80000000000 */
.L_x_3213:
[----:B------:R-:W-:Y:S05]  /*77b0*/  BSYNC B0 ;  /* 0x0000000000007941 */ /* 0x000fea0003800000 */
.L_x_3212:
[----:B------:R-:W-:Y:S06]  /*77c0*/  BAR.ARV 0xb, 0xa0 ;  /* 0x02c2800000007b1d */ /* 0x000fec0000002000 */
[----:B------:R-:W-:Y:S04]  /*77d0*/  BSSY B0, `(.L_x_3214) ;  /* 0x0000003000007945 */ /* 0x000fe80003800000 */
[----:B------:R-:W-:Y:S05]  /*77e0*/  @!P0 BRA `(.L_x_3215) ;  /* 0x0000000000048947 */ /* 0x000fea0003800000 */
[----:B------:R-:W-:-:S04]  /*77f0*/  DEPBAR.LE SB0, 0x0 ;  /* 0x000080000000791a */ /* 0x000fc80000000000 */
.L_x_3215:
[----:B------:R-:W-:Y:S05]  /*7800*/  BSYNC B0 ;  /* 0x0000000000007941 */ /* 0x000fea0003800000 */
.L_x_3214:
[----:B------:R-:W-:Y:S06]  /*7810*/  BAR.ARV 0xc, 0xa0 ;  /* 0x0302800000007b1d */ /* 0x000fec0000002000 */
[----:B------:R-:W-:Y:S01]  /*7820*/  UIADD3 UR20, UR16, 0x1, URZ ;  /* 0x0000000110147890 */ /* 0x000fe2000fffe03f */
[----:B------:R-:W-:Y:S11]  /*7830*/  BRA `(.L_x_3216) ;  /* 0x0000000000047947 */ /* 0x000ff60003800000 */
.L_x_3205:
[----:B------:R-:W-:-:S05]  /*7840*/  UMOV UR20, UR16 ;  /* 0x0000001000147c82 */ /* 0x000fca0008000000 */
.L_x_3216:
[----:B------:R-:W-:-:S04]  /*7850*/  UIADD3 UR6, UR16, 0x1, URZ ;  /* 0x0000000110067890 */ /* 0x000fc8000fffe03f */
[----:B------:R-:W-:-:S06]  /*7860*/  UISETP.NE.AND UP0, UPT, UR7, UR6, UPT ;  /* 0x000000060700728c */ /* 0x000fcc000bf05270 */
[----:B------:R-:W-:-:S13]  /*7870*/  PLOP3.LUT P1, PT, PT, PT, UP0, 0x80, 0x0 ;  /* 0x000000000000781c */ /* 0x000fda0003f2f008 */
        /* <DEDUP_REMOVED lines=23> */
.L_x_3237:
        /* <DEDUP_REMOVED lines=32> */
.L_x_3218:
[----:B------:R-:W-:Y:S05]  /*7bf0*/  BSYNC B0 ;  /* 0x0000000000007941 */ /* 0x000fea0003800000 */
.L_x_3217:
        /* <DEDUP_REMOVED lines=12> */
.L_x_3220:
[----:B------:R-:W-:Y:S05]  /*7cc0*/  BSYNC B0 ;  /* 0x0000000000007941 */ /* 0x000fea0003800000 */
.L_x_3219:
        /* <DEDUP_REMOVED lines=13> */
.L_x_3222:
[----:B------:R-:W-:Y:S05]  /*7da0*/  BSYNC B0 ;  /* 0x0000000000007941 */ /* 0x000fea0003800000 */
.L_x_3221:
[----:B------:R-:W-:Y:S06]  /*7db0*/  BAR.ARV 0xa, 0xa0 ;  /* 0x0282800000007b1d */ /* 0x000fec0000002000 */
[----:B------:R-:W-:Y:S04]  /*7dc0*/  BSSY B0, `(.L_x_3223) ;  /* 0x0000003000007945 */ /* 0x000fe80003800000 */
[----:B------:R-:W-:Y:S05]  /*7dd0*/  @!P0 BRA `(.L_x_3224) ;  /* 0x0000000000048947 */ /* 0x000fea0003800000 */
[----:B------:R-:W-:-:S04]  /*7de0*/  DEPBAR.LE SB0, 0x1 ;  /* 0x000080400000791a */ /* 0x000fc80000000000 */
.L_x_3224:
[----:B------:R-:W-:Y:S05]  /*7df0*/  BSYNC B0 ;  /* 0x0000000000007941 */ /* 0x000fea0003800000 */
.L_x_3223:
[----:B------:R-:W-:Y:S06]  /*7e00*/  BAR.ARV 0xb, 0xa0 ;  /* 0x02c2800000007b1d */ /* 0x000fec0000002000 */
[----:B------:R-:W-:Y:S04]  /*7e10*/  BSSY B0, `(.L_x_3225) ;  /* 0x0000003000007945 */ /* 0x000fe80003800000 */
[----:B------:R-:W-:Y:S05]  /*7e20*/  @!P0 BRA `(.L_x_3226) ;  /* 0x0000000000048947 */ /* 0x000fea0003800000 */
[----:B------:R-:W-:-:S04]  /*7e30*/  DEPBAR.LE SB0, 0x0 ;  /* 0x000080000000791a */ /* 0x000fc80000000000 */
.L_x_3226:
[----:B------:R-:W-:Y:S05]  /*7e40*/  BSYNC B0 ;  /* 0x0000000000007941 */ /* 0x000fea0003800000 */
.L_x_3225:
        /* <DEDUP_REMOVED lines=13> */
.L_x_3228:
[----:B------:R-:W-:Y:S05]  /*7f20*/  BSYNC B0 ;  /* 0x0000000000007941 */ /* 0x000fea0003800000 */
.L_x_3227:
        /* <DEDUP_REMOVED lines=12> */
.L_x_3230:
[----:B------:R-:W-:Y:S05]  /*7ff0*/  BSYNC B0 ;  /* 0x0000000000007941 */ /* 0x000fea0003800000 */
.L_x_3229:
        /* <DEDUP_REMOVED lines=13> */
.L_x_3232:
[----:B------:R-:W-:Y:S05]  /*80d0*/  BSYNC B0 ;  /* 0x0000000000007941 */ /* 0x000fea0003800000 */
.L_x_3231:
[----:B------:R-:W-:Y:S06]  /*80e0*/  BAR.ARV 0xa, 0xa0 ;  /* 0x0282800000007b1d */ /* 0x000fec0000002000 */
[----:B------:R-:W-:Y:S04]  /*80f0*/  BSSY B0, `(.L_x_3233) ;  /* 0x0000003000007945 */ /* 0x000fe80003800000 */
[----:B------:R-:W-:Y:S05]  /*8100*/  @!P0 BRA `(.L_x_3234) ;  /* 0x0000000000048947 */ /* 0x000fea0003800000 */
[----:B------:R-:W-:-:S04]  /*8110*/  DEPBAR.LE SB0, 0x1 ;  /* 0x000080400000791a */ /* 0x000fc80000000000 */
.L_x_3234:
[----:B------:R-:W-:Y:S05]  /*8120*/  BSYNC B0 ;  /* 0x0000000000007941 */ /* 0x000fea0003800000 */
.L_x_3233:
[----:B------:R-:W-:Y:S01]  /*8130*/  UIADD3 UR20, UR20, 0x2, URZ ;  /* 0x0000000214147890 */ /* 0x000fe2000fffe03f */
[----:B------:R-:W-:Y:S06]  /*8140*/  BAR.ARV 0xb, 0xa0 ;  /* 0x02c2800000007b1d */ /* 0x000fec0000002000 */
[----:B------:R-:W-:Y:S01]  /*8150*/  UISETP.GE.AND UP0, UPT, UR20, UR7, UPT ;  /* 0x000000071400728c */ /* 0x000fe2000bf06270 */
[----:B------:R-:W-:Y:S04]  /*8160*/  BSSY B0, `(.L_x_3235) ;  /* 0x0000003000007945 */ /* 0x000fe80003800000 */
[----:B------:R-:W-:Y:S06]  /*8170*/  @!P0 BRA `(.L_x_3236) ;  /* 0x0000000000048947 */ /* 0x000fec0003800000 */
[----:B------:R-:W-:-:S04]  /*8180*/  DEPBAR.LE SB0, 0x0 ;  /* 0x000080000000791a */ /* 0x000fc80000000000 */
.L_x_3236:
[----:B------:R-:W-:Y:S05]  /*8190*/  BSYNC B0 ;  /* 0x0000000000007941 */ /* 0x000fea0003800000 */
.L_x_3235:
[----:B------:R-:W-:Y:S06]  /*81a0*/  BAR.ARV 0xc, 0xa0 ;  /* 0x0302800000007b1d */ /* 0x000fec0000002000 */
[----:B------:R-:W-:Y:S01]  /*81b0*/  PLOP3.LUT P1, PT, PT, PT, UP0, 0x80, 0x0 ;  /* 0x000000000000781c */ /* 0x000fe20003f2f008 */
[----:B------:R-:W-:Y:S02]  /*81c0*/  UIADD3 UR47, UR47, 0x6000, URZ ;  /* 0x000060002f2f7890 */ /* 0x000fe4000fffe03f */
[----:B------:R-:W-:-:S10]  /*81d0*/  UIADD3 UR6, UR6, 0x6000, URZ ;  /* 0x0000600006067890 */ /* 0x000fd4000fffe03f */
[----:B------:R-:W-:Y:S05]  /*81e0*/  @!P1 BRA `(.L_x_3237) ;  /* 0xfffffff800009947 */ /* 0x000fea000383ffff */
[----:B------:R-:W-:Y:S05]  /*81f0*/  BRA `(.L_x_3125) ;  /* 0x0000002c00387947 */ /* 0x000fea0003800000 */
.L_x_3196:
[----:B------:R-:W1:Y:S01]  /*8200*/  LDC R5, c[0x0][0x8d0] ;  /* 0x00023400ff057b82 */ /* 0x000e620000000800 */
[----:B------:R-:W2:Y:S01]  /*8210*/  S2R R3, SR_CTAID.X ;  /* 0x0000000000037919 */ /* 0x000ea20000002500 */
[----:B------:R-:W-:Y:S01]  /*8220*/  ULDC UR4, c[0x0][0x8e8] ;  /* 0x00023a0000047ab9 */ /* 0x000fe20000000800 */
[----:B-1----:R-:W-:Y:S01]  /*8230*/  ISETP.NE.AND P0, PT, R5, 0x1, PT ;  /* 0x000000010500780c */ /* 0x002fe20003f05270 */
[----:B--2---:R-:W-:-:S12]  /*8240*/  IMAD.MOV.U32 R2, RZ, RZ, R3 ;  /* 0x000000ffff027224 */ /* 0x004fd800078e0003 */
[----:B------:R-:W1:Y:S08]  /*8250*/  @P0 LDC R0, c[0x0][0x8d4] ;  /* 0x00023500ff000b82 */ /* 0x000e700000000800 */
[----:B------:R-:W2:Y:S01]  /*8260*/  @P0 LDC R7, c[0x0][0x8d8] ;  /* 0x00023600ff070b82 */ /* 0x000ea20000000800 */
[----:B-1----:R-:W-:-:S05]  /*8270*/  @P0 IMAD.HI.U32 R0, R3, R0, RZ ;  /* 0x0000000003000227 */ /* 0x002fca00078e00ff */
[----:B--2---:R-:W-:-:S04]  /*8280*/  @P0 SHF.R.U32.HI R2, RZ, R7, R0 ;  /* 0x00000007ff020219 */ /* 0x004fc80000011600 */
[----:B------:R-:W-:Y:S01]  /*8290*/  ISETP.GE.AND P0, PT, R2, UR4, PT ;  /* 0x0000000402007c0c */ /* 0x000fe2000bf06270 */
[----:B------:R-:W-:-:S04]  /*82a0*/  IMAD.MOV R0, RZ, RZ, -R2 ;  /* 0x000000ffff007224 */ /* 0x000fc800078e0a02 */
[----:B------:R-:W-:-:S08]  /*82b0*/  IMAD R5, R5, R0, R3 ;  /* 0x0000000005057224 */ /* 0x000fd000078e0203 */
[----:B------:R-:W-:Y:S05]  /*82c0*/  @!P0 BRA `(.L_x_3238) ;  /* 0x0000000000208947 */ /* 0x000fea0003800000 */
[----:B------:R-:W1:Y:S01]  /*82d0*/  LDC R3, c[0x0][0x8dc] ;  /* 0x00023700ff037b82 */ /* 0x000e620000000800 */
[----:B------:R-:W-:Y:S01]  /*82e0*/  IMAD.MOV.U32 R0, RZ, RZ, R5 ;  /* 0x000000ffff007224 */ /* 0x000fe200078e0005 */
[----:B-1----:R-:W-:-:S13]  /*82f0*/  ISETP.NE.AND P0, PT, R3, 0x1, PT ;  /* 0x000000010300780c */ /* 0x002fda0003f05270 */
[----:B------:R-:W1:Y:S02]  /*8300*/  @P0 LDC.64 R6, c[0x0][0x8e0] ;  /* 0x00023800ff060b82 */ /* 0x000e640000000a00 */
[----:B-1----:R-:W-:-:S05]  /*8310*/  @P0 IMAD.HI.U32 R4, R5, R6, RZ ;  /* 0x0000000605040227 */ /* 0x002fca00078e00ff */
[----:B------:R-:W-:-:S05]  /*8320*/  @P0 SHF.R.U32.HI R0, RZ, R7, R4 ;  /* 0x00000007ff000219 */ /* 0x000fca0000011604 */
[----:B------:R-:W-:Y:S01]  /*8330*/  IMAD R3, R0, R3, RZ ;  /* 0x0000000300037224 */ /* 0x000fe200078e02ff */
[----:B------:R-:W-:Y:S06]  /*8340*/  BRA `(.L_x_3239) ;  /* 0x00000000001c7947 */ /* 0x000fec0003800000 */
.L_x_3238:
[----:B------:R-:W1:Y:S01]  /*8350*/  LDC R3, c[0x0][0x8c4] ;  /* 0x00023100ff037b82 */ /* 0x000e620000000800 */
[----:B------:R-:W-:Y:S01]  /*8360*/  IMAD.MOV.U32 R0, RZ, RZ, R5 ;  /* 0x000000ffff007224 */ /* 0x000fe200078e0005 */
[----:B-1----:R-:W-:-:S13]  /*8370*/  ISETP.NE.AND P0, PT, R3, 0x1, PT ;  /* 0x000000010300780c */ /* 0x002fda0003f05270 */
[----:B------:R-:W1:Y:S02]  /*8380*/  @P0 LDC.64 R6, c[0x0][0x8c8] ;  /* 0x00023200ff060b82 */ /* 0x000e640000000a00 */
[----:B-1----:R-:W-:-:S05]  /*8390*/  @P0 IMAD.HI.U32 R4, R5, R6, RZ ;  /* 0x0000000605040227 */ /* 0x002fca00078e00ff */
[----:B------:R-:W-:-:S05]  /*83a0*/  @P0 SHF.R.U32.HI R0, RZ, R7, R4 ;  /* 0x00000007ff000219 */ /* 0x000fca0000011604 */
[----:B------:R-:W-:-:S07]  /*83b0*/  IMAD R3, R0, R3, RZ ;  /* 0x0000000300037224 */ /* 0x000fce00078e02ff */
.L_x_3239:
[----:B------:R-:W1:Y:S01]  /*83c0*/  LDC R8, c[0x0][0x8b8] ;  /* 0x00022e00ff087b82 */ /* 0x000e620000000800 */
[----:B------:R-:W-:Y:S01]  /*83d0*/  IMAD.IADD R3, R5, 0x1, -R3 ;  /* 0x0000000105037824 */ /* 0x000fe200078e0a03 */
[----:B------:R-:W-:-:S06]  /*83e0*/  ULDC.64 UR6, c[0x0][0x8f8] ;  /* 0x00023e0000067ab9 */ /* 0x000fcc0000000a00 */
[----:B------:R-:W2:Y:S01]  /*83f0*/  LDC R4, c[0x0][0x8c4] ;  /* 0x00023100ff047b82 */ /* 0x000ea20000000800 */
[C---:B-1----:R-:W-:Y:S02]  /*8400*/  ISETP.NE.AND P0, PT, R8.reuse, 0x1, PT ;  /* 0x000000010800780c */ /* 0x042fe40003f05270 */
[----:B------:R-:W-:Y:S01]  /*8410*/  R2UR UR28, R8 ;  /* 0x00000000081c72ca */ /* 0x000fe200000e0000 */
[----:B--2---:R-:W-:-:S04]  /*8420*/  IMAD R3, R2, R4, R3 ;  /* 0x0000000402037224 */ /* 0x004fc800078e0203 */
[----:B------:R-:W-:-:S06]  /*8430*/  IMAD.MOV.U32 R9, RZ, RZ, R3 ;  /* 0x000000ffff097224 */ /* 0x000fcc00078e0003 */
[----:B------:R-:W1:Y:S01]  /*8440*/  @P0 LDC R6, c[0x0][0x8bc] ;  /* 0x00022f00ff060b82 */ /* 0x000e620000000800 */
[----:B------:R-:W-:-:S07]  /*8450*/  R2UR UR5, R3 ;  /* 0x00000000030572ca */ /* 0x000fce00000e0000 */
[----:B------:R-:W2:Y:S01]  /*8460*/  @P0 LDC R7, c[0x0][0x8c0] ;  /* 0x00023000ff070b82 */ /* 0x000ea20000000800 */
[----:B-1----:R-:W-:-:S05]  /*8470*/  @P0 IMAD.HI.U32 R2, R3, R6, RZ ;  /* 0x0000000603020227 */ /* 0x002fca00078e00ff */
[----:B--2---:R-:W-:Y:S02]  /*8480*/  @P0 SHF.R.U32.HI R9, RZ, R7, R2 ;  /* 0x00000007ff090219 */ /* 0x004fe40000011602 */
[----:B------:R-:W-:-:S03]  /*8490*/  ISETP.NE.U32.AND P0, PT, RZ, UR6, PT ;  /* 0x00000006ff007c0c */ /* 0x000fc6000bf05070 */
[----:B------:R-:W-:Y:S01]  /*84a0*/  IMAD.MOV R2, RZ, RZ, -R9 ;  /* 0x000000ffff027224 */ /* 0x000fe200078e0a09 */
[----:B------:R-:W-:-:S04]  /*84b0*/  ISETP.NE.AND.EX P0, PT, RZ, UR7, PT, P0 ;  /* 0x00000007ff007c0c */ /* 0x000fc8000bf05300 */
[----:B------:R-:W-:-:S13]  /*84c0*/  R2UR UR4, R2 ;  /* 0x00000000020472ca */ /* 0x000fda00000e0000 */
[----:B------:R-:W-:Y:S01]  /*84d0*/  UIMAD UR28, UR28, UR4, UR5 ;  /* 0x000000041c1c72a4 */ /* 0x000fe2000f8e0205 */
[----:B------:R-:W-:Y:S11]  /*84e0*/  @!P0 BRA `(.L_x_3240) ;  /* 0x0000000000108947 */ /* 0x000ff60003800000 */
[----:B------:R-:W1:Y:S02]  /*84f0*/  LDC.64 R2, c[0x0][0x8f8] ;  /* 0x00023e00ff027b82 */ /* 0x000e640000000a00 */
[----:B-1----:R-:W-:-:S05]  /*8500*/  IMAD.WIDE R2, R9, 0x4, R2 ;  /* 0x0000000409027825 */ /* 0x002fca00078e0202 */
[----:B------:R1:W5:Y:S01]  /*8510*/  LDG.E R4, desc[UR38][R2.64] ;  /* 0x0000002602047981 */ /* 0x000362000c1e1900 */
[----:B------:R-:W-:Y:S05]  /*8520*/  BRA `(.L_x_3241) ;  /* 0x00000000002c7947 */ /* 0x000fea0003800000 */
.L_x_3240:
        /* <DEDUP_REMOVED lines=10> */
.L_x_3242:
[----:B------:R-:W2:Y:S02]  /*85d0*/  LDC R4, c[0x0][0x8ec] ;  /* 0x00023b00ff047b82 */ /* 0x000ea40000000800 */
.L_x_3241:
[----:B--2--5:R-:W-:Y:S02]  /*85e0*/  VIADD R4, R4, 0x5f ;  /* 0x0000005f04047836 */ /* 0x024fe40000000000 */
[----:B------:R-:W-:Y:S02]  /*85f0*/  IMAD.MOV.U32 R8, RZ, RZ, 0x1 ;  /* 0x00000001ff087424 */ /* 0x000fe400078e00ff */
[----:B------:R-:W-:-:S04]  /*8600*/  IMAD.HI R4, R4, 0x2aaaaaab, RZ ;  /* 0x2aaaaaab04047827 */ /* 0x000fc800078e02ff */
[----:B-1----:R-:W-:Y:S01]  /*8610*/  IMAD.MOV.U32 R2, RZ, RZ, RZ ;  /* 0x000000ffff027224 */ /* 0x002fe200078e00ff */
[----:B------:R-:W-:Y:S01]  /*8620*/  SHF.R.U32.HI R3, RZ, 0x1f, R4 ;  /* 0x0000001fff037819 */ /* 0x000fe20000011604 */
[----:B------:R-:W-:-:S03]  /*8630*/  IMAD.MOV.U32 R16, RZ, RZ, 0x1 ;  /* 0x00000001ff107424 */ /* 0x000fc600078e00ff */
[----:B------:R-:W-:-:S04]  /*8640*/  LEA.HI.SX32 R3, R4, R3, 0x1c ;  /* 0x0000000304037211 */ /* 0x000fc800078fe2ff */
[----:B------:R-:W-:-:S04]  /*8650*/  ISETP.GE.AND P0, PT, R0, R3, PT ;  /* 0x000000030000720c */ /* 0x000fc80003f06270 */
[----:B------:R-:W-:-:S04]  /*8660*/  SEL R9, R9, 0xffffffff, !P0 ;  /* 0xffffffff09097807 */ /* 0x000fc80004000000 */
[----:B------:R-:W-:-:S13]  /*8670*/  ISETP.GE.AND P0, PT, R9, RZ, PT ;  /* 0x000000ff0900720c */ /* 0x000fda0003f06270 */
[----:B------:R-:W-:Y:S05]  /*8680*/  @!P0 BRA `(.L_x_3243) ;  /* 0x0000002400908947 */ /* 0x000fea0003800000 */
[----:B------:R-:W1:Y:S01]  /*8690*/  LDC.64 R10, c[0x0][0x770] ;  /* 0x0001dc00ff0a7b82 */ /* 0x000e620000000a00 */
[----:B------:R-:W-:-:S07]  /*86a0*/  ULDC.64 UR8, c[0x0][0x788] ;  /* 0x0001e20000087ab9 */ /* 0x000fce0000000a00 */
[----:B------:R-:W2:Y:S08]  /*86b0*/  LDC.64 R2, c[0x0][0x780] ;  /* 0x0001e000ff027b82 */ /* 0x000eb00000000a00 */
[----:B------:R-:W3:Y:S01]  /*86c0*/  LDC.64 R4, c[0x0][0x770] ;  /* 0x0001dc00ff047b82 */ /* 0x000ee20000000a00 */
[----:B-1----:R-:W-:-:S07]  /*86d0*/  ISETP.NE.U32.AND P0, PT, R10, RZ, PT ;  /* 0x000000ff0a00720c */ /* 0x002fce0003f05070 */
[----:B------:R-:W1:Y:S01]  /*86e0*/  LDC.64 R12, c[0x0][0x778] ;  /* 0x0001de00ff0c7b82 */ /* 0x000e620000000a00 */
[----:B------:R-:W-:Y:S01]  /*86f0*/  ISETP.NE.AND.EX P0, PT, R11, RZ, PT, P0 ;  /* 0x000000ff0b00720c */ /* 0x000fe20003f05300 */
[----:B---3--:R-:W-:-:S12]  /*8700*/  IMAD.WIDE R4, R9, 0x4, R4 ;  /* 0x0000000409047825 */ /* 0x008fd800078e0204 */
[----:B------:R-:W-:Y:S01]  /*8710*/  VOTEU.ANY UP0, P0 ;  /* 0x00000000003f7886 */ /* 0x000fe20000000100 */
[----:B------:R-:W-:Y:S02]  /*8720*/  PLOP3.LUT P3, PT, PT, PT, UP0, 0x80, 0x0 ;  /* 0x000000000000781c */ /* 0x000fe40003f6f008 */
[----:B--2---:R-:W-:-:S04]  /*8730*/  ISETP.NE.U32.AND P0, PT, R2, RZ, PT ;  /* 0x000000ff0200720c */ /* 0x004fc80003f05070 */
[----:B------:R-:W-:Y:S02]  /*8740*/  ISETP.NE.AND.EX P1, PT, R3, RZ, PT, P0 ;  /* 0x000000ff0300720c */ /* 0x000fe40003f25300 */
[----:B------:R-:W2:Y:S05]  /*8750*/  LDC.64 R2, c[0x0][0x778] ;  /* 0x0001de00ff027b82 */ /* 0x000eaa0000000a00 */
[----:B------:R-:W3:Y:S01]  /*8760*/  @P3 LDG.E R16, desc[UR38][R4.64] ;  /* 0x0000002604103981 */ /* 0x000ee2000c1e1900 */
[----:B-1----:R-:W-:-:S03]  /*8770*/  ISETP.NE.U32.AND P0, PT, R12, RZ, PT ;  /* 0x000000ff0c00720c */ /* 0x002fc60003f05070 */
[----:B------:R-:W4:Y:S01]  /*8780*/  @P3 LDG.E R14, desc[UR38][R4.64] ;  /* 0x00000026040e3981 */ /* 0x000f22000c1e1900 */
[----:B------:R-:W-:Y:S01]  /*8790*/  ISETP.NE.AND.EX P0, PT, R13, RZ, PT, P0 ;  /* 0x000000ff0d00720c */ /* 0x000fe20003f05300 */
[----:B------:R-:W1:Y:S08]  /*87a0*/  @P1 LDC.64 R6, c[0x0][0x780] ;  /* 0x0001e000ff061b82 */ /* 0x000e700000000a00 */
[----:B------:R-:W1:Y:S01]  /*87b0*/  LDC R13, c[0x0][0x280] ;  /* 0x0000a000ff0d7b82 */ /* 0x000e620000000800 */
[----:B------:R-:W-:-:S02]  /*87c0*/  IMAD.MOV.U32 R12, RZ, RZ, RZ ;  /* 0x000000ffff0c7224 */ /* 0x000fc400078e00ff */
[----:B--2---:R-:W-:-:S05]  /*87d0*/  IMAD.WIDE R2, R9, 0x4, R2 ;  /* 0x0000000409027825 */ /* 0x004fca00078e0202 */
[----:B------:R2:W5:Y:S01]  /*87e0*/  @P0 LDG.E R12, desc[UR38][R2.64] ;  /* 0x00000026020c0981 */ /* 0x000562000c1e1900 */
[----:B-1----:R-:W-:-:S05]  /*87f0*/  @P1 IMAD.WIDE R6, R9, 0x4, R6 ;  /* 0x0000000409061825 */ /* 0x002fca00078e0206 */
[----:B------:R2:W5:Y:S01]  /*8800*/  @P1 LDG.E R13, desc[UR38][R6.64] ;  /* 0x00000026060d1981 */ /* 0x000562000c1e1900 */
[----:B------:R-:W-:Y:S01]  /*8810*/  ISETP.NE.U32.AND P2, PT, RZ, UR8, PT ;  /* 0x00000008ff007c0c */ /* 0x000fe2000bf45070 */
[----:B------:R-:W-:-:S03]  /*8820*/  UMOV UR6, URZ ;  /* 0x0000003f00067c82 */ /* 0x000fc60008000000 */
[----:B------:R-:W-:Y:S01]  /*8830*/  ISETP.NE.AND.EX P2, PT, RZ, UR9, PT, P2 ;  /* 0x00000009ff007c0c */ /* 0x000fe2000bf45320 */
[----:B---3--:R-:W-:-:S05]  /*8840*/  @P3 IMAD R16, R9, 0x40, R16 ;  /* 0x0000004009103824 */ /* 0x008fca00078e0210 */
[----:B------:R-:W-:-:S13]  /*8850*/  @P3 R2UR UR4, R16 ;  /* 0x00000000100432ca */ /* 0x000fda00000e0000 */
[----:B------:R-:W-:-:S04]  /*8860*/  @UP0 USHF.R.S32.HI UR5, URZ, 0x1f, UR4 ;  /* 0x0000001f3f050899 */ /* 0x000fc80008011404 */
[----:B------:R-:W-:-:S04]  /*8870*/  @UP0 ULEA.HI UR5, UR5, UR4, URZ, 0x6 ;  /* 0x0000000405050291 */ /* 0x000fc8000f8f303f */
[----:B------:R-:W-:Y:S01]  /*8880*/  @UP0 ULOP3.LUT UR7, UR5, 0xffffffc0, URZ, 0xc0, !UPT ;  /* 0xffffffc005070892 */ /* 0x000fe2000f8ec03f */
[----:B----4-:R-:W-:-:S03]  /*8890*/  @P3 R2UR UR6, R14 ;  /* 0x000000000e0632ca */ /* 0x010fc600000e0000 */
[----:B------:R-:W-:Y:S01]  /*88a0*/  @UP0 USHF.R.S32.HI UR8, URZ, 0x1f, UR7 ;  /* 0x0000001f3f080899 */ /* 0x000fe20008011407 */
[----:B--2---:R-:W-:Y:S11]  /*88b0*/  @P1 BRA `(.L_x_3244) ;  /* 0x0000000000101947 */ /* 0x004ff60003800000 */
[----:B------:R-:W-:Y:S05]  /*88c0*/  @!P3 BRA `(.L_x_3244) ;  /* 0x00000000000cb947 */ /* 0x000fea0003800000 */
[----:B------:R-:W2:Y:S04]  /*88d0*/  LDG.E R6, desc[UR38][R4.64] ;  /* 0x0000002604067981 */ /* 0x000ea8000c1e1900 */
[----:B-----5:R-:W2:Y:S02]  /*88e0*/  LDG.E R13, desc[UR38][R4.64+0x4] ;  /* 0x00000426040d7981 */ /* 0x020ea4000c1e1900 */
[----:B--2---:R-:W-:-:S07]  /*88f0*/  IMAD.IADD R13, R13, 0x1, -R6 ;  /* 0x000000010d0d7824 */ /* 0x004fce00078e0a06 */
.L_x_3244:
[----:B------:R-:W-:Y:S01]  /*8900*/  ULDC UR9, c[0x0][0x290] ;  /* 0x0000a40000097ab9 */ /* 0x000fe20000000800 */
[----:B------:R-:W-:Y:S01]  /*8910*/  UMOV UR4, URZ ;  /* 0x0000003f00047c82 */ /* 0x000fe20008000000 */
[----:B------:R-:W-:Y:S01]  /*8920*/  UMOV UR5, URZ ;  /* 0x0000003f00057c82 */ /* 0x000fe20008000000 */
[----:B------:R-:W-:Y:S01]  /*8930*/  IMAD.U32 R4, RZ, RZ, UR9 ;  /* 0x00000009ff047e24 */ /* 0x000fe2000f8e00ff */
[----:B------:R-:W-:Y:S01]  /*8940*/  @UP0 UMOV UR4, UR7 ;  /* 0x0000000700040c82 */ /* 0x000fe20008000000 */
[----:B------:R-:W-:Y:S01]  /*8950*/  @UP0 UMOV UR5, UR8 ;  /* 0x0000000800050c82 */ /* 0x000fe20008000000 */
[----:B------:R-:W-:Y:S05]  /*8960*/  @!P2 BRA `(.L_x_3245) ;  /* 0x000000000010a947 */ /* 0x000fea0003800000 */
[----:B------:R-:W1:Y:S02]  /*8970*/  LDC.64 R2, c[0x0][0x788] ;  /* 0x0001e200ff027b82 */ /* 0x000e640000000a00 */
[----:B-1----:R-:W-:-:S05]  /*8980*/  IMAD.WIDE R2, R9, 0x4, R2 ;  /* 0x0000000409027825 */ /* 0x002fca00078e0202 */
[----:B------:R1:W5:Y:S01]  /*8990*/  LDG.E R4, desc[UR38][R2.64] ;  /* 0x0000002602047981 */ /* 0x000362000c1e1900 */
[----:B------:R-:W-:Y:S05]  /*89a0*/  BRA `(.L_x_3246) ;  /* 0x0000000000107947 */ /* 0x000fea0003800000 */
.L_x_3245:
[----:B------:R-:W-:Y:S05]  /*89b0*/  @!P0 BRA `(.L_x_3246) ;  /* 0x00000000000c8947 */ /* 0x000fea0003800000 */
[----:B------:R-:W2:Y:S04]  /*89c0*/  LDG.E R5, desc[UR38][R2.64] ;  /* 0x0000002602057981 */ /* 0x000ea8000c1e1900 */
[----:B------:R-:W2:Y:S02]  /*89d0*/  LDG.E R4, desc[UR38][R2.64+0x4] ;  /* 0x0000042602047981 */ /* 0x000ea4000c1e1900 */
[----:B--2---:R-:W-:-:S07]  /*89e0*/  IMAD.IADD R4, R4, 0x1, -R5 ;  /* 0x0000000104047824 */ /* 0x004fce00078e0a05 */
.L_x_3246:
[----:B-1---5:R-:W-:Y:S01]  /*89f0*/  IMAD R3, R0, 0x60, R13 ;  /* 0x0000006000037824 */ /* 0x022fe200078e020d */
[----:B------:R-:W-:Y:S01]  /*8a00*/  ULDC UR7, c[0x0][0x74c] ;  /* 0x0001d30000077ab9 */ /* 0x000fe20000000800 */
[----:B------:R-:W-:Y:S02]  /*8a10*/  VIADD R13, R13, 0x3f ;  /* 0x0000003f0d0d7836 */ /* 0x000fe40000000000 */
[----:B------:R-:W-:Y:S01]  /*8a20*/  IMAD.MOV.U32 R16, RZ, RZ, 0x1 ;  /* 0x00000001ff107424 */ /* 0x000fe200078e00ff */
[----:B------:R-:W-:Y:S02]  /*8a30*/  IADD3 R3, R3, -UR7, -R4 ;  /* 0x8000000703037c10 */ /* 0x000fe4000fffe804 */
[----:B------:R-:W-:Y:S02]  /*8a40*/  SHF.R.S32.HI R2, RZ, 0x1f, R13 ;  /* 0x0000001fff027819 */ /* 0x000fe4000001140d */
[----:B------:R-:W-:Y:S02]  /*8a50*/  SHF.R.S32.HI R4, RZ, 0x1f, R3 ;  /* 0x0000001fff047819 */ /* 0x000fe40000011403 */
[----:B------:R-:W-:-:S02]  /*8a60*/  LEA.HI R2, R2, R13, RZ, 0x6 ;  /* 0x0000000d02027211 */ /* 0x000fc400078f30ff */
[----:B------:R-:W-:-:S04]  /*8a70*/  LEA.HI R4, R4, R3, RZ, 0x6 ;  /* 0x0000000304047211 */ /* 0x000fc800078f30ff */
[----:B------:R-:W-:Y:S02]  /*8a80*/  SHF.R.S32.HI R3, RZ, 0x6, R4 ;  /* 0x00000006ff037819 */ /* 0x000fe40000011404 */
[----:B------:R-:W-:Y:S01]  /*8a90*/  SHF.R.S32.HI R4, RZ, 0x6, R2 ;  /* 0x00000006ff047819 */ /* 0x000fe20000011402 */
[----:B------:R-:W-:Y:S01]  /*8aa0*/  IMAD.MOV.U32 R2, RZ, RZ, RZ ;  /* 0x000000ffff027224 */ /* 0x000fe200078e00ff */
[----:B------:R-:W-:-:S04]  /*8ab0*/  VIMNMX R5, RZ, R3, !PT ;  /* 0x00000003ff057248 */ /* 0x000fc80007fe0100 */
[----:B------:R-:W-:-:S13]  /*8ac0*/  ISETP.GT.AND P1, PT, R4, R5, PT ;  /* 0x000000050400720c */ /* 0x000fda0003f24270 */
[----:B------:R-:W-:Y:S05]  /*8ad0*/  @!P1 BRA `(.L_x_3243) ;  /* 0x00000020007c9947 */ /* 0x000fea0003800000 */
[----:B------:R-:W-:Y:S01]  /*8ae0*/  ISETP.NE.U32.AND P1, PT, R10, RZ, PT ;  /* 0x000000ff0a00720c */ /* 0x000fe20003f25070 */
[----:B------:R-:W-:Y:S01]  /*8af0*/  USHF.R.S32.HI UR7, URZ, 0x1f, UR28 ;  /* 0x0000001f3f077899 */ /* 0x000fe2000801141c */
[----:B------:R-:W-:Y:S01]  /*8b00*/  SHF.R.S32.HI R2, RZ, 0x1f, R9 ;  /* 0x0000001fff027819 */ /* 0x000fe20000011409 */
[----:B------:R-:W-:Y:S01]  /*8b10*/  ULDC.64 UR10, c[0x0][0x718] ;  /* 0x0001c600000a7ab9 */ /* 0x000fe20000000a00 */
[----:B------:R-:W-:Y:S01]  /*8b20*/  ISETP.NE.AND.EX P1, PT, R11, RZ, PT, P1 ;  /* 0x000000ff0b00720c */ /* 0x000fe20003f25310 */
[----:B------:R-:W-:Y:S01]  /*8b30*/  UMOV UR8, UR4 ;  /* 0x0000000400087c82 */ /* 0x000fe20008000000 */
[----:B------:R-:W-:Y:S01]  /*8b40*/  UMOV UR9, UR5 ;  /* 0x0000000500097c82 */ /* 0x000fe20008000000 */
[----:B------:R-:W-:Y:S01]  /*8b50*/  R2UR UR37, R9 ;  /* 0x00000000092572ca */ /* 0x000fe200000e0000 */
[----:B------:R-:W-:Y:S01]  /*8b60*/  UIMAD.WIDE.U32 UR4, UR28, UR10, UR8 ;  /* 0x0000000a1c0472a5 */ /* 0x000fe2000f8e0008 */
[----:B------:R-:W-:Y:S01]  /*8b70*/  SEL R2, R2, RZ, !P1 ;  /* 0x000000ff02027207 */ /* 0x000fe20004800000 */
[----:B------:R-:W-:Y:S01]  /*8b80*/  UIMAD UR10, UR7, UR10, URZ ;  /* 0x0000000a070a72a4 */ /* 0x000fe2000f8e023f */
[----:B------:R-:W-:Y:S01]  /*8b90*/  R2UR UR35, R0 ;  /* 0x00000000002372ca */ /* 0x000fe200000e0000 */
[----:B------:R-:W-:Y:S01]  /*8ba0*/  ULDC.64 UR12, c[0x0][0x730] ;  /* 0x0001cc00000c7ab9 */ /* 0x000fe20000000a00 */
[----:B------:R-:W-:Y:S01]  /*8bb0*/  R2UR UR14, R2 ;  /* 0x00000000020e72ca */ /* 0x000fe200000e0000 */
[----:B------:R-:W-:Y:S01]  /*8bc0*/  UIMAD UR10, UR28, UR11, UR10 ;  /* 0x0000000b1c0a72a4 */ /* 0x000fe2000f8e020a */
[----:B------:R-:W-:Y:S01]  /*8bd0*/  BSSY B0, `(.L_x_3243) ;  /* 0x000020f000007945 */ /* 0x000fe20003800000 */
[----:B------:R-:W-:Y:S01]  /*8be0*/  UIMAD UR7, UR7, UR12, URZ ;  /* 0x0000000c070772a4 */ /* 0x000fe2000f8e023f */
[----:B------:R-:W-:Y:S01]  /*8bf0*/  IMAD.MOV.U32 R2, RZ, RZ, RZ ;  /* 0x000000ffff027224 */ /* 0x000fe200078e00ff */
[----:B------:R-:W-:Y:S01]  /*8c00*/  ULDC UR11, c[0x0][0x2e8] ;  /* 0x0000ba00000b7ab9 */ /* 0x000fe20000000800 */
[----:B------:R-:W-:Y:S01]  /*8c10*/  UIMAD.WIDE.U32 UR8, UR28, UR12, UR8 ;  /* 0x0000000c1c0872a5 */ /* 0x000fe2000f8e0008 */
[----:B------:R-:W-:Y:S01]  /*8c20*/  IMAD.MOV.U32 R16, RZ, RZ, 0x1 ;  /* 0x00000001ff107424 */ /* 0x000fe200078e00ff */
[----:B------:R-:W-:Y:S01]  /*8c30*/  UISETP.NE.AND UP0, UPT, UR11, 0x1, UPT ;  /* 0x000000010b00788c */ /* 0x000fe2000bf05270 */
[----:B------:R-:W-:Y:S01]  /*8c40*/  R2UR UR11, R12 ;  /* 0x000000000c0b72ca */ /* 0x000fe200000e0000 */
[----:B------:R-:W-:Y:S01]  /*8c50*/  UIMAD UR7, UR28, UR13, UR7 ;  /* 0x0000000d1c0772a4 */ /* 0x000fe2000f8e0207 */
[----:B------:R-:W-:Y:S01]  /*8c60*/  VOTEU.ANY UP1, P1 ;  /* 0x00000000003f7886 */ /* 0x000fe20000820100 */
[----:B------:R-:W-:-:S02]  /*8c70*/  USEL UR29, UR37, URZ, !UP1 ;  /* 0x0000003f251d7287 */ /* 0x000fc4000c800000 */
[----:B------:R-:W-:Y:S01]  /*8c80*/  VOTEU.ANY UP1, P0 ;  /* 0x00000000003f7886 */ /* 0x000fe20000020100 */
[----:B------:R-:W-:Y:S01]  /*8c90*/  ELECT P0, URZ, PT ;  /* 0x00000000003f782f */ /* 0x000fe20003800000 */
[----:B------:R-:W-:Y:S01]  /*8ca0*/  ULDC.64 UR12, c[0x0][0x720] ;  /* 0x0001c800000c7ab9 */ /* 0x000fe20000000a00 */
[----:B------:R-:W-:Y:S01]  /*8cb0*/  UIADD3 UR9, UR9, UR7, URZ ;  /* 0x0000000709097290 */ /* 0x000fe2000fffe03f */
[----:B------:R-:W-:Y:S01]  /*8cc0*/  ULDC.64 UR16, c[0x0][0x738] ;  /* 0x0001ce0000107ab9 */ /* 0x000fe20000000a00 */
[----:B------:R-:W-:Y:S02]  /*8cd0*/  UIADD3 UR5, UR5, UR10, URZ ;  /* 0x0000000a05057290 */ /* 0x000fe4000fffe03f */
[----:B------:R-:W-:Y:S02]  /*8ce0*/  UIMAD UR7, UR14, UR12, URZ ;  /* 0x0000000c0e0772a4 */ /* 0x000fe4000f8e023f */
[----:B------:R-:W-:Y:S02]  /*8cf0*/  UIMAD UR10, UR14, UR16, URZ ;  /* 0x000000100e0a72a4 */ /* 0x000fe4000f8e023f */
[----:B------:R-:W-:-:S02]  /*8d00*/  UIMAD.WIDE.U32 UR14, UR16, UR29, UR8 ;  /* 0x0000001d100e72a5 */ /* 0x000fc4000f8e0008 */
[----:B------:R-:W-:Y:S01]  /*8d10*/  UIMAD.WIDE.U32 UR22, UR12, UR29, UR4 ;  /* 0x0000001d0c1672a5 */ /* 0x000fe2000f8e0004 */
[----:B------:R-:W-:Y:S01]  /*8d20*/  @UP0 ULDC UR8, c[0x0][0x2ec] ;  /* 0x0000bb0000080ab9 */ /* 0x000fe20000000800 */
[----:B------:R-:W-:Y:S02]  /*8d30*/  UIMAD UR5, UR13, UR29, UR7 ;  /* 0x0000001d0d0572a4 */ /* 0x000fe4000f8e0207 */
[----:B------:R-:W-:Y:S01]  /*8d40*/  UIMAD.WIDE.U32 UR8, UR28, UR8, URZ ;  /* 0x000000081c0872a5 */ /* 0x000fe2000f8e003f */
[----:B------:R-:W-:Y:S01]  /*8d50*/  @UP0 ULDC UR7, c[0x0][0x2f0] ;  /* 0x0000bc0000070ab9 */ /* 0x000fe20000000800 */
[----:B------:R-:W-:Y:S01]  /*8d60*/  UMOV UR36, UR28 ;  /* 0x0000001c00247c82 */ /* 0x000fe20008000000 */
[----:B------:R-:W-:Y:S02]  /*8d70*/  UIMAD UR4, UR17, UR29, UR10 ;  /* 0x0000001d110472a4 */ /* 0x000fe4000f8e020a */
[----:B------:R-:W-:Y:S02]  /*8d80*/  USEL UR37, UR37, URZ, !UP1 ;  /* 0x0000003f25257287 */ /* 0x000fe4000c800000 */
[----:B------:R-:W-:-:S02]  /*8d90*/  UIMAD UR35, UR35, 0x60, UR11 ;  /* 0x00000060232378a4 */ /* 0x000fc4000f8e020b */
        /* <DEDUP_REMOVED lines=8> */
[----:B------:R-:W-:Y:S02]  /*8e20*/  SHF.L.U32 R6, R6, 0x1f, RZ ;  /* 0x0000001f06067819 */ /* 0x000fe400000006ff */
[----:B-1----:R-:W-:-:S04]  /*8e30*/  LEA R0, R3, R0, 0x18 ;  /* 0x0000000003007211 */ /* 0x002fc800078ec0ff */
[----:B------:R-:W1:Y:S01]  /*8e40*/  SYNCS.PHASECHK.TRANS64.TRYWAIT P1, [R0+URZ+0x36420], R6 ;  /* 0x03642006000075a7 */ /* 0x000e62000802017f */
[----:B--2---:R-:W-:Y:S01]  /*8e50*/  LOP3.LUT P0, RZ, R7, 0x7f, RZ, 0xc0, !PT ;  /* 0x0000007f07ff7812 */ /* 0x004fe2000780c0ff */
[----:B------:R-:W-:Y:S01]  /*8e60*/  IMAD.MOV.U32 R7, RZ, RZ, 0x1 ;  /* 0x00000001ff077424 */ /* 0x000fe200078e00ff */
[----:B-1----:R-:W-:Y:S11]  /*8e70*/  @!P1 BRA `(.L_x_3248) ;  /* 0x0000002000789947 */ /* 0x002ff60003800000 */
.L_x_3275:
        /* <DEDUP_REMOVED lines=9> */
.L_x_3249:
        /* <DEDUP_REMOVED lines=8> */
[----:B------:R-:W-:Y:S01]  /*8f90*/  UMOV UR18, 0x40 ;  /* 0x0000004000127882 */ /* 0x000fe20000000000 */
[----:B------:R-:W-:Y:S01]  /*8fa0*/  UMOV UR20, UR28 ;  /* 0x0000001c00147c82 */ /* 0x000fe20008000000 */
[----:B------:R-:W-:Y:S01]  /*8fb0*/  UMOV UR21, UR29 ;  /* 0x0000001d00157c82 */ /* 0x000fe20008000000 */
[----:B------:R-:W-:Y:S01]  /*8fc0*/  UMOV UR10, 0x80 ;  /* 0x00000080000a7882 */ /* 0x000fe20000000000 */
[----:B------:R-:W-:Y:S01]  /*8fd0*/  UMOV UR12, UR28 ;  /* 0x0000001c000c7c82 */ /* 0x000fe20008000000 */
[----:B------:R-:W-:Y:S01]  /*8fe0*/  UMOV UR13, UR29 ;  /* 0x0000001d000d7c82 */ /* 0x000fe20008000000 */
[----:B------:R-:W-:Y:S01]  /*8ff0*/  USHF.L.U32 UR27, UR27, 0x6, URZ ;  /* 0x000000061b1b7899 */ /* 0x000fe2000800063f */
[----:B------:R-:W-:Y:S01]  /*9000*/  IMAD.MOV.U32 R16, RZ, RZ, 0x1 ;  /* 0x00000001ff107424 */ /* 0x000fe200078e00ff */
[----:B------:R-:W-:-:S02]  /*9010*/  UIADD3 UR24, UR32, 0x1e000, URZ ;  /* 0x0001e00020187890 */ /* 0x000fc4000fffe03f */
[----:B------:R-:W-:Y:S02]  /*9020*/  UIADD3 UR7, UP0, UR27, UR22, URZ ;  /* 0x000000161b077290 */ /* 0x000fe4000ff1e03f */
[----:B------:R-:W-:Y:S02]  /*9030*/  UIADD3 UR25, UR32, 0x36410, URZ ;  /* 0x0003641020197890 */ /* 0x000fe4000fffe03f */
[----:B------:R-:W-:Y:S01]  /*9040*/  UIADD3 UR16, UR32, 0x20000, URZ ;  /* 0x0002000020107890 */ /* 0x000fe2000fffe03f */
[----:B--2---:R-:W-:Y:S01]  /*9050*/  IMAD.MOV.U32 R10, RZ, RZ, R14 ;  /* 0x000000ffff0a7224 */ /* 0x004fe200078e000e */
[----:B------:R-:W-:Y:S01]  /*9060*/  PLOP3.LUT P4, PT, PT, PT, UP0, 0x80, 0x0 ;  /* 0x000000000000781c */ /* 0x000fe20003f8f008 */
[----:B------:R-:W-:Y:S01]  /*9070*/  IMAD.U32 R2, RZ, RZ, UR7 ;  /* 0x00000007ff027e24 */ /* 0x000fe2000f8e00ff */
[----:B------:R-:W-:Y:S02]  /*9080*/  UIADD3 UR8, UR32, 0x22000, URZ ;  /* 0x0002200020087890 */ /* 0x000fe4000fffe03f */
[----:B------:R-:W-:Y:S01]  /*9090*/  IADD3 R3, P2, R10, 0x2f0, RZ ;  /* 0x000002f00a037810 */ /* 0x000fe20007f5e0ff */
[----:B------:R-:W-:Y:S01]  /*90a0*/  UIADD3 UR48, UR32, 0x30000, URZ ;  /* 0x0003000020307890 */ /* 0x000fe2000fffe03f */
[----:B------:R-:W-:Y:S01]  /*90b0*/  LEA R12, P1, R2, R11, 0x2 ;  /* 0x0000000b020c7211 */ /* 0x000fe200078210ff */
[----:B------:R-:W-:Y:S01]  /*90c0*/  UIADD3 UR33, UR32, 0x36400, URZ ;  /* 0x0003640020217890 */ /* 0x000fe2000fffe03f */
[----:B------:R-:W-:Y:S01]  /*90d0*/  R2UR UR46, R3 ;  /* 0x00000000032e72ca */ /* 0x000fe200000e0000 */
[----:B------:R-:W-:Y:S01]  /*90e0*/  IMAD.U32 R3, RZ, RZ, UR27 ;  /* 0x0000001bff037e24 */ /* 0x000fe2000f8e00ff */
[----:B------:R-:W-:Y:S01]  /*90f0*/  R2UR UR40, R12 ;  /* 0x000000000c2872ca */ /* 0x000fe200000e0000 */
[----:B------:R-:W-:Y:S01]  /*9100*/  IMAD.U32 R12, RZ, RZ, UR9 ;  /* 0x00000009ff0c7e24 */ /* 0x000fe2000f8e00ff */
[----:B------:R-:W-:Y:S01]  /*9110*/  IADD3 R13, P3, R10, 0x3f0, RZ ;  /* 0x000003f00a0d7810 */ /* 0x000fe20007f7e0ff */
[----:B------:R-:W-:Y:S01]  /*9120*/  UIADD3 UR27, UR27, UR6, URZ ;  /* 0x000000061b1b7290 */ /* 0x000fe2000fffe03f */
[----:B------:R-:W-:Y:S01]  /*9130*/  LEA.HI.X.SX32 R3, R3, R8, 0x1, P4 ;  /* 0x0000000803037211 */ /* 0x000fe200020f0eff */
[----:B------:R-:W-:Y:S01]  /*9140*/  UMOV UR17, UR25 ;  /* 0x0000001900117c82 */ /* 0x000fe20008000000 */
[----:B------:R-:W-:Y:S01]  /*9150*/  R2UR UR30, R13 ;  /* 0x000000000d1e72ca */ /* 0x000fe200000e0000 */
[----:B------:R-:W-:Y:S01]  /*9160*/  IMAD.MOV.U32 R13, RZ, RZ, R15 ;  /* 0x000000ffff0d7224 */ /* 0x000fe200078e000f */
[----:B------:R-:W-:Y:S01]  /*9170*/  LEA.HI.X R2, R2, R12, R3, 0x2, P1 ;  /* 0x0000000c02027211 */ /* 0x000fe200008f1403 */
[----:B------:R-:W-:Y:S01]  /*9180*/  UMOV UR9, UR25 ;  /* 0x0000001900097c82 */ /* 0x000fe20008000000 */
[----:B------:R-:W-:Y:S01]  /*9190*/  UMOV UR19, UR27 ;  /* 0x0000001b00137c82 */ /* 0x000fe20008000000 */
[--C-:B------:R-:W-:Y:S01]  /*91a0*/  IMAD.X R3, RZ, RZ, R13.reuse, P2 ;  /* 0x000000ffff037224 */ /* 0x100fe200010e060d */
[----:B------:R-:W-:Y:S01]  /*91b0*/  R2UR UR41, R2 ;  /* 0x00000000022972ca */ /* 0x000fe200000e0000 */
[--C-:B------:R-:W-:Y:S01]  /*91c0*/  IMAD.X R14, RZ, RZ, R13.reuse, P3 ;  /* 0x000000ffff0e7224 */ /* 0x100fe200018e060d */
[----:B------:R-:W-:Y:S01]  /*91d0*/  IADD3 R2, P1, R10, 0xf0, RZ ;  /* 0x000000f00a027810 */ /* 0x000fe20007f3e0ff */
[----:B------:R-:W-:Y:S01]  /*91e0*/  UMOV UR11, UR27 ;  /* 0x0000001b000b7c82 */ /* 0x000fe20008000000 */
[----:B------:R-:W-:Y:S01]  /*91f0*/  R2UR UR47, R3 ;  /* 0x00000000032f72ca */ /* 0x000fe200000e0000 */
[----:B------:R-:W-:Y:S01]  /*9200*/  UMOV UR7, 0x10 ;  /* 0x0000001000077882 */ /* 0x000fe20000000000 */
[----:B------:R-:W-:Y:S01]  /*9210*/  R2UR UR42, R2 ;  /* 0x00000000022a72ca */ /* 0x000fe200000e0000 */
[----:B------:R-:W-:Y:S01]  /*9220*/  IMAD.X R3, RZ, RZ, R13, P1 ;  /* 0x000000ffff037224 */ /* 0x000fe200008e060d */
[----:B------:R-:W-:Y:S01]  /*9230*/  R2UR UR31, R14 ;  /* 0x000000000e1f72ca */ /* 0x000fe200000e0000 */
[----:B------:R-:W-:Y:S01]  /*9240*/  VIADD R14, R4, 0xffffffff ;  /* 0xffffffff040e7836 */ /* 0x000fe20000000000 */
[----:B------:R-:W-:Y:S01]  /*9250*/  UMOV UR49, UR25 ;  /* 0x0000001900317c82 */ /* 0x000fe20008000000 */
[----:B------:R-:W-:Y:S01]  /*9260*/  IMAD.MOV.U32 R15, RZ, RZ, 0x12000 ;  /* 0x00012000ff0f7424 */ /* 0x000fe200078e00ff */
[----:B------:R-:W-:Y:S01]  /*9270*/  R2UR UR43, R3 ;  /* 0x00000000032b72ca */ /* 0x000fe200000e0000 */
[----:B------:R-:W-:Y:S01]  /*9280*/  UMOV UR54, 0x0 ;  /* 0x0000000000367882 */ /* 0x000fe20000000000 */
[----:B------:R-:W-:Y:S01]  /*9290*/  UMOV UR55, 0x10000000 ;  /* 0x1000000000377882 */ /* 0x000fe20000000000 */
[----:B------:R-:W-:Y:S01]  /*92a0*/  UMOV UR34, UR26 ;  /* 0x0000001a00227c82 */ /* 0x000fe20008000000 */
[----:B------:R-:W-:Y:S01]  /*92b0*/  ISETP.GE.AND P1, PT, R5, R14, PT ;  /* 0x0000000e0500720c */ /* 0x000fe20003f26270 */
[----:B------:R-:W-:Y:S01]  /*92c0*/  UMOV UR50, 0x40 ;  /* 0x0000004000327882 */ /* 0x000fe20000000000 */
[----:B------:R-:W-:Y:S01]  /*92d0*/  UMOV UR51, UR35 ;  /* 0x0000002300337c82 */ /* 0x000fe20008000000 */
[----:B------:R-:W-:Y:S01]  /*92e0*/  UMOV UR52, UR36 ;  /* 0x0000002400347c82 */ /* 0x000fe20008000000 */
[----:B------:R-:W-:-:S05]  /*92f0*/  UMOV UR53, UR37 ;  /* 0x0000002500357c82 */ /* 0x000fca0008000000 */
[----:B------:R-:W-:Y:S01]  /*9300*/  UTMALDG.4D [UR24], [UR42], desc[UR44] ;  /* 0x00002c182a0075b4 */ /* 0x000fe20008019000 */
[----:B------:R2:W-:Y:S01]  /*9310*/  UTMALDG.4D [UR16], [UR42], desc[UR44] ;  /* 0x00002c102a0075b4 */ /* 0x0005e20008019000 */
[----:B------:R-:W-:Y:S01]  /*9320*/  UTMALDG.4D [UR8], [UR42], desc[UR44] ;  /* 0x00002c082a0075b4 */ /* 0x000fe20008019000 */
[----:B------:R3:W-:Y:S01]  /*9330*/  UBLKCP.S.G [UR48], [UR40], UR7 ;  /* 0x00000030280073ba */ /* 0x0007e20008000207 */
[----:B------:R4:W-:Y:S01]  /*9340*/  SYNCS.ARRIVE.TRANS64 RZ, [R0+URZ+0x36400], R15 ;  /* 0x0364000f00ff79a7 */ /* 0x0009e2000800003f */
[----:B------:R5:W-:Y:S01]  /*9350*/  UTMALDG.4D [UR32], [UR46], desc[UR54] ;  /* 0x000036202e0075b4 */ /* 0x000be20008019000 */
[----:B--2---:R-:W-:Y:S01]  /*9360*/  UIADD3 UR16, UR32, 0x9000, URZ ;  /* 0x0000900020107890 */ /* 0x004fe2000fffe03f */
[----:B----4-:R-:W-:Y:S01]  /*9370*/  IMAD.MOV.U32 R15, RZ, RZ, 0x1 ;  /* 0x00000001ff0f7424 */ /* 0x010fe200078e00ff */
[----:B------:R-:W-:Y:S01]  /*9380*/  UMOV UR19, UR35 ;  /* 0x0000002300137c82 */ /* 0x000fe20008000000 */
[----:B------:R-:W-:Y:S01]  /*9390*/  UMOV UR20, UR36 ;  /* 0x0000002400147c82 */ /* 0x000fe20008000000 */
[----:B------:R-:W-:Y:S01]  /*93a0*/  UMOV UR21, UR37 ;  /* 0x0000002500157c82 */ /* 0x000fe20008000000 */
[----:B------:R-:W-:Y:S01]  /*93b0*/  UMOV UR18, UR26 ;  /* 0x0000001a00127c82 */ /* 0x000fe20008000000 */
[----:B---3--:R-:W-:-:S02]  /*93c0*/  UIADD3 UR48, UR32, 0x3000, URZ ;  /* 0x0000300020307890 */ /* 0x008fc4000fffe03f */
[----:B------:R-:W-:Y:S02]  /*93d0*/  UIADD3 UR40, UR32, 0x6000, URZ ;  /* 0x0000600020287890 */ /* 0x000fe4000fffe03f */
[----:B------:R-:W-:Y:S01]  /*93e0*/  UIADD3 UR8, UR32, 0xc000, URZ ;  /* 0x0000c00020087890 */ /* 0x000fe2000fffe03f */
[----:B------:R-:W-:Y:S01]  /*93f0*/  UMOV UR49, UR33 ;  /* 0x0000002100317c82 */ /* 0x000fe20008000000 */
[----:B------:R-:W-:Y:S01]  /*9400*/  UMOV UR42, 0x80 ;  /* 0x00000080002a7882 */ /* 0x000fe20000000000 */
[----:B------:R-:W-:Y:S01]  /*9410*/  UMOV UR43, UR35 ;  /* 0x00000023002b7c82 */ /* 0x000fe20008000000 */
[----:B------:R-:W-:Y:S01]  /*9420*/  UMOV UR44, UR36 ;  /* 0x00000024002c7c82 */ /* 0x000fe20008000000 */
        /* <DEDUP_REMOVED lines=8> */
[----:B-----5:R-:W-:Y:S01]  /*94b0*/  UIADD3 UR32, UR32, 0xf000, URZ ;  /* 0x0000f00020207890 */ /* 0x020fe2000fffe03f */
[----:B------:R2:W-:Y:S01]  /*94c0*/  UTMALDG.4D [UR40], [UR46], desc[UR54] ;  /* 0x000036282e0075b4 */ /* 0x0005e20008019000 */
[----:B------:R-:W-:Y:S01]  /*94d0*/  UMOV UR9, UR33 ;  /* 0x0000002100097c82 */ /* 0x000fe20008000000 */
[----:B------:R-:W-:Y:S01]  /*94e0*/  UMOV UR34, 0x80 ;  /* 0x0000008000227882 */ /* 0x000fe20000000000 */
[----:B------:R2:W-:Y:S01]  /*94f0*/  UTMALDG.4D [UR16], [UR30], desc[UR54] ;  /* 0x000036101e0075b4 */ /* 0x0005e20008019000 */
[----:B------:R2:W-:Y:S04]  /*9500*/  UTMALDG.4D [UR8], [UR30], desc[UR54] ;  /* 0x000036081e0075b4 */ /* 0x0005e80008019000 */
[----:B------:R2:W-:Y:S02]  /*9510*/  UTMALDG.4D [UR32], [UR30], desc[UR54] ;  /* 0x000036201e0075b4 */ /* 0x0005e40008019000 */
[----:B--2---:R-:W-:Y:S05]  /*9520*/  @P1 BRA `(.L_x_3250) ;  /* 0x00000014000c1947 */ /* 0x004fea0003800000 */
[----:B------:R-:W2:Y:S01]  /*9530*/  S2R R17, SR_TID.X ;  /* 0x0000000000117919 */ /* 0x000ea20000002100 */
[----:B------:R-:W-:Y:S01]  /*9540*/  VIADD R16, R4, 0xfffffffe ;  /* 0xfffffffe04107836 */ /* 0x000fe20000000000 */
[-C--:B------:R-:W-:Y:S01]  /*9550*/  LOP3.LUT R7, RZ, R5.reuse, RZ, 0x33, !PT ;  /* 0x00000005ff077212 */ /* 0x080fe200078e33ff */
[----:B------:R-:W-:Y:S02]  /*9560*/  IMAD.MOV.U32 R15, RZ, RZ, 0x1 ;  /* 0x00000001ff0f7424 */ /* 0x000fe400078e00ff */
[----:B------:R-:W-:Y:S01]  /*9570*/  IMAD.MOV.U32 R19, RZ, RZ, R5 ;  /* 0x000000ffff137224 */ /* 0x000fe200078e0005 */
[----:B------:R-:W-:Y:S01]  /*9580*/  ISETP.NE.AND P1, PT, R16, R5, PT ;  /* 0x000000051000720c */ /* 0x000fe20003f25270 */
[----:B------:R-:W-:Y:S02]  /*9590*/  IMAD.IADD R21, R4, 0x1, R7 ;  /* 0x0000000104157824 */ /* 0x000fe400078e0207 */
[----:B------:R-:W-:-:S03]  /*95a0*/  IMAD.MOV.U32 R7, RZ, RZ, 0x1 ;  /* 0x00000001ff077424 */ /* 0x000fc600078e00ff */
[----:B------:R-:W-:Y:S02]  /*95b0*/  LOP3.LUT R20, R21, 0x1, RZ, 0xc0, !PT ;  /* 0x0000000115147812 */ /* 0x000fe400078ec0ff */
[----:B--2---:R-:W-:-:S05]  /*95c0*/  LOP3.LUT R18, R17, 0x1f, RZ, 0xc0, !PT ;  /* 0x0000001f11127812 */ /* 0x004fca00078ec0ff */
[----:B------:R-:W-:Y:S05]  /*95d0*/  @!P1 BRA `(.L_x_3251) ;  /* 0x0000000c00449947 */ /* 0x000fea0003800000 */
[----:B------:R-:W-:Y:S02]  /*95e0*/  IMAD.IADD R21, R21, 0x1, -R20 ;  /* 0x0000000115157824 */ /* 0x000fe400078e0a14 */
[----:B------:R-:W-:Y:S02]  /*95f0*/  IMAD.MOV.U32 R19, RZ, RZ, R5 ;  /* 0x000000ffff137224 */ /* 0x000fe400078e0005 */
[----:B------:R-:W-:-:S07]  /*9600*/  IMAD.MOV.U32 R7, RZ, RZ, 0x1 ;  /* 0x00000001ff077424 */ /* 0x000fce00078e00ff */
.L_x_3260:
[----:B-1----:R-:W-:-:S05]  /*9610*/  IMAD.MOV.U32 R6, RZ, RZ, 0x1 ;  /* 0x00000001ff067424 */ /* 0x002fca00078e00ff */
[----:B------:R-:W-:-:S04]  /*9620*/  SHF.L.U32 R6, R6, 0x1f, RZ ;  /* 0x0000001f06067819 */ /* 0x000fc800000006ff */
[----:B------:R-:W1:Y:S02]  /*9630*/  SYNCS.PHASECHK.TRANS64.TRYWAIT P1, [R0+URZ+0x36438], R6 ;  /* 0x03643806000075a7 */ /* 0x000e64000802017f */
[----:B-1----:R-:W-:Y:S05]  /*9640*/  @!P1 BRA `(.L_x_3252) ;  /* 0x0000001800989947 */ /* 0x002fea0003800000 */
.L_x_3276:
[----:B------:R-:W-:Y:S05]  /*9650*/  @P0 BRA `(.L_x_3253) ;  /* 0x0000000000140947 */ /* 0x000fea0003800000 */
[----:B------:R-:W-:Y:S01]  /*9660*/  ISETP.NE.AND P1, PT, R18, RZ, PT ;  /* 0x000000ff1200720c */ /* 0x000fe20003f25270 */
[----:B------:R-:W-:-:S04]  /*9670*/  IMAD.MOV.U32 R3, RZ, RZ, 0x6100 ;  /* 0x00006100ff037424 */ /* 0x000fc800078e00ff */
[----:B------:R2:W-:Y:S08]  /*9680*/  SYNCS.ARRIVE.TRANS64 RZ, [R0+URZ+0x36430], R3 ;  /* 0x0364300300ff79a7 */ /* 0x0005f0000800003f */
[----:B------:R-:W-:Y:S05]  /*9690*/  @!P1 BRA `(.L_x_3253) ;  /* 0x0000000000049947 */ /* 0x000fea0003800000 */
[----:B------:R-:W-:Y:S01]  /*96a0*/  BPT.TRAP 0x1 ;  /* 0x000000040000795c */ /* 0x000fe20000300000 */
.L_x_3253:
[----:B------:R-:W3:Y:S01]  /*96b0*/  LDC.64 R16, c[0x0][0x728] ;  /* 0x0001ca00ff107b82 */ /* 0x000ee20000000a00 */
[----:B------:R-:W-:Y:S01]  /*96c0*/  IMAD.SHL.U32 R2, R19, 0x40, RZ ;  /* 0x0000004013027824 */ /* 0x000fe200078e00ff */
[----:B------:R-:W-:Y:S01]  /*96d0*/  UMOV UR32, 0x0 ;  /* 0x0000000000207882 */ /* 0x000fe20000000000 */
[C---:B------:R-:W-:Y:S01]  /*96e0*/  VIADD R22, R0.reuse, 0x36430 ;  /* 0x0003643000167836 */ /* 0x040fe20000000000 */
[----:B------:R-:W-:Y:S01]  /*96f0*/  UMOV UR33, 0x14f00000 ;  /* 0x14f0000000217882 */ /* 0x000fe20000000000 */
[----:B------:R-:W-:Y:S01]  /*9700*/  VIADD R23, R0, 0x2a000 ;  /* 0x0002a00000177836 */ /* 0x000fe20000000000 */
[----:B--2---:R-:W-:Y:S01]  /*9710*/  IADD3 R3, P1, R2, UR14, RZ ;  /* 0x0000000e02037c10 */ /* 0x004fe2000ff3e0ff */
[----:B------:R-:W-:Y:S01]  /*9720*/  VIADD R24, R0, 0x2c000 ;  /* 0x0002c00000187836 */ /* 0x000fe20000000000 */
[----:B------:R-:W2:Y:S01]  /*9730*/  LDC.64 R12, c[0x0][0x198] ;  /* 0x00006600ff0c7b82 */ /* 0x000ea20000000a00 */
[----:B------:R-:W-:Y:S01]  /*9740*/  R2UR UR27, R2 ;  /* 0x00000000021b72ca */ /* 0x000fe200000e0000 */
        /* <DEDUP_REMOVED lines=23> */
[----:B------:R-:W-:Y:S01]  /*98c0*/  UMOV UR9, UR25 ;  /* 0x0000001900097c82 */ /* 0x000fe20008000000 */
[----:B------:R-:W-:Y:S01]  /*98d0*/  UMOV UR11, UR27 ;  /* 0x0000001b000b7c82 */ /* 0x000fe20008000000 */
        /* <DEDUP_REMOVED lines=13> */
.L_x_3277:
[----:B------:R-:W-:Y:S05]  /*99b0*/  @P0 BRA `(.L_x_3255) ;  /* 0x0000000000140947 */ /* 0x000fea0003800000 */
[----:B------:R-:W-:Y:S01]  /*99c0*/  ISETP.NE.AND P1, PT, R18, RZ, PT ;  /* 0x000000ff1200720c */ /* 0x000fe20003f25270 */
[----:B--2---:R-:W-:-:S04]  /*99d0*/  IMAD.MOV.U32 R3, RZ, RZ, 0x6100 ;  /* 0x00006100ff037424 */ /* 0x004fc800078e00ff */
[----:B------:R3:W-:Y:S08]  /*99e0*/  SYNCS.ARRIVE.TRANS64 RZ, [R0+URZ+0x36418], R3 ;  /* 0x0364180300ff79a7 */ /* 0x0007f0000800003f */
[----:B------:R-:W-:Y:S05]  /*99f0*/  @!P1 BRA `(.L_x_3255) ;  /* 0x0000000000049947 */ /* 0x000fea0003800000 */
[----:B------:R-:W-:Y:S01]  /*9a00*/  BPT.TRAP 0x1 ;  /* 0x000000040000795c */ /* 0x000fe20000300000 */
.L_x_3255:
[----:B------:R-:W-:Y:S01]  /*9a10*/  VIADD R27, R2, 0x40 ;  /* 0x00000040021b7836 */ /* 0x000fe20000000000 */
[----:B------:R-:W-:Y:S01]  /*9a20*/  ULDC.64 UR8, c[0x0][0x700] ;  /* 0x0001c00000087ab9 */ /* 0x000fe20000000a00 */
[----:B------:R-:W-:Y:S01]  /*9a30*/  R2UR UR40, R0 ;  /* 0x00000000002872ca */ /* 0x000fe200000e0000 */
[----:B------:R-:W-:Y:S01]  /*9a40*/  IMAD.U32 R11, RZ, RZ, UR8 ;  /* 0x00000008ff0b7e24 */ /* 0x000fe2000f8e00ff */
[----:B------:R-:W-:Y:S01]  /*9a50*/  UMOV UR32, 0x0 ;  /* 0x0000000000207882 */ /* 0x000fe20000000000 */
[C---:B------:R-:W-:Y:S01]  /*9a60*/  IADD3 R2, P1, R27.reuse, UR22, RZ ;  /* 0x000000161b027c10 */ /* 0x040fe2000ff3e0ff */
[----:B------:R-:W-:Y:S01]  /*9a70*/  IMAD.U32 R12, RZ, RZ, UR9 ;  /* 0x00000009ff0c7e24 */ /* 0x000fe2000f8e00ff */
[----:B------:R-:W-:Y:S01]  /*9a80*/  SHF.R.S32.HI R28, RZ, 0x1f, R27 ;  /* 0x0000001fff1c7819 */ /* 0x000fe2000001141b */
[----:B------:R-:W-:Y:S01]  /*9a90*/  VIADD R29, R27, UR6 ;  /* 0x000000061b1d7c36 */ /* 0x000fe20008000000 */
[----:B--23--:R-:W-:Y:S01]  /*9aa0*/  LEA R3, P2, R2, R11, 0x2 ;  /* 0x0000000b02037211 */ /* 0x00cfe200078410ff */
[----:B------:R-:W-:Y:S01]  /*9ab0*/  UMOV UR33, 0x14f00000 ;  /* 0x14f0000000217882 */ /* 0x000fe20000000000 */
[----:B------:R-:W-:Y:S01]  /*9ac0*/  UMOV UR18, URZ ;  /* 0x0000003f00127c82 */ /* 0x000fe20008000000 */
[----:B------:R-:W-:Y:S01]  /*9ad0*/  UMOV UR20, UR28 ;  /* 0x0000001c00147c82 */ /* 0x000fe20008000000 */
[----:B------:R-:W-:Y:S01]  /*9ae0*/  R2UR UR42, R3 ;  /* 0x00000000032a72ca */ /* 0x000fe200000e0000 */
[----:B------:R-:W-:Y:S01]  /*9af0*/  IMAD.X R3, R28, 0x1, R8, P1 ;  /* 0x000000011c037824 */ /* 0x000fe200008e0608 */
[----:B------:R-:W-:Y:S01]  /*9b00*/  R2UR UR19, R29 ;  /* 0x000000001d1372ca */ /* 0x000fe200000e0000 */
[----:B------:R-:W-:Y:S01]  /*9b10*/  UIADD3 UR17, UR40, 0x36418, URZ ;  /* 0x0003641828117890 */ /* 0x000fe2000fffe03f */
[----:B------:R-:W-:Y:S01]  /*9b20*/  SHF.L.U32 R18, RZ, 0x1f, RZ ;  /* 0x0000001fff127819 */ /* 0x000fe200000006ff */
[----:B------:R-:W-:Y:S01]  /*9b30*/  UIADD3 UR16, UR40, 0x24000, URZ ;  /* 0x0002400028107890 */ /* 0x000fe2000fffe03f */
        /* <DEDUP_REMOVED lines=28> */
.L_x_3278:
        /* <DEDUP_REMOVED lines=8> */
.L_x_3257:
        /* <DEDUP_REMOVED lines=37> */
.L_x_3280:
[----:B------:R-:W-:Y:S05]  /*9fd0*/  @P0 BRA `(.L_x_3259) ;  /* 0x0000000000140947 */ /* 0x000fea0003800000 */
[----:B------:R-:W-:Y:S01]  /*9fe0*/  ISETP.NE.AND P1, PT, R18, RZ, PT ;  /* 0x000000ff1200720c */ /* 0x000fe20003f25270 */
[----:B--2---:R-:W-:-:S04]  /*9ff0*/  IMAD.MOV.U32 R5, RZ, RZ, 0x6100 ;  /* 0x00006100ff057424 */ /* 0x004fc800078e00ff */
[----:B------:R3:W-:Y:S08]  /*a000*/  SYNCS.ARRIVE.TRANS64 RZ, [R0+URZ+0x36410], R5 ;  /* 0x0364100500ff79a7 */ /* 0x0007f0000800003f */
[----:B------:R-:W-:Y:S05]  /*a010*/  @!P1 BRA `(.L_x_3259) ;  /* 0x0000000000049947 */ /* 0x000fea0003800000 */
[----:B------:R-:W-:Y:S01]  /*a020*/  BPT.TRAP 0x1 ;  /* 0x000000040000795c */ /* 0x000fe20000300000 */
.L_x_3259:
        /* <DEDUP_REMOVED lines=19> */
[----:B--23--:R-:W-:Y:S01]  /*a160*/  IMAD.U32 R5, RZ, RZ, UR19 ;  /* 0x00000013ff057e24 */ /* 0x00cfe2000f8e00ff */
[----:B------:R-:W-:Y:S02]  /*a170*/  UIADD3 UR19, UR19, UR6, URZ ;  /* 0x0000000613137290 */ /* 0x000fe4000fffe03f */
[----:B------:R-:W-:Y:S01]  /*a180*/  UIADD3 UR24, UR40, 0x22000, URZ ;  /* 0x0002200028187890 */ /* 0x000fe2000fffe03f */
[----:B------:R-:W-:Y:S01]  /*a190*/  PLOP3.LUT P1, PT, PT, PT, UP0, 0x80, 0x0 ;  /* 0x000000000000781c */ /* 0x000fe20003f2f008 */
[----:B------:R-:W-:Y:S01]  /*a1a0*/  IMAD.U32 R4, RZ, RZ, UR8 ;  /* 0x00000008ff047e24 */ /* 0x000fe2000f8e00ff */
[----:B------:R-:W-:-:S02]  /*a1b0*/  UIADD3 UR8, UR40, 0x20000, URZ ;  /* 0x0002000028087890 */ /* 0x000fc4000fffe03f */
[----:B------:R-:W-:Y:S01]  /*a1c0*/  LEA.HI.X.SX32 R5, R5, R8, 0x1, P1 ;  /* 0x0000000805057211 */ /* 0x000fe200008f0eff */
[----:B------:R-:W-:Y:S01]  /*a1d0*/  UIADD3 UR40, UR40, 0x30000, URZ ;  /* 0x0003000028287890 */ /* 0x000fe2000fffe03f */
[C---:B------:R-:W-:Y:S01]  /*a1e0*/  LEA R16, P1, R4.reuse, R11, 0x2 ;  /* 0x0000000b04107211 */ /* 0x040fe200078210ff */
[----:B------:R-:W-:Y:S01]  /*a1f0*/  UMOV UR9, UR17 ;  /* 0x0000001100097c82 */ /* 0x000fe20008000000 */
[----:B------:R-:W-:Y:S01]  /*a200*/  UMOV UR11, UR19 ;  /* 0x00000013000b7c82 */ /* 0x000fe20008000000 */
[----:B------:R-:W-:Y:S01]  /*a210*/  UMOV UR26, 0x80 ;  /* 0x00000080001a7882 */ /* 0x000fe20000000000 */
[----:B------:R-:W-:Y:S01]  /*a220*/  LEA.HI.X R4, R4, R12, R5, 0x2, P1 ;  /* 0x0000000c04047211 */ /* 0x000fe200008f1405 */
[----:B------:R-:W-:Y:S01]  /*a230*/  UMOV UR25, UR17 ;  /* 0x0000001100197c82 */ /* 0x000fe20008000000 */
[----:B------:R-:W-:Y:S01]  /*a240*/  R2UR UR42, R16 ;  /* 0x00000000102a72ca */ /* 0x000fe200000e0000 */
[----:B------:R2:W-:Y:S01]  /*a250*/  UTMALDG.4D [UR16], [UR30], desc[UR32] ;  /* 0x000020101e0075b4 */ /* 0x0005e20008019000 */
[----:B------:R-:W-:Y:S01]  /*a260*/  R2UR UR43, R4 ;  /* 0x00000000042b72ca */ /* 0x000fe200000e0000 */
[----:B------:R-:W-:Y:S01]  /*a270*/  UMOV UR27, UR19 ;  /* 0x00000013001b7c82 */ /* 0x000fe20008000000 */
[----:B------:R-:W-:Y:S01]  /*a280*/  ISETP.NE.AND P1, PT, R21, RZ, PT ;  /* 0x000000ff1500720c */ /* 0x000fe20003f25270 */
[----:B------:R-:W-:Y:S01]  /*a290*/  UMOV UR41, UR17 ;  /* 0x0000001100297c82 */ /* 0x000fe20008000000 */
[----:B------:R-:W-:Y:S01]  /*a2a0*/  UMOV UR34, 0x10 ;  /* 0x0000001000227882 */ /* 0x000fe20000000000 */
[----:B------:R2:W-:Y:S01]  /*a2b0*/  UTMALDG.4D [UR8], [UR30], desc[UR32] ;  /* 0x000020081e0075b4 */ /* 0x0005e20008019000 */
[----:B------:R2:W-:Y:S07]  /*a2c0*/  UTMALDG.4D [UR24], [UR30], desc[UR32] ;  /* 0x000020181e0075b4 */ /* 0x0005ee0008019000 */
[----:B------:R2:W-:Y:S02]  /*a2d0*/  UBLKCP.S.G [UR40], [UR42], UR34 ;  /* 0x000000282a0073ba */ /* 0x0005e40008000222 */
[----:B--2---:R-:W-:Y:S05]  /*a2e0*/  @P1 BRA `(.L_x_3260) ;  /* 0xfffffff000c81947 */ /* 0x004fea000383ffff */
.L_x_3251:
[----:B------:R-:W-:Y:S01]  /*a2f0*/  ISETP.NE.AND P1, PT, R20, RZ, PT ;  /* 0x000000ff1400720c */ /* 0x000fe20003f25270 */
[----:B------:R-:W-:Y:S02]  /*a300*/  IMAD.MOV.U32 R16, RZ, RZ, 0x1 ;  /* 0x00000001ff107424 */ /* 0x000fe400078e00ff */
[----:B------:R-:W-:-:S10]  /*a310*/  IMAD.MOV.U32 R5, RZ, RZ, R14 ;  /* 0x000000ffff057224 */ /* 0x000fd400078e000e */
[----:B------:R-:W-:Y:S05]  /*a320*/  @!P1 BRA `(.L_x_3250) ;  /* 0x00000004008c9947 */ /* 0x000fea0003800000 */
[----:B------:R-:W2:Y:S02]  /*a330*/  SYNCS.PHASECHK.TRANS64.TRYWAIT P1, [R0+URZ+0x36438], R6 ;  /* 0x03643806000075a7 */ /* 0x000ea4000802017f */
[----:B--2---:R-:W-:Y:S05]  /*a340*/  @!P1 BRA `(.L_x_3261) ;  /* 0x0000000c00b89947 */ /* 0x004fea0003800000 */
.L_x_3281:
[----:B------:R-:W-:Y:S05]  /*a350*/  @P0 BRA `(.L_x_3262) ;  /* 0x0000000000140947 */ /* 0x000fea0003800000 */
[----:B------:R-:W-:Y:S01]  /*a360*/  ISETP.NE.AND P1, PT, R18, RZ, PT ;  /* 0x000000ff1200720c */ /* 0x000fe20003f25270 */
[----:B------:R-:W-:-:S04]  /*a370*/  IMAD.MOV.U32 R5, RZ, RZ, 0x6100 ;  /* 0x00006100ff057424 */ /* 0x000fc800078e00ff */
[----:B------:R3:W-:Y:S08]  /*a380*/  SYNCS.ARRIVE.TRANS64 RZ, [R0+URZ+0x36430], R5 ;  /* 0x0364300500ff79a7 */ /* 0x0007f0000800003f */
[----:B------:R-:W-:Y:S05]  /*a390*/  @!P1 BRA `(.L_x_3262) ;  /* 0x0000000000049947 */ /* 0x000fea0003800000 */
[----:B------:R-:W-:Y:S01]  /*a3a0*/  BPT.TRAP 0x1 ;  /* 0x000000040000795c */ /* 0x000fe20000300000 */
.L_x_3262:
[----:B---3--:R-:W3:Y:S01]  /*a3b0*/  LDC.64 R4, c[0x0][0x728] ;  /* 0x0001ca00ff047b82 */ /* 0x008ee20000000a00 */
[----:B------:R-:W-:Y:S01]  /*a3c0*/  IMAD.SHL.U32 R20, R19, 0x40, RZ ;  /* 0x0000004013147824 */ /* 0x000fe200078e00ff */
[----:B------:R-:W-:Y:S01]  /*a3d0*/  R2UR UR24, R0 ;  /* 0x00000000001872ca */ /* 0x000fe200000e0000 */
[----:B------:R-:W-:Y:S01]  /*a3e0*/  UMOV UR32, 0x0 ;  /* 0x0000000000207882 */ /* 0x000fe20000000000 */
[----:B------:R-:W-:Y:S01]  /*a3f0*/  UMOV UR33, 0x14f00000 ;  /* 0x14f0000000217882 */ /* 0x000fe20000000000 */
[----:B------:R-:W-:Y:S01]  /*a400*/  UMOV UR18, URZ ;  /* 0x0000003f00127c82 */ /* 0x000fe20008000000 */
[C---:B-12---:R-:W-:Y:S01]  /*a410*/  IADD3 R6, P1, R20.reuse, UR14, RZ ;  /* 0x0000000e14067c10 */ /* 0x046fe2000ff3e0ff */
        /* <DEDUP_REMOVED lines=13> */
[----:B---3--:R-:W-:Y:S01]  /*a4f0*/  LEA R4, P2, R6, R4, 0x2 ;  /* 0x0000000406047211 */ /* 0x008fe200078410ff */
[----:B------:R-:W-:Y:S01]  /*a500*/  UIADD3 UR24, UR24, 0x2e000, URZ ;  /* 0x0002e00018187890 */ /* 0x000fe2000fffe03f */
[----:B------:R-:W-:Y:S02]  /*a510*/  UMOV UR9, UR17 ;  /* 0x0000001100097c82 */ /* 0x000fe40008000000 */
[----:B------:R-:W-:Y:S01]  /*a520*/  R2UR UR40, R4 ;  /* 0x00000000042872ca */ /* 0x000fe200000e0000 */
[----:B------:R-:W-:Y:S01]  /*a530*/  UMOV UR11, UR19 ;  /* 0x00000013000b7c82 */ /* 0x000fe20008000000 */
[----:B------:R-:W-:Y:S01]  /*a540*/  IADD3 R4, P1, R10, 0x1f0, RZ ;  /* 0x000001f00a047810 */ /* 0x000fe20007f3e0ff */
[----:B------:R-:W-:Y:S01]  /*a550*/  UMOV UR25, UR17 ;  /* 0x0000001100197c82 */ /* 0x000fe20008000000 */
[----:B------:R-:W-:Y:S01]  /*a560*/  LEA.HI.X R5, R6, R5, R15, 0x2, P2 ;  /* 0x0000000506057211 */ /* 0x000fe200010f140f */
        /* <DEDUP_REMOVED lines=14> */
.L_x_3282:
[----:B------:R-:W-:Y:S01]  /*a650*/  IMAD.MOV.U32 R16, RZ, RZ, RZ ;  /* 0x000000ffff107224 */ /* 0x000fe200078e00ff */
[----:B------:R-:W-:Y:S06]  /*a660*/  @P0 BRA `(.L_x_3264) ;  /* 0x0000000000140947 */ /* 0x000fec0003800000 */
[----:B------:R-:W-:Y:S01]  /*a670*/  ISETP.NE.AND P1, PT, R18, RZ, PT ;  /* 0x000000ff1200720c */ /* 0x000fe20003f25270 */
[----:B-1----:R-:W-:-:S04]  /*a680*/  IMAD.MOV.U32 R5, RZ, RZ, 0x6100 ;  /* 0x00006100ff057424 */ /* 0x002fc800078e00ff */
[----:B------:R2:W-:Y:S08]  /*a690*/  SYNCS.ARRIVE.TRANS64 RZ, [R0+URZ+0x36418], R5 ;  /* 0x0364180500ff79a7 */ /* 0x0005f0000800003f */
[----:B------:R-:W-:Y:S05]  /*a6a0*/  @!P1 BRA `(.L_x_3264) ;  /* 0x0000000000049947 */ /* 0x000fea0003800000 */
[----:B------:R-:W-:Y:S01]  /*a6b0*/  BPT.TRAP 0x1 ;  /* 0x000000040000795c */ /* 0x000fe20000300000 */
.L_x_3264:
        /* <DEDUP_REMOVED lines=17> */
[----:B-12---:R-:W-:Y:S01]  /*a7d0*/  IMAD.U32 R5, RZ, RZ, UR19 ;  /* 0x00000013ff057e24 */ /* 0x006fe2000f8e00ff */
[----:B------:R-:W-:Y:S02]  /*a7e0*/  UIADD3 UR17, UR40, 0x36418, URZ ;  /* 0x0003641828117890 */ /* 0x000fe4000fffe03f */
[----:B------:R-:W-:Y:S01]  /*a7f0*/  UIADD3 UR19, UR19, UR6, URZ ;  /* 0x0000000613137290 */ /* 0x000fe2000fffe03f */
[----:B------:R-:W-:Y:S01]  /*a800*/  PLOP3.LUT P1, PT, PT, PT, UP0, 0x80, 0x0 ;  /* 0x000000000000781c */ /* 0x000fe20003f2f008 */
[----:B------:R-:W-:Y:S01]  /*a810*/  IMAD.U32 R4, RZ, RZ, UR7 ;  /* 0x00000007ff047e24 */ /* 0x000fe2000f8e00ff */
[----:B------:R-:W-:Y:S02]  /*a820*/  UIADD3 UR8, UR40, 0x26000, URZ ;  /* 0x0002600028087890 */ /* 0x000fe4000fffe03f */
[----:B------:R-:W-:Y:S01]  /*a830*/  LEA.HI.X.SX32 R5, R5, R8, 0x1, P1 ;  /* 0x0000000805057211 */ /* 0x000fe200008f0eff */
[----:B------:R-:W-:Y:S01]  /*a840*/  UIADD3 UR24, UR40, 0x28000, URZ ;  /* 0x0002800028187890 */ /* 0x000fe2000fffe03f */
[C---:B------:R-:W-:Y:S01]  /*a850*/  LEA R11, P1, R4.reuse, R11, 0x2 ;  /* 0x0000000b040b7211 */ /* 0x040fe200078210ff */
[----:B------:R-:W-:Y:S01]  /*a860*/  UIADD3 UR40, UR40, 0x30100, URZ ;  /* 0x0003010028287890 */ /* 0x000fe2000fffe03f */
[----:B------:R2:W-:Y:S01]  /*a870*/  UTMALDG.4D [UR16], [UR30], desc[UR32] ;  /* 0x000020101e0075b4 */ /* 0x0005e20008019000 */
[----:B------:R-:W-:Y:S01]  /*a880*/  UMOV UR9, UR17 ;  /* 0x0000001100097c82 */ /* 0x000fe20008000000 */
[----:B------:R-:W-:Y:S01]  /*a890*/  LEA.HI.X R12, R4, R12, R5, 0x2, P1 ;  /* 0x0000000c040c7211 */ /* 0x000fe200008f1405 */
[----:B------:R-:W-:Y:S01]  /*a8a0*/  UMOV UR11, UR19 ;  /* 0x00000013000b7c82 */ /* 0x000fe20008000000 */
[----:B------:R-:W-:Y:S01]  /*a8b0*/  R2UR UR42, R11 ;  /* 0x000000000b2a72ca */ /* 0x000fe200000e0000 */
[----:B------:R-:W-:Y:S01]  /*a8c0*/  UMOV UR25, UR17 ;  /* 0x0000001100197c82 */ /* 0x000fe20008000000 */
[----:B------:R-:W-:Y:S01]  /*a8d0*/  R2UR UR43, R12 ;  /* 0x000000000c2b72ca */ /* 0x000fe200000e0000 */
[----:B------:R-:W-:Y:S01]  /*a8e0*/  UMOV UR27, UR19 ;  /* 0x00000013001b7c82 */ /* 0x000fe20008000000 */
[----:B------:R-:W-:Y:S01]  /*a8f0*/  UMOV UR41, UR17 ;  /* 0x0000001100297c82 */ /* 0x000fe20008000000 */
[----:B------:R2:W-:Y:S01]  /*a900*/  UTMALDG.4D [UR8], [UR30], desc[UR32] ;  /* 0x000020081e0075b4 */ /* 0x0005e20008019000 */
[----:B------:R-:W-:Y:S01]  /*a910*/  UMOV UR7, 0x10 ;  /* 0x0000001000077882 */ /* 0x000fe20000000000 */
[----:B------:R-:W-:Y:S01]  /*a920*/  IMAD.MOV.U32 R5, RZ, RZ, R14 ;  /* 0x000000ffff057224 */ /* 0x000fe200078e000e */
[----:B------:R2:W-:Y:S07]  /*a930*/  UTMALDG.4D [UR24], [UR30], desc[UR32] ;  /* 0x000020181e0075b4 */ /* 0x0005ee0008019000 */
[----:B------:R2:W-:Y:S02]  /*a940*/  UBLKCP.S.G [UR40], [UR42], UR7 ;  /* 0x000000282a0073ba */ /* 0x0005e40008000207 */
[----:B--2---:R-:W-:Y:S01]  /*a950*/  NOP ;  /* 0x0000000000007918 */ /* 0x004fe20000000000 */
.L_x_3250:
[----:B------:R-:W-:-:S04]  /*a960*/  SHF.L.U32 R3, R16, 0x1f, RZ ;  /* 0x0000001f10037819 */ /* 0x000fc800000006ff */
[----:B------:R-:W2:Y:S02]  /*a970*/  SYNCS.PHASECHK.TRANS64.TRYWAIT P1, [R0+URZ+0x36438], R3 ;  /* 0x03643803000075a7 */ /* 0x000ea4000802017f */
[----:B--2---:R-:W-:Y:S05]  /*a980*/  @!P1 BRA `(.L_x_3265) ;  /* 0x0000000800509947 */ /* 0x004fea0003800000 */
.L_x_3283:
[----:B------:R-:W-:Y:S05]  /*a990*/  @P0 BRA `(.L_x_3266) ;  /* 0x0000000000180947 */ /* 0x000fea0003800000 */
[----:B------:R-:W3:Y:S01]  /*a9a0*/  S2R R2, SR_TID.X ;  /* 0x0000000000027919 */ /* 0x000ee20000002100 */
[----:B--2---:R-:W-:-:S04]  /*a9b0*/  IMAD.MOV.U32 R3, RZ, RZ, 0x6100 ;  /* 0x00006100ff037424 */ /* 0x004fc800078e00ff */
[----:B------:R4:W-:Y:S01]  /*a9c0*/  SYNCS.ARRIVE.TRANS64 RZ, [R0+URZ+0x36430], R3 ;  /* 0x0364300300ff79a7 */ /* 0x0009e2000800003f */
[----:B---3--:R-:W-:-:S13]  /*a9d0*/  LOP3.LUT P0, RZ, R2, 0x1f, RZ, 0xc0, !PT ;  /* 0x0000001f02ff7812 */ /* 0x008fda000780c0ff */
[----:B----4-:R-:W-:Y:S05]  /*a9e0*/  @!P0 BRA `(.L_x_3266) ;  /* 0x0000000000048947 */ /* 0x010fea0003800000 */
[----:B------:R-:W-:Y:S01]  /*a9f0*/  BPT.TRAP 0x1 ;  /* 0x000000040000795c */ /* 0x000fe20000300000 */
.L_x_3266:
        /* <DEDUP_REMOVED lines=22> */
[----:B------:R-:W-:Y:S01]  /*ab60*/  SEL R8, RZ, 0x1, P0 ;  /* 0x00000001ff087807 */ /* 0x000fe20000000000 */
        /* <DEDUP_REMOVED lines=20> */
[----:B---3--:R-:W-:Y:S01]  /*acb0*/  NOP ;  /* 0x0000000000007918 */ /* 0x008fe20000000000 */
.L_x_3247:
[----:B------:R-:W-:Y:S05]  /*acc0*/  BSYNC B0 ;  /* 0x0000000000007941 */ /* 0x000fea0003800000 */
.L_x_3243:
[----:B------:R-:W-:-:S03]  /*acd0*/  UMOV UR7, 0xffffffff ;  /* 0xffffffff00077882 */ /* 0x000fc60000000000 */
[----:B------:R-:W-:Y:S05]  /*ace0*/  BRA.DIV UR7, `(.L_x_3267) ;  /* 0x00000006078c7947 */ /* 0x000fea000b800000 */
[----:B------:R-:W-:-:S13]  /*acf0*/  ELECT P6, URZ, PT ;  /* 0x00000000003f782f */ /* 0x000fda00038c0000 */
.L_x_3286:
[----:B------:R-:W-:Y:S05]  /*ad00*/  @!P6 BRA `(.L_x_3125) ;  /* 0x000000000074e947 */ /* 0x000fea0003800000 */
[----:B-12---:R-:W2:Y:S02]  /*ad10*/  LDL.LU R0, [R1] ;  /* 0x0000000001007983 */ /* 0x006ea40000300800 */
[----:B--2---:R-:W-:-:S04]  /*ad20*/  LOP3.LUT R0, R0, 0x2, RZ, 0xfc, !PT ;  /* 0x0000000200007812 */ /* 0x004fc800078efcff */
[----:B------:R-:W-:-:S13]  /*ad30*/  ISETP.NE.AND P2, PT, R0, 0x3, PT ;  /* 0x000000030000780c */ /* 0x000fda0003f45270 */
[----:B------:R-:W-:Y:S05]  /*ad40*/  @!P2 BRA `(.L_x_3268) ;  /* 0x000000000004a947 */ /* 0x000fea0003800000 */
[----:B------:R-:W-:Y:S01]  /*ad50*/  BPT.TRAP 0x1 ;  /* 0x000000040000795c */ /* 0x000fe20000300000 */
.L_x_3268:
[----:B------:R-:W1:Y:S01]  /*ad60*/  S2R R3, SR_CgaCtaId ;  /* 0x0000000000037919 */ /* 0x000e620000008800 */
[----:B------:R-:W-:-:S04]  /*ad70*/  MOV R0, 0x400 ;  /* 0x0000040000007802 */ /* 0x000fc80000000f00 */
[----:B-1----:R-:W-:Y:S02]  /*ad80*/  LEA R9, R3, R0, 0x18 ;  /* 0x0000000003097211 */ /* 0x002fe400078ec0ff */
        /* <DEDUP_REMOVED lines=12> */
.L_x_3287:
[----:B------:R-:W2:Y:S02]  /*ae50*/  SYNCS.PHASECHK.TRANS64.TRYWAIT P0, [R3+URZ], R2 ;  /* 0x00000002030075a7 */ /* 0x000ea4000800017f */
[----:B--2---:R-:W-:Y:S05]  /*ae60*/  @!P0 BRA `(.L_x_3270) ;  /* 0x0000000400608947 */ /* 0x004fea0003800000 */
.L_x_3288:
[----:B------:R-:W-:Y:S05]  /*ae70*/  @!P2 BRA `(.L_x_3271) ;  /* 0x000000000004a947 */ /* 0x000fea0003800000 */
[----:B------:R-:W-:Y:S01]  /*ae80*/  BPT.TRAP 0x1 ;  /* 0x000000040000795c */ /* 0x000fe20000300000 */
.L_x_3271:
[----:B------:R-:W-:-:S07]  /*ae90*/  SHF.L.U32 R16, R16, 0x1f, RZ ;  /* 0x0000001f10107819 */ /* 0x000fce00000006ff */
.L_x_3272:
[----:B---3--:R3:W4:Y:S02]  /*aea0*/  SYNCS.PHASECHK.TRANS64.TRYWAIT P0, [R9+URZ+0x36438], R16 ;  /* 0x03643810090075a7 */ /* 0x008724000800017f */
[----:B----4-:R-:W-:Y:S05]  /*aeb0*/  @!P0 NANOSLEEP.SYNCS 0x989680 ;  /* 0x009896800000895d */ /* 0x010fea0003900000 */
[----:B------:R-:W4:Y:S02]  /*aec0*/  @!P0 SYNCS.PHASECHK.TRANS64 P0, [R9+URZ+0x36438], R16 ;  /* 0x03643810090085a7 */ /* 0x000f24000800007f */
[----:B----4-:R-:W-:Y:S05]  /*aed0*/  @!P0 BRA `(.L_x_3272) ;  /* 0xfffffffc00f08947 */ /* 0x010fea000383ffff */
.L_x_3125:
[----:B------:R-:W-:Y:S05]  /*aee0*/  BSYNC B6 ;  /* 0x0000000000067941 */ /* 0x000fea0003800000 */
.L_x_3117:
[----:B------:R-:W-:Y:S05]  /*aef0*/  EXIT ;  /* 0x000000000000794d */ /* 0x000fea0003800000 */
.L_x_3135:
[----:B------:R-:W-:Y:S02]  /*af00*/  IMAD.MOV.U32 R12, RZ, RZ, RZ ;  /* 0x000000ffff0c7224 */ /* 0x000fe400078e00ff */
[----:B------:R-:W-:Y:S02]  /*af10*/  IMAD.MOV.U32 R11, RZ, RZ, 0x1f ;  /* 0x0000001fff0b7424 */ /* 0x000fe400078e00ff */
[----:B------:R-:W-:-:S07]  /*af20*/  IMAD.MOV.U32 R15, RZ, RZ, -0x1 ;  /* 0xffffffffff0f7424 */ /* 0x000fce00078e00ff */
[----:B--2---:R-:W-:Y:S05]  /*af30*/  WARPSYNC.COLLECTIVE R15, `(.L_x_3273) ;  /* 0x000000000f087348 */ /* 0x004fea0003c00000 */
[----:B------:R1:W3:Y:S02]  /*af40*/  SHFL.IDX P6, R14, R13, R12, R11 ;  /* 0x0000000c0d0e7389 */ /* 0x0002e400000c000b */
[----:B-123--:R-:W-:Y:S01]  /*af50*/  ENDCOLLECTIVE ;  /* 0x000000000000791b */ /* 0x00efe20003800000 */
.L_x_3273:
[----:B------:R-:W-:Y:S05]  /*af60*/  BRA `(.L_x_3274) ;  /* 0xffffff6400907947 */ /* 0x000fea000383ffff */
.L_x_3137:
[----:B---3--:R3:W4:Y:S02]  /*af70*/  SYNCS.PHASECHK.TRANS64.TRYWAIT P0, [R156+URZ+0x36400], R15 ;  /* 0x0364000f9c0075a7 */ /* 0x008724000800017f */
[----:B----4-:R-:W-:Y:S05]  /*af80*/  @!P0 NANOSLEEP.SYNCS 0x989680 ;  /* 0x009896800000895d */ /* 0x010fea0003900000 */
[----:B------:R-:W4:Y:S02]  /*af90*/  @!P0 SYNCS.PHASECHK.TRANS64 P0, [R156+URZ+0x36400], R15 ;  /* 0x0364000f9c0085a7 */ /* 0x000f24000800007f */
[----:B----4-:R-:W-:Y:S05]  /*afa0*/  @!P0 BRA `(.L_x_3137) ;  /* 0xfffffffc00f08947 */ /* 0x010fea000383ffff */
[----:B------:R-:W-:Y:S05]  /*afb0*/  BRA `(.L_x_3136) ;  /* 0xffffff6400d07947 */ /* 0x000fea000383ffff */
.L_x_3141:
[----:B----4-:R4:W1:Y:S02]  /*afc0*/  SYNCS.PHASECHK.TRANS64.TRYWAIT P1, [R3+URZ+0x36410], R12 ;  /* 0x0364100c030075a7 */ /* 0x010864000802017f */
[----:B-1----:R-:W-:Y:S05]  /*afd0*/  @!P1 NANOSLEEP.SYNCS 0x989680 ;  /* 0x009896800000995d */ /* 0x002fea0003900000 */
[----:B------:R-:W1:Y:S02]  /*afe0*/  @!P1 SYNCS.PHASECHK.TRANS64 P1, [R3+URZ+0x36410], R12 ;  /* 0x0364100c030095a7 */ /* 0x000e64000802007f */
[----:B-1----:R-:W-:Y:S05]  /*aff0*/  @!P1 BRA `(.L_x_3141) ;  /* 0xfffffffc00f09947 */ /* 0x002fea000383ffff */
[----:B------:R-:W-:Y:S05]  /*b000*/  BRA `(.L_x_3140) ;  /* 0xffffff6c00847947 */ /* 0x000fea000383ffff */
.L_x_3145:
[----:B------:R1:W1:Y:S02]  /*b010*/  SYNCS.PHASECHK.TRANS64.TRYWAIT P1, [R156+URZ+0x36430], R15 ;  /* 0x0364300f9c0075a7 */ /* 0x000264000802017f */
[----:B-1----:R-:W-:Y:S05]  /*b020*/  @!P1 NANOSLEEP.SYNCS 0x989680 ;  /* 0x009896800000995d */ /* 0x002fea0003900000 */
[----:B------:R-:W1:Y:S02]  /*b030*/  @!P1 SYNCS.PHASECHK.TRANS64 P1, [R156+URZ+0x36430], R15 ;  /* 0x0364300f9c0095a7 */ /* 0x000e64000802007f */
[----:B-1----:R-:W-:Y:S05]  /*b040*/  @!P1 BRA `(.L_x_3145) ;  /* 0xfffffffc00f09947 */ /* 0x002fea000383ffff */
[----:B------:R-:W-:Y:S05]  /*b050*/  BRA `(.L_x_3144) ;  /* 0xffffff7400287947 */ /* 0x000fea000383ffff */
.L_x_3248:
[----:B-1----:R1:W2:Y:S02]  /*b060*/  SYNCS.PHASECHK.TRANS64.TRYWAIT P1, [R0+URZ+0x36420], R6 ;  /* 0x03642006000075a7 */ /* 0x0022a4000802017f */
[----:B--2---:R-:W-:Y:S05]  /*b070*/  @!P1 NANOSLEEP.SYNCS 0x989680 ;  /* 0x009896800000995d */ /* 0x004fea0003900000 */
[----:B------:R-:W2:Y:S02]  /*b080*/  @!P1 SYNCS.PHASECHK.TRANS64 P1, [R0+URZ+0x36420], R6 ;  /* 0x03642006000095a7 */ /* 0x000ea4000802007f */
[----:B--2---:R-:W-:Y:S05]  /*b090*/  @!P1 BRA `(.L_x_3248) ;  /* 0xfffffffc00f09947 */ /* 0x004fea000383ffff */
[----:B------:R-:W-:Y:S05]  /*b0a0*/  BRA `(.L_x_3275) ;  /* 0xffffffdc00747947 */ /* 0x000fea000383ffff */
.L_x_3252:
[----:B-1----:R1:W2:Y:S02]  /*b0b0*/  SYNCS.PHASECHK.TRANS64.TRYWAIT P1, [R0+URZ+0x36438], R6 ;  /* 0x03643806000075a7 */ /* 0x0022a4000802017f */
[----:B--2---:R-:W-:Y:S05]  /*b0c0*/  @!P1 NANOSLEEP.SYNCS 0x989680 ;  /* 0x009896800000995d */ /* 0x004fea0003900000 */
[----:B------:R-:W2:Y:S02]  /*b0d0*/  @!P1 SYNCS.PHASECHK.TRANS64 P1, [R0+URZ+0x36438], R6 ;  /* 0x03643806000095a7 */ /* 0x000ea4000802007f */
[----:B--2---:R-:W-:Y:S05]  /*b0e0*/  @!P1 BRA `(.L_x_3252) ;  /* 0xfffffffc00f09947 */ /* 0x004fea000383ffff */
[----:B------:R-:W-:Y:S05]  /*b0f0*/  BRA `(.L_x_3276) ;  /* 0xffffffe400547947 */ /* 0x000fea000383ffff */
.L_x_3254:
[----:B--2---:R2:W3:Y:S02]  /*b100*/  SYNCS.PHASECHK.TRANS64.TRYWAIT P1, [R0+URZ+0x36428], R3 ;  /* 0x03642803000075a7 */ /* 0x0044e4000802017f */
[----:B---3--:R-:W-:Y:S05]  /*b110*/  @!P1 NANOSLEEP.SYNCS 0x989680 ;  /* 0x009896800000995d */ /* 0x008fea0003900000 */
[----:B------:R-:W3:Y:S02]  /*b120*/  @!P1 SYNCS.PHASECHK.TRANS64 P1, [R0+URZ+0x36428], R3 ;  /* 0x03642803000095a7 */ /* 0x000ee4000802007f */
[----:B---3--:R-:W-:Y:S05]  /*b130*/  @!P1 BRA `(.L_x_3254) ;  /* 0xfffffffc00f09947 */ /* 0x008fea000383ffff */
[----:B------:R-:W-:Y:S05]  /*b140*/  BRA `(.L_x_3277) ;  /* 0xffffffe800187947 */ /* 0x000fea000383ffff */
.L_x_3256:
        /* <DEDUP_REMOVED lines=8> */
.L_x_3258:
[----:B------:R-:W-:-:S07]  /*b1d0*/  SHF.L.U32 R5, R7, 0x1f, RZ ;  /* 0x0000001f07057819 */ /* 0x000fce00000006ff */
.L_x_3279:
[----:B--2---:R2:W3:Y:S02]  /*b1e0*/  SYNCS.PHASECHK.TRANS64.TRYWAIT P1, [R0+URZ+0x36420], R5 ;  /* 0x03642005000075a7 */ /* 0x0044e4000802017f */
[----:B---3--:R-:W-:Y:S05]  /*b1f0*/  @!P1 NANOSLEEP.SYNCS 0x989680 ;  /* 0x009896800000995d */ /* 0x008fea0003900000 */
[----:B------:R-:W3:Y:S02]  /*b200*/  @!P1 SYNCS.PHASECHK.TRANS64 P1, [R0+URZ+0x36420], R5 ;  /* 0x03642005000095a7 */ /* 0x000ee4000802007f */
[----:B---3--:R-:W-:Y:S05]  /*b210*/  @!P1 BRA `(.L_x_3279) ;  /* 0xfffffffc00f09947 */ /* 0x008fea000383ffff */
[----:B------:R-:W-:Y:S05]  /*b220*/  BRA `(.L_x_3280) ;  /* 0xffffffec00687947 */ /* 0x000fea000383ffff */
.L_x_3261:
[----:B--2---:R2:W3:Y:S02]  /*b230*/  SYNCS.PHASECHK.TRANS64.TRYWAIT P1, [R0+URZ+0x36438], R6 ;  /* 0x03643806000075a7 */ /* 0x0044e4000802017f */
[----:B---3--:R-:W-:Y:S05]  /*b240*/  @!P1 NANOSLEEP.SYNCS 0x989680 ;  /* 0x009896800000995d */ /* 0x008fea0003900000 */
[----:B------:R-:W3:Y:S02]  /*b250*/  @!P1 SYNCS.PHASECHK.TRANS64 P1, [R0+URZ+0x36438], R6 ;  /* 0x03643806000095a7 */ /* 0x000ee4000802007f */
[----:B---3--:R-:W-:Y:S05]  /*b260*/  @!P1 BRA `(.L_x_3261) ;  /* 0xfffffffc00f09947 */ /* 0x008fea000383ffff */
[----:B------:R-:W-:Y:S05]  /*b270*/  BRA `(.L_x_3281) ;  /* 0xfffffff000347947 */ /* 0x000fea000383ffff */
.L_x_3263:
[----:B-1----:R1:W2:Y:S02]  /*b280*/  SYNCS.PHASECHK.TRANS64.TRYWAIT P1, [R0+URZ+0x36428], R5 ;  /* 0x03642805000075a7 */ /* 0x0022a4000802017f */
[----:B--2---:R-:W-:Y:S05]  /*b290*/  @!P1 NANOSLEEP.SYNCS 0x989680 ;  /* 0x009896800000995d */ /* 0x004fea0003900000 */
[----:B------:R-:W2:Y:S02]  /*b2a0*/  @!P1 SYNCS.PHASECHK.TRANS64 P1, [R0+URZ+0x36428], R5 ;  /* 0x03642805000095a7 */ /* 0x000ea4000802007f */
[----:B--2---:R-:W-:Y:S05]  /*b2b0*/  @!P1 BRA `(.L_x_3263) ;  /* 0xfffffffc00f09947 */ /* 0x004fea000383ffff */
[----:B------:R-:W-:Y:S05]  /*b2c0*/  BRA `(.L_x_3282) ;  /* 0xfffffff000e07947 */ /* 0x000fea000383ffff */
.L_x_3265:
[----:B--2---:R2:W3:Y:S02]  /*b2d0*/  SYNCS.PHASECHK.TRANS64.TRYWAIT P1, [R0+URZ+0x36438], R3 ;  /* 0x03643803000075a7 */ /* 0x0044e4000802017f */
[----:B---3--:R-:W-:Y:S05]  /*b2e0*/  @!P1 NANOSLEEP.SYNCS 0x989680 ;  /* 0x009896800000995d */ /* 0x008fea0003900000 */
[----:B------:R-:W3:Y:S02]  /*b2f0*/  @!P1 SYNCS.PHASECHK.TRANS64 P1, [R0+URZ+0x36438], R3 ;  /* 0x03643803000095a7 */ /* 0x000ee4000802007f */
[----:B---3--:R-:W-:Y:S05]  /*b300*/  @!P1 BRA `(.L_x_3265) ;  /* 0xfffffffc00f09947 */ /* 0x008fea000383ffff */
[----:B------:R-:W-:Y:S05]  /*b310*/  BRA `(.L_x_3283) ;  /* 0xfffffff4009c7947 */ /* 0x000fea000383ffff */
.L_x_3267:
[----:B------:R-:W-:Y:S01]  /*b320*/  BSSY B0, `(.L_x_3284) ;  /* 0x0000006000007945 */ /* 0x000fe20003800000 */
[----:B------:R-:W-:-:S07]  /*b330*/  IMAD.MOV.U32 R15, RZ, RZ, -0x1 ;  /* 0xffffffffff0f7424 */ /* 0x000fce00078e00ff */
[----:B-12---:R-:W-:Y:S05]  /*b340*/  WARPSYNC.COLLECTIVE R15, `(.L_x_3285) ;  /* 0x000000000f0c7348 */ /* 0x006fea0003c00000 */
[----:B------:R-:W-:Y:S02]  /*b350*/  ELECT P6, UR62, PT ;  /* 0x00000000003e782f */ /* 0x000fe400038c0000 */
[----:B------:R-:W-:Y:S01]  /*b360*/  MOV R14, UR62 ;  /* 0x0000003e000e7c02 */ /* 0x000fe20008000f00 */
[----:B-12---:R-:W-:Y:S10]  /*b370*/  ENDCOLLECTIVE ;  /* 0x000000000000791b */ /* 0x006ff40003800000 */
.L_x_3285:
[----:B------:R-:W-:Y:S05]  /*b380*/  BSYNC B0 ;  /* 0x0000000000007941 */ /* 0x000fea0003800000 */
.L_x_3284:
[----:B------:R-:W-:Y:S05]  /*b390*/  BRA `(.L_x_3286) ;  /* 0xfffffff800587947 */ /* 0x000fea000383ffff */
.L_x_3269:
[----:B-1----:R1:W2:Y:S02]  /*b3a0*/  SYNCS.PHASECHK.TRANS64.TRYWAIT P0, [R7+URZ], R0 ;  /* 0x00000000070075a7 */ /* 0x0022a4000800017f */
[----:B--2---:R-:W-:Y:S05]  /*b3b0*/  @!P0 NANOSLEEP.SYNCS 0x989680 ;  /* 0x009896800000895d */ /* 0x004fea0003900000 */
[----:B------:R-:W2:Y:S02]  /*b3c0*/  @!P0 SYNCS.PHASECHK.TRANS64 P0, [R7+URZ], R0 ;  /* 0x00000000070085a7 */ /* 0x000ea4000800007f */
[----:B--2---:R-:W-:Y:S05]  /*b3d0*/  @!P0 BRA `(.L_x_3269) ;  /* 0xfffffffc00f08947 */ /* 0x004fea000383ffff */
[----:B------:R-:W-:Y:S05]  /*b3e0*/  BRA `(.L_x_3287) ;  /* 0xfffffff800987947 */ /* 0x000fea000383ffff */
.L_x_3270:
[----:B--2---:R2:W3:Y:S02]  /*b3f0*/  SYNCS.PHASECHK.TRANS64.TRYWAIT P0, [R3+URZ], R2 ;  /* 0x00000002030075a7 */ /* 0x0044e4000800017f */
[----:B---3--:R-:W-:Y:S05]  /*b400*/  @!P0 NANOSLEEP.SYNCS 0x989680 ;  /* 0x009896800000895d */ /* 0x008fea0003900000 */
[----:B------:R-:W3:Y:S02]  /*b410*/  @!P0 SYNCS.PHASECHK.TRANS64 P0, [R3+URZ], R2 ;  /* 0x00000002030085a7 */ /* 0x000ee4000800007f */
[----:B---3--:R-:W-:Y:S05]  /*b420*/  @!P0 BRA `(.L_x_3270) ;  /* 0xfffffffc00f08947 */ /* 0x008fea000383ffff */
[----:B------:R-:W-:Y:S05]  /*b430*/  BRA `(.L_x_3288) ;  /* 0xfffffff8008c7947 */ /* 0x000fea000383ffff */
.L_x_3289:
        /* <DEDUP_REMOVED lines=12> */
.L_x_3876:


//--------------------- .text._ZN7cutlass13device_kernelIN5flash11enable_sm90INS1_16FlashAttnBwdSm90INS1_25CollectiveMainloopBwdSm90ILi2ELi1ELi1EN4cute5tupleIJNS5_1CILi1EEES8_S8_EEENS6_IJNS7_ILi64EEENS7_ILi96EEENS7_ILi192EEEEEENS_6half_tEfNS_4arch4Sm90ELb1ELb0ELb0ELb1ELb1ELb0ELb1ELb0ELi3ELi1ELi1ELi1ELb0EEENS1_21CollectiveEpilogueBwdISD_SE_SG_Li384ELb1ELb1ELi3EEENS1_25SingleTileBwdLPTSchedulerILb1ELi96ELb1EEEEEEEEEvNT_6ParamsE --------------------------
	.section	.text._ZN7cutlass13device_kernelIN5flash11enable_sm90INS1_16FlashAttnBwdSm90INS1_25CollectiveMainloopBwdSm90ILi2ELi1ELi1EN4cute5tupleIJNS5_1CILi1EEES8_S8_EEENS6_IJNS7_ILi64EEENS7_ILi96EEENS7_ILi192EEEEEENS_6half_tEfNS_4arch4Sm90ELb1ELb0ELb0ELb1ELb1ELb0ELb1ELb0ELi3ELi1ELi1ELi1ELb0EEENS1_21CollectiveEpilogueBwdISD_SE_SG_Li384ELb1ELb1ELi3EEENS1_25SingleTileBwdLPTSchedulerILb1ELi96ELb1EEEEEEEEEvNT_6ParamsE,"ax",@progbits
	.align	128
.text._ZN7cutlass13device_kernelIN5flash11enable_sm90INS1_16FlashAttnBwdSm90INS1_25CollectiveMainloopBwdSm90ILi2ELi1ELi1EN4cute5tupleIJNS5_1CILi1EEES8_S8_EEENS6_IJNS7_ILi64EEENS7_ILi96EEENS7_ILi192EEEEEENS_6half_tEfNS_4arch4Sm90ELb1ELb0ELb0ELb1ELb1ELb0ELb1ELb0ELi3ELi1ELi1ELi1ELb0EEENS1_21CollectiveEpilogueBwdISD_SE_SG_Li384ELb1ELb1ELi3EEENS1_25SingleTileBwdLPTSchedulerILb1ELi96ELb1EEEEEEEEEvNT_6ParamsE:
        .type           _ZN7cutlass13device_kernelIN5flash11enable_sm90INS1_16FlashAttnBwdSm90INS1_25CollectiveMainloopBwdSm90ILi2ELi1ELi1EN4cute5tupleIJNS5_1CILi1EEES8_S8_EEENS6_IJNS7_ILi64EEENS7_ILi96EEENS7_ILi192EEEEEENS_6half_tEfNS_4arch4Sm90ELb1ELb0ELb0ELb1ELb1ELb0ELb1ELb0ELi3ELi1ELi1ELi1ELb0EEENS1_21CollectiveEpilogueBwdISD_SE_SG_Li384ELb1ELb1ELi3EEENS1_25SingleTileBwdLPTSchedulerILb1ELi96ELb1EEEEEEEEEvNT_6ParamsE,@function
        .size           _ZN7cutlass13device_kernelIN5flash11enable_sm90INS1_16FlashAttnBwdSm90INS1_25CollectiveMainloopBwdSm90ILi2ELi1ELi1EN4cute5tupleIJNS5_1CILi1EEES8_S8_EEENS6_IJNS7_ILi64EEENS7_ILi96EEENS7_ILi192EEEEEENS_6half_tEfNS_4arch4Sm90ELb1ELb0ELb0ELb1ELb1ELb0ELb1ELb0ELi3ELi1ELi1ELi1ELb0EEENS1_21CollectiveEpilogueBwdISD_SE_SG_Li384ELb1ELb1ELi3EEENS1_25SingleTileBwdLPTSchedulerILb1ELi96ELb1EEEEEEEEEvNT_6ParamsE,(.L_x_3877 - _ZN7cutlass13device_kernelIN5flash11enable_sm90INS1_16FlashAttnBwdSm90INS1_25CollectiveMainloopBwdSm90ILi2ELi1ELi1EN4cute5tupleIJNS5_1CILi1EEES8_S8_EEENS6_IJNS7_ILi64EEENS7_ILi96EEENS7_ILi192EEEEEENS_6half_tEfNS_4arch4Sm90ELb1ELb0ELb0ELb1ELb1ELb0ELb1ELb0ELi3ELi1ELi1ELi1ELb0EEENS1_21CollectiveEpilogueBwdISD_SE_SG_Li384ELb1ELb1ELi3EEENS1_25SingleTileBwdLPTSchedulerILb1ELi96ELb1EEEEEEEEEvNT_6ParamsE)
        .other          _ZN7cutlass13device_kernelIN5flash11enable_sm90INS1_16FlashAttnBwdSm90INS1_25CollectiveMainloopBwdSm90ILi2ELi1ELi1EN4cute5tupleIJNS5_1CILi1EEES8_S8_EEENS6_IJNS7_ILi64EEENS7_ILi96EEENS7_ILi192EEEEEENS_6half_tEfNS_4arch4Sm90ELb1ELb0ELb0ELb1ELb1ELb0ELb1ELb0ELi3ELi1ELi1ELi1ELb0EEENS1_21CollectiveEpilogueBwdISD_SE_SG_Li384ELb1ELb1ELi3EEENS1_25SingleTileBwdLPTSchedulerILb1ELi96ELb1EEEEEEEEEvNT_6ParamsE,@"STO_CUDA_ENTRY STV_DEFAULT"
_ZN7cutlass13device_kernelIN5flash11enable_sm90INS1_16FlashAttnBwdSm90INS1_25CollectiveMainloopBwdSm90ILi2ELi1ELi1EN4cute5tupleIJNS5_1CILi1EEES8_S8_EEENS6_IJNS7_ILi64EEENS7_ILi96EEENS7_ILi192EEEEEENS_6half_tEfNS_4arch4Sm90ELb1ELb0ELb0ELb1ELb1ELb0ELb1ELb0ELi3ELi1ELi1ELi1ELb0EEENS1_21CollectiveEpilogueBwdISD_SE_SG_Li384ELb1ELb1ELi3EEENS1_25SingleTileBwdLPTSchedulerILb1ELi96ELb1EEEEEEEEEvNT_6ParamsE:
        /* <DEDUP_REMOVED lines=23> */
.L_x_3291:
[----:B------:R-:W-:Y:S05]  /*0170*/  BSYNC B0 ;  /* 0x0000000000007941 */ /* 0x000fea0003800000 */
.L_x_3290:
        /* <DEDUP_REMOVED lines=34> */
.L_x_3292:
        /* <DEDUP_REMOVED lines=20> */
.L_x_3293:
        /* <DEDUP_REMOVED lines=9> */
.L_x_3296:
        /* <DEDUP_REMOVED lines=32> */
.L_x_3297:
[----:B------:R-:W-:Y:S01]  /*0770*/  ULDC UR8, c[0x0][0x8c4] ;  /* 0x0002310000087ab9 */ /* 0x000fe20000000800 */
[----:B------:R-:W-:Y:S01]  /*0780*/  UMOV UR7, UR9 ;  /* 0x0000000900077c82 */ /* 0x000fe20008000000 */
[----:B------:R-:W-:-:S11]  /*0790*/  UISETP.NE.AND UP0, UPT, UR8, 0x1, UPT ;  /* 0x000000010800788c */ /* 0x000fd6000bf05270 */
[----:B------:R-:W-:Y:S02]  /*07a0*/  @UP0 ULDC.64 UR10, c[0x0][0x8c8] ;  /* 0x00023200000a0ab9 */ /* 0x000fe40000000a00 */
[----:B------:R-:W-:-:S04]  /*07b0*/  UIMAD.WIDE.U32 UR4, UR9, UR10, URZ ;  /* 0x0000000a090472a5 */ /* 0x000fc8000f8e003f */
[----:B------:R-:W-:-:S04]  /*07c0*/  @UP0 USHF.R.U32.HI UR7, URZ, UR11, UR5 ;  /* 0x0000000b3f070299 */ /* 0x000fc80008011605 */
[----:B------:R-:W-:-:S12]  /*07d0*/  UIMAD UR4, UR7, UR8, URZ ;  /* 0x00000008070472a4 */ /* 0x000fd8000f8e023f */
.L_x_3298:
[----:B------:R-:W1:Y:S01]  /*07e0*/  LDC R152, c[0x0][0x8b8] ;  /* 0x00022e00ff987b82 */ /* 0x000e620000000800 */
[----:B------:R-:W-:Y:S01]  /*07f0*/  UIADD3 UR4, UR9, -UR4, URZ ;  /* 0x8000000409047290 */ /* 0x000fe2000fffe03f */
[----:B------:R-:W-:Y:S02]  /*0800*/  ULDC UR5, c[0x0][0x8c4] ;  /* 0x0002310000057ab9 */ /* 0x000fe40000000800 */
[----:B------:R-:W-:Y:S01]  /*0810*/  ULDC.64 UR8, c[0x0][0x8f8] ;  /* 0x00023e0000087ab9 */ /* 0x000fe20000000a00 */
[----:B------:R-:W-:Y:S01]  /*0820*/  UIMAD UR4, UR6, UR5, UR4 ;  /* 0x00000005060472a4 */ /* 0x000fe2000f8e0204 */
[----:B------:R-:W-:-:S04]  /*0830*/  ISETP.NE.U32.AND P0, PT, RZ, UR8, PT ;  /* 0x00000008ff007c0c */ /* 0x000fc8000bf05070 */
[----:B------:R-:W-:Y:S01]  /*0840*/  ISETP.NE.AND.EX P0, PT, RZ, UR9, PT, P0 ;  /* 0x00000009ff007c0c */ /* 0x000fe2000bf05300 */
[----:B------:R-:W-:Y:S01]  /*0850*/  IMAD.U32 R19, RZ, RZ, UR4 ;  /* 0x00000004ff137e24 */ /* 0x000fe2000f8e00ff */
[----:B-1----:R-:W-:-:S13]  /*0860*/  ISETP.NE.AND P1, PT, R152, 0x1, PT ;  /* 0x000000019800780c */ /* 0x002fda0003f25270 */
[----:B------:R-:W1:Y:S08]  /*0870*/  @P1 LDC R0, c[0x0][0x8bc] ;  /* 0x00022f00ff001b82 */ /* 0x000e700000000800 */
[----:B------:R-:W2:Y:S01]  /*0880*/  @P1 LDC R3, c[0x0][0x8c0] ;  /* 0x00023000ff031b82 */ /* 0x000ea20000000800 */
[----:B-1----:R-:W-:-:S05]  /*0890*/  @P1 IMAD.HI.U32 R0, R0, UR4, RZ ;  /* 0x0000000400001c27 */ /* 0x002fca000f8e00ff */
[----:B--2---:R-:W-:-:S05]  /*08a0*/  @P1 SHF.R.U32.HI R19, RZ, R3, R0 ;  /* 0x00000003ff131219 */ /* 0x004fca0000011600 */
[----:B------:R-:W-:-:S04]  /*08b0*/  IMAD.MOV R3, RZ, RZ, -R19 ;  /* 0x000000ffff037224 */ /* 0x000fc800078e0a13 */
[----:B------:R-:W-:Y:S01]  /*08c0*/  IMAD R152, R152, R3, UR4 ;  /* 0x0000000498987e24 */ /* 0x000fe2000f8e0203 */
[----:B------:R-:W-:Y:S06]  /*08d0*/  @!P0 BRA `(.L_x_3299) ;  /* 0x0000000000108947 */ /* 0x000fec0003800000 */
[----:B------:R-:W1:Y:S02]  /*08e0*/  LDC.64 R2, c[0x0][0x8f8] ;  /* 0x00023e00ff027b82 */ /* 0x000e640000000a00 */
[----:B-1----:R-:W-:-:S05]  /*08f0*/  IMAD.WIDE R2, R19, 0x4, R2 ;  /* 0x0000000413027825 */ /* 0x002fca00078e0202 */
[----:B------:R2:W5:Y:S01]  /*0900*/  LDG.E R0, desc[UR38][R2.64] ;  /* 0x0000002602007981 */ /* 0x000562000c1e1900 */
[----:B------:R-:W-:Y:S05]  /*0910*/  BRA `(.L_x_3300) ;  /* 0x00000000002c7947 */ /* 0x000fea0003800000 */
.L_x_3299:
        /* <DEDUP_REMOVED lines=10> */
.L_x_3301:
[----:B------:R-:W1:Y:S02]  /*09c0*/  LDC R0, c[0x0][0x8ec] ;  /* 0x00023b00ff007b82 */ /* 0x000e640000000800 */
.L_x_3300:
[----:B-1---5:R-:W-:-:S04]  /*09d0*/  VIADD R0, R0, 0x5f ;  /* 0x0000005f00007836 */ /* 0x022fc80000000000 */
[----:B------:R-:W-:-:S05]  /*09e0*/  IMAD.HI R0, R0, 0x2aaaaaab, RZ ;  /* 0x2aaaaaab00007827 */ /* 0x000fca00078e02ff */
[----:B--2---:R-:W-:-:S04]  /*09f0*/  SHF.R.U32.HI R3, RZ, 0x1f, R0 ;  /* 0x0000001fff037819 */ /* 0x004fc80000011600 */
[----:B------:R-:W-:-:S04]  /*0a00*/  LEA.HI.SX32 R3, R0, R3, 0x1c ;  /* 0x0000000300037211 */ /* 0x000fc800078fe2ff */
[----:B------:R-:W-:Y:S01]  /*0a10*/  ISETP.GT.AND P0, PT, R3, UR7, PT ;  /* 0x0000000703007c0c */ /* 0x000fe2000bf04270 */
[----:B------:R-:W-:-:S03]  /*0a20*/  ULOP3.LUT UR7, URZ, UR7, URZ, 0x33, !UPT ;  /* 0x000000073f077292 */ /* 0x000fc6000f8e333f */
[----:B------:R-:W-:-:S03]  /*0a30*/  SEL R19, R19, 0xffffffff, P0 ;  /* 0xffffffff13137807 */ /* 0x000fc60000000000 */
[----:B------:R-:W-:Y:S01]  /*0a40*/  VIADD R153, R3, UR7 ;  /* 0x0000000703997c36 */ /* 0x000fe20008000000 */
        /* <DEDUP_REMOVED lines=9> */
[----:B--2---:R-:W-:-:S05]  /*0ae0*/  IMAD.WIDE R2, R19, 0x4, R2 ;  /* 0x0000000413027825 */ /* 0x004fca00078e0202 */
[----:B------:R2:W5:Y:S01]  /*0af0*/  LDG.E R17, desc[UR38][R2.64] ;  /* 0x0000002602117981 */ /* 0x000562000c1e1900 */
[----:B------:R-:W-:Y:S05]  /*0b00*/  BRA `(.L_x_3304) ;  /* 0x0000000000287947 */ /* 0x000fea0003800000 */
.L_x_3303:
        /* <DEDUP_REMOVED lines=10> */
.L_x_3304:
[----:B------:R-:W-:Y:S02]  /*0bb0*/  ULDC.64 UR4, c[0x0][0x788] ;  /* 0x0001e20000047ab9 */ /* 0x000fe40000000a00 */
[----:B------:R-:W-:-:S04]  /*0bc0*/  ISETP.NE.U32.AND P0, PT, RZ, UR4, PT ;  /* 0x00000004ff007c0c */ /* 0x000fc8000bf05070 */
[----:B------:R-:W-:-:S13]  /*0bd0*/  ISETP.NE.AND.EX P0, PT, RZ, UR5, PT, P0 ;  /* 0x00000005ff007c0c */ /* 0x000fda000bf05300 */
[----:B------:R-:W-:Y:S05]  /*0be0*/  @!P0 BRA `(.L_x_3305) ;  /* 0x0000000000108947 */ /* 0x000fea0003800000 */
[----:B-1----:R-:W1:Y:S02]  /*0bf0*/  LDC.64 R22, c[0x0][0x788] ;  /* 0x0001e200ff167b82 */ /* 0x002e640000000a00 */
[----:B-1----:R-:W-:-:S06]  /*0c00*/  IMAD.WIDE R22, R19, 0x4, R22 ;  /* 0x0000000413167825 */ /* 0x002fcc00078e0216 */
[----:B------:R4:W5:Y:S01]  /*0c10*/  LDG.E R22, desc[UR38][R22.64] ;  /* 0x0000002616167981 */ /* 0x000962000c1e1900 */
[----:B------:R-:W-:Y:S05]  /*0c20*/  BRA `(.L_x_3306) ;  /* 0x0000000000247947 */ /* 0x000fea0003800000 */
.L_x_3305:
        /* <DEDUP_REMOVED lines=9> */
.L_x_3306:
[----:B-1-3-5:R-:W-:Y:S01]  /*0cc0*/  IMAD.IADD R0, R17, 0x1, -R22 ;  /* 0x0000000111007824 */ /* 0x02afe200078e0a16 */
[----:B------:R-:W-:Y:S01]  /*0cd0*/  ULDC UR4, c[0x0][0x74c] ;  /* 0x0001d30000047ab9 */ /* 0x000fe20000000800 */
[----:B------:R-:W-:Y:S02]  /*0ce0*/  PLOP3.LUT P0, PT, PT, PT, PT, 0x80, 0x0 ;  /* 0x000000000000781c */ /* 0x000fe40003f0f070 */
[----:B------:R-:W-:Y:S01]  /*0cf0*/  CS2R R70, SRZ ;  /* 0x0000000000467805 */ /* 0x000fe2000001ff00 */
[----:B--2---:R-:W-:Y:S01]  /*0d00*/  IMAD R2, R153, 0x60, R0 ;  /* 0x0000006099027824 */ /* 0x004fe200078e0200 */
[----:B------:R-:W-:Y:S01]  /*0d10*/  CS2R R68, SRZ ;  /* 0x0000000000447805 */ /* 0x000fe2000001ff00 */
[----:B------:R-:W-:Y:S01]  /*0d20*/  VIADD R0, R17, 0x3f ;  /* 0x0000003f11007836 */ /* 0x000fe20000000000 */
[----:B------:R-:W-:Y:S01]  /*0d30*/  CS2R R66, SRZ ;  /* 0x0000000000427805 */ /* 0x000fe2000001ff00 */
[----:B------:R-:W-:Y:S01]  /*0d40*/  VIADD R2, R2, -UR4 ;  /* 0x8000000402027c36 */ /* 0x000fe20008000000 */
[----:B------:R-:W-:-:S02]  /*0d50*/  CS2R R64, SRZ ;  /* 0x0000000000407805 */ /* 0x000fc4000001ff00 */
[----:B------:R-:W-:Y:S02]  /*0d60*/  CS2R R62, SRZ ;  /* 0x00000000003e7805 */ /* 0x000fe4000001ff00 */
[----:B------:R-:W-:Y:S02]  /*0d70*/  SHF.R.S32.HI R3, RZ, 0x1f, R0 ;  /* 0x0000001fff037819 */ /* 0x000fe40000011400 */
        /* <DEDUP_REMOVED lines=74> */
[----:B--2-4-:R-:W-:Y:S05]  /*1220*/  CALL.ABS.NOINC R14 ;  /* 0x000000000e007343 */ /* 0x014fea0003c00000 */
.L_x_3309:
        /* <DEDUP_REMOVED lines=15> */
.L_x_3308:
        /* <DEDUP_REMOVED lines=20> */
.L_x_3311:
        /* <DEDUP_REMOVED lines=15> */
.L_x_3310:
        /* <DEDUP_REMOVED lines=8> */
.L_x_3469:
[----:B------:R-:W-:Y:S01]  /*15d0*/  SHF.L.U32 R15, RZ, 0x1f, RZ ;  /* 0x0000001fff0f7819 */ /* 0x000fe200000006ff */
[----:B--2---:R-:W-:Y:S01]  /*15e0*/  IMAD.HI R4, R14, 0x55555556, RZ ;  /* 0x555555560e047827 */ /* 0x004fe200078e02ff */
[----:B------:R-:W-:Y:S02]  /*15f0*/  LOP3.LUT R5, R2, 0xffffff80, RZ, 0xc0, !PT ;  /* 0xffffff8002057812 */ /* 0x000fe400078ec0ff */
[----:B------:R-:W2:Y:S01]  /*1600*/  SYNCS.PHASECHK.TRANS64.TRYWAIT P0, [UR36+0x36400], R15 ;  /* 0x0364000fff0075a7 */ /* 0x000ea20008000164 */
        /* <DEDUP_REMOVED lines=14> */
[----:B--2---:R-:W-:Y:S06]  /*16f0*/  @P0 BRA `(.L_x_3313) ;  /* 0x0000000000080947 */ /* 0x004fec0003800000 */
[----:B------:R-:W2:Y:S02]  /*1700*/  SYNCS.PHASECHK.TRANS64.TRYWAIT P0, [UR36+0x36400], R15 ;  /* 0x0364000fff0075a7 */ /* 0x000ea40008000164 */
[----:B--2---:R-:W-:Y:S05]  /*1710*/  @!P0 BRA `(.L_x_3314) ;  /* 0x000000a000688947 */ /* 0x004fea0003800000 */
.L_x_3313:
[----:B------:R-:W3:Y:S01]  /*1720*/  LDL.LU R20, [R1] ;  /* 0x0000000001147983 */ /* 0x000ee20000300800 */
[----:B------:R-:W-:Y:S01]  /*1730*/  LEA.HI R0, R3, R2, RZ, 0x2 ;  /* 0x0000000203007211 */ /* 0x000fe200078f10ff */
[----:B------:R-:W-:Y:S01]  /*1740*/  IMAD R14, R8, -0x3, R13 ;  /* 0xfffffffd080e7824 */ /* 0x000fe200078e020d */
[----:B------:R-:W-:Y:S01]  /*1750*/  LEA.HI R8, R9, R9, RZ, 0x1 ;  /* 0x0000000909087211 */ /* 0x000fe200078f08ff */
[----:B------:R-:W-:Y:S01]  /*1760*/  IMAD.IADD R12, R6, 0x1, -R11 ;  /* 0x00000001060c7824 */ /* 0x000fe200078e0a0b */
[----:B------:R-:W-:Y:S01]  /*1770*/  SHF.R.S32.HI R5, RZ, 0x2, R0 ;  /* 0x00000002ff057819 */ /* 0x000fe20000011400 */
[----:B------:R-:W-:Y:S01]  /*1780*/  IMAD R22, R153, -0x60, R22 ;  /* 0xffffffa099167824 */ /* 0x000fe200078e0216 */
[----:B------:R-:W-:Y:S02]  /*1790*/  SHF.R.S32.HI R6, RZ, 0x1f, R0 ;  /* 0x0000001fff067819 */ /* 0x000fe40000011400 */
[----:B------:R-:W-:Y:S02]  /*17a0*/  CS2R R70, SRZ ;  /* 0x0000000000467805 */ /* 0x000fe4000001ff00 */
[----:B--2---:R-:W-:-:S02]  /*17b0*/  LOP3.LUT R15, R0, 0x7ffffffc, RZ, 0xc0, !PT ;  /* 0x7ffffffc000f7812 */ /* 0x004fc400078ec0ff */
        /* <DEDUP_REMOVED lines=20> */
[C---:B------:R-:W-:Y:S01]  /*1900*/  IMAD.SHL.U32 R0, R11.reuse, 0x40, RZ ;  /* 0x000000400b007824 */ /* 0x040fe200078e00ff */
[----:B------:R-:W-:Y:S01]  /*1910*/  LOP3.LUT P0, RZ, R11, 0x2, RZ, 0xc0, !PT ;  /* 0x000000020bff7812 */ /* 0x000fe2000780c0ff */
[----:B------:R-:W-:Y:S01]  /*1920*/  IMAD.IADD R9, R9, 0x1, -R8 ;  /* 0x0000000109097824 */ /* 0x000fe200078e0a08 */
[----:B------:R-:W-:Y:S01]  /*1930*/  LOP3.LUT R6, R6, 0xfffffff8, RZ, 0xc0, !PT ;  /* 0xfffffff806067812 */ /* 0x000fe200078ec0ff */
[----:B------:R-:W-:Y:S01]  /*1940*/  IMAD R10, R13, 0x800, R10 ;  /* 0x000008000d0a7824 */ /* 0x000fe200078e020a */
[----:B------:R-:W-:Y:S01]  /*1950*/  LOP3.LUT R0, R0, 0xc0, RZ, 0xc0, !PT ;  /* 0x000000c000007812 */ /* 0x000fe200078ec0ff */
[----:B------:R-:W-:Y:S01]  /*1960*/  IMAD R8, R14, 0x10, R15 ;  /* 0x000000100e087824 */ /* 0x000fe200078e020f */
[----:B------:R-:W-:Y:S01]  /*1970*/  LEA.HI R3, R3, R2, RZ, 0x5 ;  /* 0x0000000203037211 */ /* 0x000fe200078f28ff */
[----:B------:R-:W-:Y:S01]  /*1980*/  IMAD R9, R9, 0x20, R10 ;  /* 0x0000002009097824 */ /* 0x000fe200078e020a */
[----:B------:R-:W-:Y:S01]  /*1990*/  LOP3.LUT R7, R0, 0x8, R7, 0xf8, !PT ;  /* 0x0000000800077812 */ /* 0x000fe200078ef807 */
[----:B------:R-:W-:Y:S01]  /*19a0*/  IMAD R14, R13, 0x400, R2 ;  /* 0x000004000d0e7824 */ /* 0x000fe200078e0202 */
[----:B------:R-:W-:Y:S01]  /*19b0*/  SHF.R.U32.HI R0, RZ, 0x3, R0 ;  /* 0x00000003ff007819 */ /* 0x000fe20000011600 */
[----:B------:R-:W-:Y:S01]  /*19c0*/  IMAD R12, R12, 0x200, R9 ;  /* 0x000002000c0c7824 */ /* 0x000fe200078e0209 */
[----:B------:R-:W-:Y:S01]  /*19d0*/  IADD3 R17, -R17, 0x1, R22 ;  /* 0x0000000111117810 */ /* 0x000fe20007ffe116 */
[----:B------:R-:W-:Y:S01]  /*19e0*/  IMAD.SHL.U32 R8, R8, 0x2, RZ ;  /* 0x0000000208087824 */ /* 0x000fe200078e00ff */
[----:B------:R-:W-:Y:S01]  /*19f0*/  LOP3.LUT R7, R7, R0, RZ, 0x3c, !PT ;  /* 0x0000000007077212 */ /* 0x000fe200078e3cff */
[----:B------:R-:W-:Y:S01]  /*1a00*/  IMAD.SHL.U32 R0, R14, 0x4, RZ ;  /* 0x000000040e007824 */ /* 0x000fe200078e00ff */
[----:B------:R-:W-:Y:S01]  /*1a10*/  SHF.R.S32.HI R3, RZ, 0x5, R3 ;  /* 0x00000005ff037819 */ /* 0x000fe20000011403 */
[----:B------:R-:W-:Y:S01]  /*1a20*/  IMAD.IADD R6, R5, 0x1, -R6 ;  /* 0x0000000105067824 */ /* 0x000fe200078e0a06 */
[----:B------:R-:W-:Y:S01]  /*1a30*/  CS2R R56, SRZ ;  /* 0x0000000000387805 */ /* 0x000fe2000001ff00 */
[----:B------:R-:W-:Y:S01]  /*1a40*/  IMAD.IADD R11, R12, 0x1, R7 ;  /* 0x000000010c0b7824 */ /* 0x000fe200078e0207 */
[----:B------:R-:W-:Y:S01]  /*1a50*/  CS2R R54, SRZ ;  /* 0x0000000000367805 */ /* 0x000fe2000001ff00 */
[----:B------:R-:W-:Y:S01]  /*1a60*/  IMAD.MOV.U32 R12, RZ, RZ, 0x20 ;  /* 0x00000020ff0c7424 */ /* 0x000fe200078e00ff */
[----:B------:R-:W-:Y:S01]  /*1a70*/  CS2R R52, SRZ ;  /* 0x0000000000347805 */ /* 0x000fe2000001ff00 */
[--C-:B------:R-:W-:Y:S01]  /*1a80*/  IMAD.IADD R9, R22, 0x1, -R8.reuse ;  /* 0x0000000116097824 */ /* 0x100fe200078e0a08 */
[----:B------:R-:W-:Y:S01]  /*1a90*/  LEA R11, R11, UR36, 0x1 ;  /* 0x000000240b0b7c11 */ /* 0x000fe2000f8e08ff */
[----:B------:R-:W-:Y:S01]  /*1aa0*/  IMAD.IADD R8, R17, 0x1, -R8 ;  /* 0x0000000111087824 */ /* 0x000fe200078e0a08 */
[----:B------:R-:W-:Y:S01]  /*1ab0*/  SEL R12, R12, 0xffffffe0, !P0 ;  /* 0xffffffe00c0c7807 */ /* 0x000fe20004000000 */
        /* <DEDUP_REMOVED lines=44> */
[----:B---3--:R-:W-:-:S07]  /*1d80*/  LOP3.LUT R10, R20, 0x1, RZ, 0xfc, !PT ;  /* 0x00000001140a7812 */ /* 0x008fce00078efcff */
.L_x_3325:
[----:B------:R-:W-:-:S13]  /*1d90*/  ISETP.NE.AND P0, PT, R10, 0x3, PT ;  /* 0x000000030a00780c */ /* 0x000fda0003f05270 */
[----:B--2---:R-:W-:Y:S05]  /*1da0*/  @!P0 BRA `(.L_x_3315) ;  /* 0x0000000000048947 */ /* 0x004fea0003800000 */
[----:B------:R-:W-:Y:S01]  /*1db0*/  BPT.TRAP 0x1 ;  /* 0x000000040000795c */ /* 0x000fe20000300000 */
.L_x_3315:
[----:B------:R-:W-:Y:S02]  /*1dc0*/  LEA R3, R2, UR36, 0x3 ;  /* 0x0000002402037c11 */ /* 0x000fe4000f8e18ff */
[----:B------:R-:W-:-:S04]  /*1dd0*/  SHF.L.U32 R12, R7, 0x1f, RZ ;  /* 0x0000001f070c7819 */ /* 0x000fc800000006ff */
[----:B------:R2:W3:Y:S01]  /*1de0*/  SYNCS.PHASECHK.TRANS64.TRYWAIT P1, [R3+URZ+0x36410], R12 ;  /* 0x0364100c030075a7 */ /* 0x0004e2000802017f */
[----:B------:R-:W-:Y:S05]  /*1df0*/  @!P0 BRA `(.L_x_3316) ;  /* 0x0000000000048947 */ /* 0x000fea0003800000 */
[----:B------:R-:W-:Y:S01]  /*1e00*/  BPT.TRAP 0x1 ;  /* 0x000000040000795c */ /* 0x000fe20000300000 */
.L_x_3316:
[----:B---3--:R-:W-:Y:S05]  /*1e10*/  @P1 BRA `(.L_x_3317) ;  /* 0x0000000000081947 */ /* 0x008fea0003800000 */
[----:B------:R-:W3:Y:S02]  /*1e20*/  SYNCS.PHASECHK.TRANS64.TRYWAIT P1, [R3+URZ+0x36410], R12 ;  /* 0x0364100c030075a7 */ /* 0x000ee4000802017f */
[----:B---3--:R-:W-:Y:S05]  /*1e30*/  @!P1 BRA `(.L_x_3318) ;  /* 0x0000009800b49947 */ /* 0x008fea0003800000 */
.L_x_3317:
        /* <DEDUP_REMOVED lines=100> */
[----:B-1----:R2:W1:Y:S01]  /*2480*/  LDS R13, [R14+0x30020] ;  /* 0x030020000e0d7984 */ /* 0x0024620000000800 */
[----:B------:R-:W-:Y:S05]  /*2490*/  @!P0 BRA `(.L_x_3319) ;  /* 0x0000000000048947 */ /* 0x000fea0003800000 */
[----:B------:R-:W-:Y:S01]  /*24a0*/  BPT.TRAP 0x1 ;  /* 0x000000040000795c */ /* 0x000fe20000300000 */
.L_x_3319:
[----:B------:R-:W-:-:S04]  /*24b0*/  SHF.L.U32 R15, R5, 0x1f, RZ ;  /* 0x0000001f050f7819 */ /* 0x000fc800000006ff */
[----:B------:R1:W1:Y:S01]  /*24c0*/  SYNCS.PHASECHK.TRANS64.TRYWAIT P1, [UR36+0x36430], R15 ;  /* 0x0364300fff0075a7 */ /* 0x0002620008020164 */
[----:B------:R-:W-:Y:S05]  /*24d0*/  @!P0 BRA `(.L_x_3320) ;  /* 0x0000000000048947 */ /* 0x000fea0003800000 */
[----:B------:R-:W-:Y:S01]  /*24e0*/  BPT.TRAP 0x1 ;  /* 0x000000040000795c */ /* 0x000fe20000300000 */
.L_x_3320:
[----:B-1----:R-:W-:Y:S05]  /*24f0*/  @P1 BRA `(.L_x_3321) ;  /* 0x0000000000081947 */ /* 0x002fea0003800000 */
[----:B------:R-:W1:Y:S02]  /*2500*/  SYNCS.PHASECHK.TRANS64.TRYWAIT P1, [UR36+0x36430], R15 ;  /* 0x0364300fff0075a7 */ /* 0x000e640008020164 */
[----:B-1----:R-:W-:Y:S05]  /*2510*/  @!P1 BRA `(.L_x_3322) ;  /* 0x0000009400109947 */ /* 0x002fea0003800000 */
.L_x_3321:
[----:B------:R-:W-:Y:S01]  /*2520*/  UIADD3 UR5, UR36, 0x2a000, URZ ;  /* 0x0002a00024057890 */ /* 0x000fe2000fffe03f */
[----:B------:R-:W-:Y:S01]  /*2530*/  WARPGROUP.ARRIVE ;  /* 0x00000000000079c5 */ /* 0x000fe20000000000 */
[----:B------:R-:W-:Y:S01]  /*2540*/  UIADD3 UR4, UR4, 0x9000, URZ ;  /* 0x0000900004047890 */ /* 0x000fe2000fffe03f */
[----:B------:R-:W-:Y:S01]  /*2550*/  IMAD R15, R16, 0x40, R6 ;  /* 0x00000040100f7824 */ /* 0x000fe200078e0206 */
[----:B------:R-:W-:Y:S02]  /*2560*/  USHF.R.U32.HI UR6, URZ, 0x4, UR5 ;  /* 0x000000043f067899 */ /* 0x000fe40008011605 */
[----:B------:R-:W-:Y:S02]  /*2570*/  USHF.R.U32.HI UR4, URZ, 0x4, UR4 ;  /* 0x000000043f047899 */ /* 0x000fe40008011604 */
[----:B------:R-:W-:Y:S01]  /*2580*/  ULOP3.LUT UR7, UR6, 0x3fff, URZ, 0xc0, !UPT ;  /* 0x00003fff06077892 */ /* 0x000fe2000f8ec03f */
[----:B--2---:R-:W-:Y:S01]  /*2590*/  VIADDMNMX R14, R15, R8, R9, PT ;  /* 0x000000080f0e7246 */ /* 0x004fe20003800109 */
        /* <DEDUP_REMOVED lines=20> */
[--C-:B---3--:R-:W-:Y:S01]  /*26e0*/  FFMA.FTZ R20, R21, UR40, -R12.reuse ;  /* 0x0000002815147c23 */ /* 0x108fe2000801080c */
        /* <DEDUP_REMOVED lines=12> */
[----:B----4-:R-:W-:Y:S01]  /*27b0*/  FSEL R23, R141, -INF , P4 ;  /* 0xff8000008d177808 */ /* 0x010fe20002000000 */
        /* <DEDUP_REMOVED lines=273> */
.L_x_3323:
        /* <DEDUP_REMOVED lines=60> */
.L_x_3324:
        /* <DEDUP_REMOVED lines=62> */
.L_x_3307:
[----:B------:R-:W-:Y:S05]  /*4070*/  @P0 BRA `(.L_x_3326) ;  /* 0x0000001400e40947 */ /* 0x000fea0003800000 */
[----:B------:R-:W1:Y:S01]  /*4080*/  S2R R0, SR_TID.X ;  /* 0x0000000000007919 */ /* 0x000e620000002100 */
        /* <DEDUP_REMOVED lines=30> */
[----:B--2---:R-:W-:-:S02]  /*4270*/  LEA.HI R3, R7, R0, RZ, 0x3 ;  /* 0x0000000007037211 */ /* 0x004fc400078f18ff */
        /* <DEDUP_REMOVED lines=43> */
[----:B------:R-:W-:Y:S01]  /*4530*/  F2FP.F16.F32.PACK_AB R56, R57, R56 ;  /* 0x000000383938723e */ /* 0x000fe200000000ff */
[----:B------:R-:W2:Y:S01]  /*4540*/  LDC.64 R4, c[0x0][0x878] ;  /* 0x00021e00ff047b82 */ /* 0x000ea20000000a00 */
[----:B------:R-:W-:Y:S01]  /*4550*/  F2FP.F16.F32.PACK_AB R50, R53, R52 ;  /* 0x000000343532723e */ /* 0x000fe200000000ff */
[----:B------:R-:W-:Y:S01]  /*4560*/  STSM.16.MT88.4 [R8+0x1000], R40 ;  /* 0x0010002808007844 */ /* 0x000fe20000004200 */
        /* <DEDUP_REMOVED lines=14> */
[----:B------:R-:W3:Y:S01]  /*4650*/  @P0 LDG.E R3, desc[UR38][R6.64] ;  /* 0x0000002606030981 */ /* 0x000ee2000c1e1900 */
[----:B--2---:R-:W-:Y:S01]  /*4660*/  ISETP.NE.U32.AND P1, PT, R4, RZ, PT ;  /* 0x000000ff0400720c */ /* 0x004fe20003f25070 */
[----:B------:R-:W2:Y:S03]  /*4670*/  LDC R10, c[0x0][0x808] ;  /* 0x00020200ff0a7b82 */ /* 0x000ea60000000800 */
[----:B------:R-:W-:Y:S01]  /*4680*/  ISETP.NE.AND.EX P1, PT, R5, RZ, PT, P1 ;  /* 0x000000ff0500720c */ /* 0x000fe20003f25310 */
[----:B------:R-:W-:-:S05]  /*4690*/  IMAD.HI R9, R0, 0x2aaaaaab, RZ ;  /* 0x2aaaaaab00097827 */ /* 0x000fca00078e02ff */
[----:B-1----:R-:W-:-:S04]  /*46a0*/  SHF.R.U32.HI R8, RZ, 0x1f, R9 ;  /* 0x0000001fff087819 */ /* 0x002fc80000011609 */
[----:B------:R-:W-:-:S03]  /*46b0*/  LEA.HI.SX32 R43, R9, R8, 0x1e ;  /* 0x00000008092b7211 */ /* 0x000fc600078ff2ff */
[----:B------:R-:W1:Y:S02]  /*46c0*/  @P1 LDC.64 R4, c[0x0][0x878] ;  /* 0x00021e00ff041b82 */ /* 0x000e640000000a00 */
[C---:B------:R-:W-:Y:S02]  /*46d0*/  IMAD R0, R43.reuse, -0x18, R0 ;  /* 0xffffffe82b007824 */ /* 0x040fe400078e0200 */
[----:B------:R-:W-:-:S03]  /*46e0*/  IMAD.SHL.U32 R11, R43, 0x40, RZ ;  /* 0x000000402b0b7824 */ /* 0x000fc600078e00ff */
[----:B------:R-:W-:Y:S01]  /*46f0*/  SHF.R.S32.HI R13, RZ, 0x1f, R0 ;  /* 0x0000001fff0d7819 */ /* 0x000fe20000011400 */
[----:B------:R-:W-:Y:S01]  /*4700*/  IMAD.SHL.U32 R2, R0, 0x8, RZ ;  /* 0x0000000800027824 */ /* 0x000fe200078e00ff */
[----:B------:R-:W-:Y:S02]  /*4710*/  LOP3.LUT R11, R11, 0x1c0, RZ, 0xc0, !PT ;  /* 0x000001c00b0b7812 */ /* 0x000fe400078ec0ff */
[----:B------:R-:W-:Y:S02]  /*4720*/  LEA.HI R13, R13, R0, RZ, 0x3 ;  /* 0x000000000d0d7211 */ /* 0x000fe400078f18ff */
[----:B------:R-:W-:Y:S02]  /*4730*/  LOP3.LUT R0, R11, 0x38, R2, 0xf8, !PT ;  /* 0x000000380b007812 */ /* 0x000fe400078ef802 */
[----:B------:R-:W-:Y:S02]  /*4740*/  LEA.HI R8, R9, R8, RZ, 0x1b ;  /* 0x0000000809087211 */ /* 0x000fe400078fd8ff */
[----:B------:R-:W-:-:S02]  /*4750*/  SHF.R.S32.HI R13, RZ, 0x3, R13 ;  /* 0x00000003ff0d7819 */ /* 0x000fc4000001140d */
[----:B------:R-:W-:-:S03]  /*4760*/  SHF.R.U32.HI R11, RZ, 0x3, R11 ;  /* 0x00000003ff0b7819 */ /* 0x000fc6000001160b */
[----:B------:R-:W-:Y:S01]  /*4770*/  IMAD R13, R13, 0xc, R8 ;  /* 0x0000000c0d0d7824 */ /* 0x000fe200078e0208 */
[----:B------:R-:W-:Y:S01]  /*4780*/  LOP3.LUT R0, R0, R11, RZ, 0x3c, !PT ;  /* 0x0000000b00007212 */ /* 0x000fe200078e3cff */
[----:B-1----:R-:W-:Y:S01]  /*4790*/  @P1 IMAD.WIDE R4, R19, 0x4, R4 ;  /* 0x0000000413041825 */ /* 0x002fe200078e0204 */
[----:B------:R-:W-:-:S03]  /*47a0*/  CS2R R16, SRZ ;  /* 0x0000000000107805 */ /* 0x000fc6000001ff00 */
[----:B------:R-:W-:Y:S01]  /*47b0*/  IMAD.U32 R0, R13, 0x200, R0 ;  /* 0x000002000d007824 */ /* 0x000fe200078e0000 */
[----:B--2---:R3:W5:Y:S02]  /*47c0*/  @P1 LDG.E R10, desc[UR38][R4.64] ;  /* 0x00000026040a1981 */ /* 0x004764000c1e1900 */
[----:B---3--:R-:W-:Y:S01]  /*47d0*/  @P0 SHF.R.S32.HI R4, RZ, 0x1f, R3 ;  /* 0x0000001fff040819 */ /* 0x008fe20000011403 */
[----:B------:R-:W-:Y:S06]  /*47e0*/  @P1 BRA `(.L_x_3327) ;  /* 0x0000000000101947 */ /* 0x000fec0003800000 */
[----:B------:R-:W-:Y:S05]  /*47f0*/  @!P0 BRA `(.L_x_3327) ;  /* 0x00000000000c8947 */ /* 0x000fea0003800000 */
[----:B------:R-:W2:Y:S04]  /*4800*/  LDG.E R5, desc[UR38][R6.64] ;  /* 0x0000002606057981 */ /* 0x000ea8000c1e1900 */
[----:B-----5:R-:W2:Y:S02]  /*4810*/  LDG.E R10, desc[UR38][R6.64+0x4] ;  /* 0x00000426060a7981 */ /* 0x020ea4000c1e1900 */
[----:B--2---:R-:W-:-:S07]  /*4820*/  IMAD.IADD R10, R10, 0x1, -R5 ;  /* 0x000000010a0a7824 */ /* 0x004fce00078e0a05 */
.L_x_3327:
[----:B------:R-:W-:Y:S01]  /*4830*/  LEA R0, R0, UR4, 0x1 ;  /* 0x0000000400007c11 */ /* 0x000fe2000f8e08ff */
[----:B------:R-:W-:Y:S01]  /*4840*/  @P0 IMAD.MOV.U32 R16, RZ, RZ, R3 ;  /* 0x000000ffff100224 */ /* 0x000fe200078e0003 */
[----:B------:R-:W-:Y:S01]  /*4850*/  ULDC.64 UR4, c[0x0][0x850] ;  /* 0x0002140000047ab9 */ /* 0x000fe20000000a00 */
[----:B------:R-:W-:Y:S01]  /*4860*/  @P0 IMAD.MOV.U32 R17, RZ, RZ, R4 ;  /* 0x000000ffff110224 */ /* 0x000fe200078e0004 */
[----:B------:R-:W-:Y:S01]  /*4870*/  ULDC UR6, c[0x0][0x83c] ;  /* 0x00020f0000067ab9 */ /* 0x000fe20000000800 */
[----:B-----5:R-:W-:Y:S01]  /*4880*/  IMAD R3, R153, -0x60, R10 ;  /* 0xffffffa099037824 */ /* 0x020fe200078e020a */
[----:B------:R1:W2:Y:S01]  /*4890*/  LDS.128 R28, [R0+0x9800] ;  /* 0x00980000001c7984 */ /* 0x0002a20000000c00 */
[----:B------:R-:W-:Y:S01]  /*48a0*/  IMAD R35, R155, UR4, RZ ;  /* 0x000000049b237c24 */ /* 0x000fe2000f8e02ff */
[C---:B------:R-:W-:Y:S01]  /*48b0*/  IADD3 R16, P1, R43.reuse, R16, RZ ;  /* 0x000000102b107210 */ /* 0x040fe20007f3e0ff */
[----:B------:R-:W-:Y:S01]  /*48c0*/  VIADD R18, R43, 0x10 ;  /* 0x000000102b127836 */ /* 0x000fe20000000000 */
[----:B------:R1:W3:Y:S01]  /*48d0*/  LDS.128 R24, [R0+0x800] ;  /* 0x0008000000187984 */ /* 0x0002e20000000c00 */
[----:B------:R-:W-:Y:S01]  /*48e0*/  VIMNMX R44, R3, 0x60, PT ;  /* 0x00000060032c7848 */ /* 0x000fe20003fe0100 */
[----:B------:R-:W-:Y:S01]  /*48f0*/  VIADD R3, R43, 0x20 ;  /* 0x000000202b037836 */ /* 0x000fe20000000000 */
[----:B------:R-:W-:Y:S01]  /*4900*/  SEL R45, R19, RZ, !P0 ;  /* 0x000000ff132d7207 */ /* 0x000fe20004000000 */
[----:B----4-:R1:W4:Y:S01]  /*4910*/  LDS.128 R20, [R0+0x1000] ;  /* 0x0010000000147984 */ /* 0x0103220000000c00 */
[-C--:B------:R-:W-:Y:S01]  /*4920*/  ISETP.GE.AND P3, PT, R43, R44.reuse, PT ;  /* 0x0000002c2b00720c */ /* 0x080fe20003f66270 */
[----:B------:R-:W-:Y:S01]  /*4930*/  IMAD R37, R152, UR5, R35 ;  /* 0x0000000598257c24 */ /* 0x000fe2000f8e0223 */
[-C--:B------:R-:W-:Y:S01]  /*4940*/  ISETP.GE.AND P5, PT, R3, R44.reuse, PT ;  /* 0x0000002c0300720c */ /* 0x080fe20003fa6270 */
[----:B------:R1:W1:Y:S01]  /*4950*/  LDS.128 R12, [R0+0x1800] ;  /* 0x00180000000c7984 */ /* 0x0002620000000c00 */
[--C-:B------:R-:W-:Y:S01]  /*4960*/  SHF.R.S32.HI R3, RZ, 0x1f, R2.reuse ;  /* 0x0000001fff037819 */ /* 0x100fe20000011402 */
[C---:B------:R-:W-:Y:S01]  /*4970*/  VIADD R34, R43.reuse, 0x40 ;  /* 0x000000402b227836 */ /* 0x040fe20000000000 */
[----:B------:R-:W-:Y:S01]  /*4980*/  SHF.R.S32.HI R35, RZ, 0x1f, R19 ;  /* 0x0000001fff237819 */ /* 0x000fe20000011413 */
[----:B------:R1:W1:Y:S01]  /*4990*/  LDS.128 R8, [R0+0x2000] ;  /* 0x0020000000087984 */ /* 0x0002620000000c00 */
[-C--:B------:R-:W-:Y:S01]  /*49a0*/  ISETP.GE.AND P4, PT, R18, R44.reuse, PT ;  /* 0x0000002c1200720c */ /* 0x080fe20003f86270 */
[----:B------:R-:W-:Y:S01]  /*49b0*/  VIADD R18, R43, 0x30 ;  /* 0x000000302b127836 */ /* 0x000fe20000000000 */
[----:B------:R-:W-:Y:S01]  /*49c0*/  ISETP.GE.OR P6, PT, R2, UR6, P3 ;  /* 0x0000000602007c0c */ /* 0x000fe20009fc6670 */
[----:B------:R1:W1:Y:S01]  /*49d0*/  LDS.128 R4, [R0+0x2800] ;  /* 0x0028000000047984 */ /* 0x0002620000000c00 */
[----:B------:R-:W-:Y:S01]  /*49e0*/  SEL R42, R35, RZ, !P0 ;  /* 0x000000ff232a7207 */ /* 0x000fe20004000000 */
[----:B------:R-:W-:Y:S01]  /*49f0*/  IMAD.WIDE.U32 R32, R152, UR4, R2 ;  /* 0x0000000498207c25 */ /* 0x000fe2000f8e0002 */
[----:B------:R-:W-:Y:S01]  /*4a00*/  ULDC.64 UR4, c[0x0][0x858] ;  /* 0x0002160000047ab9 */ /* 0x000fe20000000a00 */
[-C--:B------:R-:W-:Y:S01]  /*4a10*/  ISETP.GE.AND P2, PT, R18, R44.reuse, PT ;  /* 0x0000002c1200720c */ /* 0x080fe20003f46270 */
[----:B------:R-:W-:Y:S01]  /*4a20*/  BSSY B0, `(.L_x_3328) ;  /* 0x0000016000007945 */ /* 0x000fe20003800000 */
        /* <DEDUP_REMOVED lines=21> */
.L_x_3329:
[----:B------:R-:W-:Y:S05]  /*4b80*/  BSYNC B0 ;  /* 0x0000000000007941 */ /* 0x000fea0003800000 */
.L_x_3328:
        /* <DEDUP_REMOVED lines=15> */
.L_x_3331:
[----:B------:R-:W-:Y:S05]  /*4c80*/  BSYNC B0 ;  /* 0x0000000000007941 */ /* 0x000fea0003800000 */
.L_x_3330:
        /* <DEDUP_REMOVED lines=18> */
.L_x_3333:
[----:B------:R-:W-:Y:S05]  /*4db0*/  BSYNC B0 ;  /* 0x0000000000007941 */ /* 0x000fea0003800000 */
.L_x_3332:
        /* <DEDUP_REMOVED lines=17> */
.L_x_3335:
[----:B------:R-:W-:Y:S05]  /*4ed0*/  BSYNC B0 ;  /* 0x0000000000007941 */ /* 0x000fea0003800000 */
.L_x_3334:
        /* <DEDUP_REMOVED lines=18> */
.L_x_3337:
[----:B------:R-:W-:Y:S05]  /*5000*/  BSYNC B0 ;  /* 0x0000000000007941 */ /* 0x000fea0003800000 */
.L_x_3336:
        /* <DEDUP_REMOVED lines=17> */
.L_x_3339:
[----:B------:R-:W-:Y:S05]  /*5120*/  BSYNC B0 ;  /* 0x0000000000007941 */ /* 0x000fea0003800000 */
.L_x_3338:
[----:B-1----:R1:W1:Y:S01]  /*5130*/  LDS.128 R28, [R0] ;  /* 0x00000000001c7984 */ /* 0x0022620000000c00 */
[----:B------:R-:W-:Y:S01]  /*5140*/  ULDC.64 UR4, c[0x0][0x820] ;  /* 0x0002080000047ab9 */ /* 0x000fe20000000a00 */
[----:B------:R-:W-:Y:S01]  /*5150*/  ULDC UR6, c[0x0][0x80c] ;  /* 0x0002030000067ab9 */ /* 0x000fe20000000800 */
[----:B------:R-:W-:Y:S01]  /*5160*/  IMAD R155, R155, UR4, RZ ;  /* 0x000000049b9b7c24 */ /* 0x000fe2000f8e02ff */
[----:B------:R-:W-:Y:S01]  /*5170*/  ISETP.GE.OR P3, PT, R2, UR6, P3 ;  /* 0x0000000602007c0c */ /* 0x000fe20009f66670 */
[----:B------:R-:W-:Y:S01]  /*5180*/  IMAD.WIDE.U32 R18, R152, UR4, R2 ;  /* 0x0000000498127c25 */ /* 0x000fe2000f8e0002 */
[----:B------:R-:W-:Y:S01]  /*5190*/  BSSY B0, `(.L_x_3340) ;  /* 0x0000018000007945 */ /* 0x000fe20003800000 */
[----:B------:R-:W-:Y:S02]  /*51a0*/  ISETP.GE.OR P4, PT, R2, UR6, P4 ;  /* 0x0000000602007c0c */ /* 0x000fe4000a786670 */
[----:B------:R-:W-:Y:S01]  /*51b0*/  IMAD R155, R152, UR5, R155 ;  /* 0x00000005989b7c24 */ /* 0x000fe2000f8e029b */
[----:B------:R-:W-:Y:S01]  /*51c0*/  ULDC.64 UR4, c[0x0][0x828] ;  /* 0x00020a0000047ab9 */ /* 0x000fe20000000a00 */
[----:B------:R-:W-:Y:S01]  /*51d0*/  ISETP.GE.OR P5, PT, R2, UR6, P5 ;  /* 0x0000000602007c0c */ /* 0x000fe2000afa6670 */
[----:B------:R-:W-:Y:S01]  /*51e0*/  IMAD R3, R42, UR4, RZ ;  /* 0x000000042a037c24 */ /* 0x000fe2000f8e02ff */
[C---:B------:R-:W-:Y:S01]  /*51f0*/  ISETP.GE.OR P2, PT, R2.reuse, UR6, P2 ;  /* 0x0000000602007c0c */ /* 0x040fe20009746670 */
[----:B------:R-:W-:Y:S01]  /*5200*/  IMAD.IADD R19, R19, 0x1, R155 ;  /* 0x0000000113137824 */ /* 0x000fe200078e029b */
[C---:B------:R-:W-:Y:S01]  /*5210*/  ISETP.GE.OR P1, PT, R2.reuse, UR6, P1 ;  /* 0x0000000602007c0c */ /* 0x040fe20008f26670 */
[C---:B------:R-:W-:Y:S01]  /*5220*/  IMAD R3, R45.reuse, UR5, R3 ;  /* 0x000000052d037c24 */ /* 0x040fe2000f8e0203 */
        /* <DEDUP_REMOVED lines=14> */
.L_x_3341:
[----:B------:R-:W-:Y:S05]  /*5310*/  BSYNC B0 ;  /* 0x0000000000007941 */ /* 0x000fea0003800000 */
.L_x_3340:
        /* <DEDUP_REMOVED lines=15> */
.L_x_3343:
[----:B------:R-:W-:Y:S05]  /*5410*/  BSYNC B0 ;  /* 0x0000000000007941 */ /* 0x000fea0003800000 */
.L_x_3342:
        /* <DEDUP_REMOVED lines=15> */
.L_x_3345:
[----:B------:R-:W-:Y:S05]  /*5510*/  BSYNC B0 ;  /* 0x0000000000007941 */ /* 0x000fea0003800000 */
.L_x_3344:
        /* <DEDUP_REMOVED lines=15> */
.L_x_3347:
[----:B------:R-:W-:Y:S05]  /*5610*/  BSYNC B0 ;  /* 0x0000000000007941 */ /* 0x000fea0003800000 */
.L_x_3346:
        /* <DEDUP_REMOVED lines=15> */
.L_x_3349:
[----:B------:R-:W-:Y:S05]  /*5710*/  BSYNC B0 ;  /* 0x0000000000007941 */ /* 0x000fea0003800000 */
.L_x_3348:
        /* <DEDUP_REMOVED lines=15> */
.L_x_3326:
[----:B--2---:R-:W1:Y:S08]  /*5810*/  LDC.64 R2, c[0x0][0x870] ;  /* 0x00021c00ff027b82 */ /* 0x004e700000000a00 */
[----:B------:R-:W2:Y:S01]  /*5820*/  LDC.64 R4, c[0x0][0x870] ;  /* 0x00021c00ff047b82 */ /* 0x000ea20000000a00 */
[----:B-1----:R-:W-:-:S07]  /*5830*/  IMAD.WIDE R6, R19, 0x4, R2 ;  /* 0x0000000413067825 */ /* 0x002fce00078e0202 */
[----:B------:R-:W1:Y:S01]  /*5840*/  LDC.64 R2, c[0x0][0x878] ;  /* 0x00021e00ff027b82 */ /* 0x000e620000000a00 */
[----:B--2---:R-:W-:-:S07]  /*5850*/  ISETP.NE.U32.AND P0, PT, R4, RZ, PT ;  /* 0x000000ff0400720c */ /* 0x004fce0003f05070 */
[----:B------:R-:W2:Y:S01]  /*5860*/  LDC R0, c[0x0][0x808] ;  /* 0x00020200ff007b82 */ /* 0x000ea20000000800 */
[----:B------:R-:W-:-:S13]  /*5870*/  ISETP.NE.AND.EX P0, PT, R5, RZ, PT, P0 ;  /* 0x000000ff0500720c */ /* 0x000fda0003f05300 */
[----:B------:R-:W3:Y:S01]  /*5880*/  @P0 LDG.E R5, desc[UR38][R6.64] ;  /* 0x0000002606050981 */ /* 0x000ee2000c1e1900 */
[----:B-1----:R-:W-:-:S04]  /*5890*/  ISETP.NE.U32.AND P1, PT, R2, RZ, PT ;  /* 0x000000ff0200720c */ /* 0x002fc80003f25070 */
[----:B------:R-:W-:-:S13]  /*58a0*/  ISETP.NE.AND.EX P1, PT, R3, RZ, PT, P1 ;  /* 0x000000ff0300720c */ /* 0x000fda0003f25310 */
[----:B------:R-:W1:Y:S02]  /*58b0*/  @P1 LDC.64 R2, c[0x0][0x878] ;  /* 0x00021e00ff021b82 */ /* 0x000e640000000a00 */
[----:B-1----:R-:W-:-:S05]  /*58c0*/  @P1 IMAD.WIDE R8, R19, 0x4, R2 ;  /* 0x0000000413081825 */ /* 0x002fca00078e0202 */
[----:B--2---:R1:W5:Y:S01]  /*58d0*/  @P1 LDG.E R0, desc[UR38][R8.64] ;  /* 0x0000002608001981 */ /* 0x004362000c1e1900 */
[----:B------:R-:W2:Y:S02]  /*58e0*/  S2R R2, SR_TID.X ;  /* 0x0000000000027919 */ /* 0x000ea40000002100 */
[----:B--2---:R-:W-:Y:S01]  /*58f0*/  VIADD R10, R2, 0xffffff80 ;  /* 0xffffff80020a7836 */ /* 0x004fe20000000000 */
[----:B------:R-:W-:-:S03]  /*5900*/  CS2R R2, SRZ ;  /* 0x0000000000027805 */ /* 0x000fc6000001ff00 */
[----:B------:R-:W-:-:S05]  /*5910*/  IMAD.HI R4, R10, 0x2aaaaaab, RZ ;  /* 0x2aaaaaab0a047827 */ /* 0x000fca00078e02ff */
[----:B------:R-:W-:-:S04]  /*5920*/  SHF.R.U32.HI R11, RZ, 0x1f, R4 ;  /* 0x0000001fff0b7819 */ /* 0x000fc80000011604 */
[----:B------:R-:W-:-:S05]  /*5930*/  LEA.HI.SX32 R15, R4, R11, 0x1e ;  /* 0x0000000b040f7211 */ /* 0x000fca00078ff2ff */
[----:B------:R-:W-:Y:S02]  /*5940*/  IMAD R10, R15, -0x18, R10 ;  /* 0xffffffe80f0a7824 */ /* 0x000fe400078e020a */
[--C-:B---3--:R-:W-:Y:S01]  /*5950*/  @P0 IMAD.MOV.U32 R2, RZ, RZ, R5.reuse ;  /* 0x000000ffff020224 */ /* 0x108fe200078e0005 */
[----:B------:R-:W-:-:S04]  /*5960*/  @P0 SHF.R.S32.HI R3, RZ, 0x1f, R5 ;  /* 0x0000001fff030819 */ /* 0x000fc80000011405 */
[----:B------:R-:W-:Y:S01]  /*5970*/  IADD3 R4, P2, R15, R2, RZ ;  /* 0x000000020f047210 */ /* 0x000fe20007f5e0ff */
[----:B-1----:R-:W-:-:S12]  /*5980*/  @P1 BRA `(.L_x_3350) ;  /* 0x0000000000101947 */ /* 0x002fd80003800000 */
[----:B------:R-:W-:Y:S05]  /*5990*/  @!P0 BRA `(.L_x_3350) ;  /* 0x00000000000c8947 */ /* 0x000fea0003800000 */
[----:B------:R-:W2:Y:S04]  /*59a0*/  LDG.E R9, desc[UR38][R6.64] ;  /* 0x0000002606097981 */ /* 0x000ea8000c1e1900 */
[----:B-----5:R-:W2:Y:S02]  /*59b0*/  LDG.E R0, desc[UR38][R6.64+0x4] ;  /* 0x0000042606007981 */ /* 0x020ea4000c1e1900 */
[----:B--2---:R-:W-:-:S07]  /*59c0*/  IMAD.IADD R0, R0, 0x1, -R9 ;  /* 0x0000000100007824 */ /* 0x004fce00078e0a09 */
.L_x_3350:
[----:B-----5:R-:W-:Y:S01]  /*59d0*/  IMAD R12, R153, -0x60, R0 ;  /* 0xffffffa0990c7824 */ /* 0x020fe200078e0200 */
[----:B------:R-:W-:Y:S01]  /*59e0*/  ULDC.64 UR4, c[0x0][0x820] ;  /* 0x0002080000047ab9 */ /* 0x000fe20000000a00 */
[C---:B------:R-:W-:Y:S01]  /*59f0*/  VIADD R7, R15.reuse, 0x10 ;  /* 0x000000100f077836 */ /* 0x040fe20000000000 */
[----:B------:R-:W-:Y:S01]  /*5a00*/  SHF.R.S32.HI R0, RZ, 0x1f, R19 ;  /* 0x0000001fff007819 */ /* 0x000fe20000011413 */
[----:B------:R-:W-:Y:S01]  /*5a10*/  IMAD.SHL.U32 R10, R10, 0x8, RZ ;  /* 0x000000080a0a7824 */ /* 0x000fe200078e00ff */
[-C--:B------:R-:W-:Y:S01]  /*5a20*/  ISETP.GE.AND P3, PT, R15, R12.reuse, PT ;  /* 0x0000000c0f00720c */ /* 0x080fe20003f66270 */
[----:B------:R-:W-:Y:S01]  /*5a30*/  ULDC UR6, c[0x0][0x80c] ;  /* 0x0002030000067ab9 */ /* 0x000fe20000000800 */
[-C--:B------:R-:W-:Y:S01]  /*5a40*/  ISETP.GE.AND P4, PT, R7, R12.reuse, PT ;  /* 0x0000000c0700720c */ /* 0x080fe20003f86270 */
[----:B------:R-:W-:Y:S01]  /*5a50*/  VIADD R9, R15, 0x20 ;  /* 0x000000200f097836 */ /* 0x000fe20000000000 */
[--C-:B------:R-:W-:Y:S01]  /*5a60*/  SHF.R.S32.HI R11, RZ, 0x1f, R10.reuse ;  /* 0x0000001fff0b7819 */ /* 0x100fe2000001140a */
[----:B------:R-:W-:Y:S01]  /*5a70*/  IMAD R7, R155, UR4, RZ ;  /* 0x000000049b077c24 */ /* 0x000fe2000f8e02ff */
[----:B------:R-:W-:Y:S01]  /*5a80*/  ISETP.GE.OR P6, PT, R10, UR6, P3 ;  /* 0x000000060a007c0c */ /* 0x000fe20009fc6670 */
[C---:B------:R-:W-:Y:S01]  /*5a90*/  VIADD R13, R15.reuse, 0x40 ;  /* 0x000000400f0d7836 */ /* 0x040fe20000000000 */
[----:B------:R-:W-:Y:S01]  /*5aa0*/  LEA.HI.X.SX32 R5, R15, R3, 0x1, P2 ;  /* 0x000000030f057211 */ /* 0x000fe200010f0eff */
[----:B------:R-:W-:Y:S01]  /*5ab0*/  IMAD.WIDE.U32 R2, R152, UR4, R10 ;  /* 0x0000000498027c25 */ /* 0x000fe2000f8e000a */
[----:B------:R-:W-:Y:S01]  /*5ac0*/  SEL R14, R0, RZ, !P0 ;  /* 0x000000ff000e7207 */ /* 0x000fe20004000000 */
[----:B------:R-:W-:Y:S01]  /*5ad0*/  BSSY B0, `(.L_x_3351) ;  /* 0x000001a000007945 */ /* 0x000fe20003800000 */
[-C--:B------:R-:W-:Y:S01]  /*5ae0*/  ISETP.GE.AND P5, PT, R9, R12.reuse, PT ;  /* 0x0000000c0900720c */ /* 0x080fe20003fa6270 */
[----:B------:R-:W-:Y:S01]  /*5af0*/  IMAD R7, R152, UR5, R7 ;  /* 0x0000000598077c24 */ /* 0x000fe2000f8e0207 */
[----:B------:R-:W-:Y:S01]  /*5b00*/  ULDC.64 UR4, c[0x0][0x828] ;  /* 0x00020a0000047ab9 */ /* 0x000fe20000000a00 */
        /* <DEDUP_REMOVED lines=22> */
.L_x_3352:
[----:B------:R-:W-:Y:S05]  /*5c70*/  BSYNC B0 ;  /* 0x0000000000007941 */ /* 0x000fea0003800000 */
.L_x_3351:
        /* <DEDUP_REMOVED lines=16> */
.L_x_3354:
[----:B------:R-:W-:Y:S05]  /*5d80*/  BSYNC B0 ;  /* 0x0000000000007941 */ /* 0x000fea0003800000 */
.L_x_3353:
        /* <DEDUP_REMOVED lines=12> */
[----:B-12---:R-:W-:Y:S01]  /*5e50*/  LEA R16, P6, R4, UR4, 0x1 ;  /* 0x0000000404107c11 */ /* 0x006fe2000f8c08ff */
[----:B------:R-:W-:-:S05]  /*5e60*/  IMAD.IADD R5, R5, 0x1, R13 ;  /* 0x0000000105057824 */ /* 0x000fca00078e020d */
[----:B------:R-:W-:-:S05]  /*5e70*/  LEA.HI.X R17, R4, UR5, R5, 0x1, P6 ;  /* 0x0000000504117c11 */ /* 0x000fca000b0f0c05 */
[----:B------:R3:W-:Y:S02]  /*5e80*/  STG.E.128 desc[UR38][R16.64], RZ ;  /* 0x000000ff10007986 */ /* 0x0007e4000c101d26 */
.L_x_3356:
[----:B------:R-:W-:Y:S05]  /*5e90*/  BSYNC B0 ;  /* 0x0000000000007941 */ /* 0x000fea0003800000 */
.L_x_3355:
        /* <DEDUP_REMOVED lines=13> */
[----:B-123--:R-:W-:Y:S01]  /*5f70*/  LEA R16, P0, R4, UR4, 0x1 ;  /* 0x0000000404107c11 */ /* 0x00efe2000f8008ff */
[----:B------:R-:W-:-:S05]  /*5f80*/  IMAD.IADD R5, R5, 0x1, R13 ;  /* 0x0000000105057824 */ /* 0x000fca00078e020d */
[----:B------:R-:W-:-:S05]  /*5f90*/  LEA.HI.X R17, R4, UR5, R5, 0x1, P0 ;  /* 0x0000000504117c11 */ /* 0x000fca00080f0c05 */
[----:B------:R1:W-:Y:S02]  /*5fa0*/  STG.E.128 desc[UR38][R16.64], RZ ;  /* 0x000000ff10007986 */ /* 0x0003e4000c101d26 */
.L_x_3358:
[----:B------:R-:W-:Y:S05]  /*5fb0*/  BSYNC B0 ;  /* 0x0000000000007941 */ /* 0x000fea0003800000 */
.L_x_3357:
        /* <DEDUP_REMOVED lines=16> */
.L_x_3360:
[----:B------:R-:W-:Y:S05]  /*60c0*/  BSYNC B0 ;  /* 0x0000000000007941 */ /* 0x000fea0003800000 */
.L_x_3359:
        /* <DEDUP_REMOVED lines=16> */
.L_x_3362:
[----:B------:R-:W-:Y:S05]  /*61d0*/  BSYNC B0 ;  /* 0x0000000000007941 */ /* 0x000fea0003800000 */
.L_x_3361:
        /* <DEDUP_REMOVED lines=29> */
.L_x_3364:
[----:B------:R-:W-:Y:S05]  /*63b0*/  BSYNC B0 ;  /* 0x0000000000007941 */ /* 0x000fea0003800000 */
.L_x_3363:
        /* <DEDUP_REMOVED lines=15> */
.L_x_3366:
[----:B------:R-:W-:Y:S05]  /*64b0*/  BSYNC B0 ;  /* 0x0000000000007941 */ /* 0x000fea0003800000 */
.L_x_3365:
        /* <DEDUP_REMOVED lines=15> */
.L_x_3368:
[----:B------:R-:W-:Y:S05]  /*65b0*/  BSYNC B0 ;  /* 0x0000000000007941 */ /* 0x000fea0003800000 */
.L_x_3367:
        /* <DEDUP_REMOVED lines=15> */
.L_x_3370:
[----:B------:R-:W-:Y:S05]  /*66b0*/  BSYNC B0 ;  /* 0x0000000000007941 */ /* 0x000fea0003800000 */
.L_x_3369:
        /* <DEDUP_REMOVED lines=15> */
.L_x_3372:
[----:B------:R-:W-:Y:S05]  /*67b0*/  BSYNC B0 ;  /* 0x0000000000007941 */ /* 0x000fea0003800000 */
.L_x_3371:
        /* <DEDUP_REMOVED lines=15> */
.L_x_3295:
        /* <DEDUP_REMOVED lines=29> */
.L_x_3374:
[----:B------:R-:W-:Y:S01]  /*6a80*/  ULDC UR9, c[0x0][0x8c4] ;  /* 0x0002310000097ab9 */ /* 0x000fe20000000800 */
[----:B------:R-:W-:Y:S01]  /*6a90*/  UMOV UR7, UR8 ;  /* 0x0000000800077c82 */ /* 0x000fe20008000000 */
[----:B------:R-:W-:-:S11]  /*6aa0*/  UISETP.NE.AND UP0, UPT, UR9, 0x1, UPT ;  /* 0x000000010900788c */ /* 0x000fd6000bf05270 */
[----:B------:R-:W-:Y:S02]  /*6ab0*/  @UP0 ULDC.64 UR10, c[0x0][0x8c8] ;  /* 0x00023200000a0ab9 */ /* 0x000fe40000000a00 */
[----:B------:R-:W-:-:S04]  /*6ac0*/  UIMAD.WIDE.U32 UR4, UR8, UR10, URZ ;  /* 0x0000000a080472a5 */ /* 0x000fc8000f8e003f */
[----:B------:R-:W-:-:S04]  /*6ad0*/  @UP0 USHF.R.U32.HI UR7, URZ, UR11, UR5 ;  /* 0x0000000b3f070299 */ /* 0x000fc80008011605 */
[----:B------:R-:W-:-:S12]  /*6ae0*/  UIMAD UR4, UR7, UR9, URZ ;  /* 0x00000009070472a4 */ /* 0x000fd8000f8e023f */
.L_x_3375:
        /* <DEDUP_REMOVED lines=23> */
.L_x_3376:
        /* <DEDUP_REMOVED lines=13> */
.L_x_3378:
[----:B------:R-:W-:-:S05]  /*6d30*/  ULDC UR4, c[0x0][0x8ec] ;  /* 0x00023b0000047ab9 */ /* 0x000fca0000000800 */
.L_x_3377:
[----:B------:R-:W-:Y:S02]  /*6d40*/  UIADD3 UR4, UR4, 0x5f, URZ ;  /* 0x0000005f04047890 */ /* 0x000fe4000fffe03f */
[----:B------:R-:W-:Y:S02]  /*6d50*/  ULOP3.LUT UR13, URZ, UR7, URZ, 0x33, !UPT ;  /* 0x000000073f0d7292 */ /* 0x000fe4000f8e333f */
[----:B------:R-:W-:-:S04]  /*6d60*/  UIMAD.WIDE UR4, UR4, 0x2aaaaaab, URZ ;  /* 0x2aaaaaab040478a5 */ /* 0x000fc8000f8e023f */
[----:B------:R-:W-:-:S04]  /*6d70*/  USHF.R.U32.HI UR4, URZ, 0x1f, UR5 ;  /* 0x0000001f3f047899 */ /* 0x000fc80008011605 */
[----:B------:R-:W-:-:S04]  /*6d80*/  ULEA.HI.SX32 UR4, UR5, UR4, 0x1c ;  /* 0x0000000405047291 */ /* 0x000fc8000f8fe23f */
[----:B------:R-:W-:Y:S02]  /*6d90*/  UISETP.GT.AND UP0, UPT, UR4, UR7, UPT ;  /* 0x000000070400728c */ /* 0x000fe4000bf04270 */
[----:B------:R-:W-:Y:S02]  /*6da0*/  UIADD3 UR13, UR4, UR13, URZ ;  /* 0x0000000d040d7290 */ /* 0x000fe4000fffe03f */
[----:B------:R-:W-:-:S06]  /*6db0*/  USEL UR10, UR10, 0xffffffff, UP0 ;  /* 0xffffffff0a0a7887 */ /* 0x000fcc0008000000 */
        /* <DEDUP_REMOVED lines=40> */
.L_x_3379:
        /* <DEDUP_REMOVED lines=13> */
.L_x_3380:
        /* <DEDUP_REMOVED lines=12> */
.L_x_3381:
[----:B------:R-:W-:Y:S01]  /*71d0*/  UIMAD UR7, UR13, 0x60, UR14 ;  /* 0x000000600d0778a4 */ /* 0x000fe2000f8e020e */
[----:B------:R-:W-:-:S03]  /*71e0*/  ULDC UR8, c[0x0][0x74c] ;  /* 0x0001d30000087ab9 */ /* 0x000fc60000000800 */
[----:B------:R-:W-:Y:S02]  /*71f0*/  UIADD3 UR8, UR7, -UR8, -UR11 ;  /* 0x8000000807087290 */ /* 0x000fe4000fffe80b */
        /* <DEDUP_REMOVED lines=13> */
[----:B------:R-:W1:Y:S01]  /*72d0*/  S2R R0, SR_TID.X ;  /* 0x0000000000007919 */ /* 0x000e620000002100 */
[----:B------:R-:W-:Y:S01]  /*72e0*/  UIMAD UR16, UR18, UR20, URZ ;  /* 0x00000014121072a4 */ /* 0x000fe2000f8e023f */
[----:B------:R-:W-:Y:S01]  /*72f0*/  LOP3.LUT R10, RZ, UR13, RZ, 0x33, !PT ;  /* 0x0000000dff0a7c12 */ /* 0x000fe2000f8e33ff */
[----:B------:R-:W-:Y:S02]  /*7300*/  UIMAD.WIDE.U32 UR8, UR6, UR20, URZ ;  /* 0x00000014060872a5 */ /* 0x000fe4000f8e003f */
[----:B------:R-:W-:Y:S02]  /*7310*/  UIADD3 UR20, UR11, 0x5f, URZ ;  /* 0x0000005f0b147890 */ /* 0x000fe4000fffe03f */
[----:B------:R-:W-:Y:S02]  /*7320*/  UIADD3 UR14, UR11, 0x9f, -UR14 ;  /* 0x0000009f0b0e7890 */ /* 0x000fe4000fffe80e */
[----:B------:R-:W-:-:S02]  /*7330*/  UIADD3 UR11, UR7, -UR12, URZ ;  /* 0x8000000c070b7290 */ /* 0x000fc4000fffe03f */
[----:B------:R-:W-:Y:S02]  /*7340*/  USHF.R.S32.HI UR15, URZ, 0x1f, UR10 ;  /* 0x0000001f3f0f7899 */ /* 0x000fe4000801140a */
[----:B------:R-:W-:Y:S02]  /*7350*/  ULOP3.LUT UR11, UR11, 0x1, URZ, 0xc0, !UPT ;  /* 0x000000010b0b7892 */ /* 0x000fe4000f8ec03f */
[----:B------:R-:W-:Y:S02]  /*7360*/  USEL UR29, UR10, URZ, !UP0 ;  /* 0x0000003f0a1d7287 */ /* 0x000fe4000c000000 */
[----:B------:R-:W-:Y:S02]  /*7370*/  USEL UR23, UR15, URZ, !UP0 ;  /* 0x0000003f0f177287 */ /* 0x000fe4000c000000 */
[----:B------:R-:W-:Y:S02]  /*7380*/  UISETP.NE.U32.AND UP0, UPT, UR11, 0x1, UPT ;  /* 0x000000010b00788c */ /* 0x000fe4000bf05070 */
[----:B------:R-:W-:Y:S01]  /*7390*/  UIMAD UR17, UR6, UR21, UR16 ;  /* 0x00000015061172a4 */ /* 0x000fe2000f8e0210 */
[----:B------:R-:W-:-:S02]  /*73a0*/  ULDC UR22, c[0x0][0x760] ;  /* 0x0001d80000167ab9 */ /* 0x000fc40000000800 */
[----:B------:R-:W-:Y:S01]  /*73b0*/  ULDC UR16, c[0x0][0x288] ;  /* 0x0000a20000107ab9 */ /* 0x000fe20000000800 */
[----:B------:R-:W-:Y:S01]  /*73c0*/  UIADD3 UR17, UR9, UR17, URZ ;  /* 0x0000001109117290 */ /* 0x000fe2000fffe03f */
[----:B------:R-:W-:Y:S01]  /*73d0*/  PLOP3.LUT P1, PT, PT, PT, UP0, 0x80, 0x0 ;  /* 0x000000000000781c */ /* 0x000fe20003f2f008 */
[----:B------:R-:W-:Y:S02]  /*73e0*/  UIMAD UR19, UR10, UR16, URZ ;  /* 0x000000100a1372a4 */ /* 0x000fe4000f8e023f */
[----:B------:R-:W-:Y:S01]  /*73f0*/  UIADD3 UR10, UP2, UR4, UR8, URZ ;  /* 0x00000008040a7290 */ /* 0x000fe2000ff5e03f */
[----:B------:R-:W-:Y:S01]  /*7400*/  ULDC.64 UR30, c[0x0][0x2e0] ;  /* 0x0000b800001e7ab9 */ /* 0x000fe20000000a00 */
[----:B------:R-:W-:Y:S01]  /*7410*/  UIMAD UR15, UR16, UR22, URZ ;  /* 0x00000016100f72a4 */ /* 0x000fe2000f8e023f */
[----:B-1----:R-:W-:Y:S01]  /*7420*/  LOP3.LUT R0, R0, 0x1f, RZ, 0xc0, !PT ;  /* 0x0000001f00007812 */ /* 0x002fe200078ec0ff */
[----:B------:R-:W-:Y:S02]  /*7430*/  UIADD3 UR16, UP1, UR6, UR19, URZ ;  /* 0x0000001306107290 */ /* 0x000fe4000ff3e03f */
[----:B------:R-:W-:-:S02]  /*7440*/  UIMAD.WIDE UR20, UR20, 0x2aaaaaab, URZ ;  /* 0x2aaaaaab141478a5 */ /* 0x000fc4000f8e023f */
[----:B------:R-:W-:Y:S02]  /*7450*/  UIMAD UR6, UR23, UR30, URZ ;  /* 0x0000001e170672a4 */ /* 0x000fe4000f8e023f */
[----:B------:R-:W-:Y:S02]  /*7460*/  UIADD3.X UR11, UR5, UR17, URZ, UP2, !UPT ;  /* 0x00000011050b7290 */ /* 0x000fe400097fe43f */
[----:B------:R-:W-:Y:S02]  /*7470*/  ULEA.HI.X.SX32 UR18, UR19, UR18, 0x1, UP1 ;  /* 0x0000001213127291 */ /* 0x000fe400088f0e3f */
[----:B------:R-:W-:Y:S02]  /*7480*/  USHF.R.U32.HI UR20, URZ, 0x1f, UR21 ;  /* 0x0000001f3f147899 */ /* 0x000fe40008011615 */
[----:B------:R-:W-:Y:S02]  /*7490*/  UIMAD UR19, UR29, UR31, UR6 ;  /* 0x0000001f1d1372a4 */ /* 0x000fe4000f8e0206 */
[----:B------:R-:W-:Y:S01]  /*74a0*/  UIMAD.WIDE.U32 UR10, UR29, UR30, UR10 ;  /* 0x0000001e1d0a72a5 */ /* 0x000fe2000f8e000a */
[----:B------:R-:W-:Y:S01]  /*74b0*/  ELECT P0, URZ, PT ;  /* 0x00000000003f782f */ /* 0x000fe20003800000 */
[----:B------:R-:W-:-:S02]  /*74c0*/  ULEA.HI.SX32 UR20, UR21, UR20, 0x1c ;  /* 0x0000001415147291 */ /* 0x000fc4000f8fe23f */
        /* <DEDUP_REMOVED lines=20> */
.L_x_3385:
[----:B------:R-:W2:Y:S04]  /*7610*/  LDG.E.STRONG.GPU R4, desc[UR38][R2.64] ;  /* 0x0000002602047981 */ /* 0x000ea8000c1ef900 */
[----:B--2---:R-:W-:Y:S01]  /*7620*/  CCTL.IVALL ;  /* 0x00000000ff00798f */ /* 0x004fe20002000000 */
[----:B------:R-:W-:Y:S05]  /*7630*/  YIELD ;  /* 0x0000000000007946 */ /* 0x000fea0003800000 */
[----:B------:R-:W-:-:S13]  /*7640*/  ISETP.NE.AND P1, PT, R4, R5, PT ;  /* 0x000000050400720c */ /* 0x000fda0003f25270 */
[----:B------:R-:W-:Y:S05]  /*7650*/  @P1 BRA `(.L_x_3385) ;  /* 0xfffffffc00ec1947 */ /* 0x000fea000383ffff */
.L_x_3384:
[----:B------:R-:W-:Y:S05]  /*7660*/  BSYNC B0 ;  /* 0x0000000000007941 */ /* 0x000fea0003800000 */
.L_x_3383:
[----:B------:R-:W-:-:S03]  /*7670*/  UMOV UR6, 0xffffffff ;  /* 0xffffffff00067882 */ /* 0x000fc60000000000 */
[----:B------:R-:W-:Y:S05]  /*7680*/  BRA.DIV UR6, `(.L_x_3386) ;  /* 0x0000004206c87947 */ /* 0x000fea000b800000 */
[----:B------:R-:W-:Y:S01]  /*7690*/  NOP ;  /* 0x0000000000007918 */ /* 0x000fe20000000000 */
.L_x_3472:
        /* <DEDUP_REMOVED lines=22> */
.L_x_3388:
[----:B------:R-:W-:Y:S05]  /*7800*/  BSYNC B0 ;  /* 0x0000000000007941 */ /* 0x000fea0003800000 */
.L_x_3387:
        /* <DEDUP_REMOVED lines=19> */
.L_x_3390:
[----:B------:R-:W-:Y:S05]  /*7940*/  BSYNC B0 ;  /* 0x0000000000007941 */ /* 0x000fea0003800000 */
.L_x_3389:
        /* <DEDUP_REMOVED lines=20> */
.L_x_3392:
[----:B------:R-:W-:Y:S05]  /*7a90*/  BSYNC B0 ;  /* 0x0000000000007941 */ /* 0x000fea0003800000 */
.L_x_3391:
[----:B------:R-:W-:Y:S06]  /*7aa0*/  BAR.ARV 0xa, 0xa0 ;  /* 0x0282800000007b1d */ /* 0x000fec0000002000 */
[----:B------:R-:W-:Y:S04]  /*7ab0*/  BSSY B0, `(.L_x_3393) ;  /* 0x0000003000007945 */ /* 0x000fe80003800000 */
[----:B------:R-:W-:Y:S05]  /*7ac0*/  @!P0 BRA `(.L_x_3394) ;  /* 0x0000000000048947 */ /* 0x000fea0003800000 */
[----:B------:R-:W-:-:S04]  /*7ad0*/  DEPBAR.LE SB0, 0x1 ;  /* 0x000080400000791a */ /* 0x000fc80000000000 */
.L_x_3394:
[----:B------:R-:W-:Y:S05]  /*7ae0*/  BSYNC B0 ;  /* 0x0000000000007941 */ /* 0x000fea0003800000 */
.L_x_3393:
[----:B------:R-:W-:Y:S06]  /*7af0*/  BAR.ARV 0xb, 0xa0 ;  /* 0x02c2800000007b1d */ /* 0x000fec0000002000 */
[----:B------:R-:W-:Y:S04]  /*7b00*/  BSSY B0, `(.L_x_3395) ;  /* 0x0000003000007945 */ /* 0x000fe80003800000 */
[----:B------:R-:W-:Y:S05]  /*7b10*/  @!P0 BRA `(.L_x_3396) ;  /* 0x0000000000048947 */ /* 0x000fea0003800000 */
[----:B------:R-:W-:-:S04]  /*7b20*/  DEPBAR.LE SB0, 0x0 ;  /* 0x000080000000791a */ /* 0x000fc80000000000 */
.L_x_3396:
[----:B------:R-:W-:Y:S05]  /*7b30*/  BSYNC B0 ;  /* 0x0000000000007941 */ /* 0x000fea0003800000 */
.L_x_3395:
        /* <DEDUP_REMOVED lines=19> */
.L_x_3398:
[----:B------:R-:W-:Y:S05]  /*7c70*/  BSYNC B0 ;  /* 0x0000000000007941 */ /* 0x000fea0003800000 */
.L_x_3397:
[----:B------:R-:W-:Y:S01]  /*7c80*/  UIADD3 UR13, UR12, 0x1, URZ ;  /* 0x000000010c0d7890 */ /* 0x000fe2000fffe03f */
[----:B------:R-:W-:Y:S11]  /*7c90*/  BRA `(.L_x_3399) ;  /* 0x0000000000047947 */ /* 0x000ff60003800000 */
.L_x_3382:
[----:B------:R-:W-:-:S05]  /*7ca0*/  UMOV UR13, UR12 ;  /* 0x0000000c000d7c82 */ /* 0x000fca0008000000 */
.L_x_3399:
[----:B------:R-:W-:-:S04]  /*7cb0*/  UIADD3 UR6, UR12, 0x1, URZ ;  /* 0x000000010c067890 */ /* 0x000fc8000fffe03f */
[----:B------:R-:W-:-:S06]  /*7cc0*/  UISETP.NE.AND UP0, UPT, UR7, UR6, UPT ;  /* 0x000000060700728c */ /* 0x000fcc000bf05270 */
[----:B------:R-:W-:-:S13]  /*7cd0*/  PLOP3.LUT P1, PT, PT, PT, UP0, 0x80, 0x0 ;  /* 0x000000000000781c */ /* 0x000fda0003f2f008 */
[----:B------:R-:W-:Y:S05]  /*7ce0*/  @!P1 BRA `(.L_x_3302) ;  /* 0x0000003800d09947 */ /* 0x000fea0003800000 */
[----:B------:R-:W-:Y:S01]  /*7cf0*/  UMOV UR22, UR8 ;  /* 0x0000000800167c82 */ /* 0x000fe20008000000 */
[----:B------:R-:W-:Y:S01]  /*7d00*/  UMOV UR23, UR17 ;  /* 0x0000001100177c82 */ /* 0x000fe20008000000 */
[----:B------:R-:W-:Y:S01]  /*7d10*/  ULDC.64 UR24, c[0x0][0x2c0] ;  /* 0x0000b00000187ab9 */ /* 0x000fe20000000a00 */
[----:B------:R-:W-:Y:S01]  /*7d20*/  UIMAD.WIDE.U32 UR22, UR29, UR30, UR22 ;  /* 0x0000001e1d1672a5 */ /* 0x000fe2000f8e0016 */
[----:B------:R-:W-:Y:S01]  /*7d30*/  UMOV UR21, UR13 ;  /* 0x0000000d00157c82 */ /* 0x000fe20008000000 */
[----:B------:R-:W-:Y:S02]  /*7d40*/  UMOV UR6, URZ ;  /* 0x0000003f00067c82 */ /* 0x000fe40008000000 */
[----:B------:R-:W-:-:S04]  /*7d50*/  UIADD3 UR27, UP0, UR4, UR22, URZ ;  /* 0x00000016041b7290 */ /* 0x000fc8000ff1e03f */
[----:B------:R-:W-:Y:S02]  /*7d60*/  UIADD3.X UR22, UR5, UR19, UR23, UP0, !UPT ;  /* 0x0000001305167290 */ /* 0x000fe400087fe417 */
[----:B------:R-:W-:-:S04]  /*7d70*/  ULEA UR26, UP0, UR27, UR24, 0x2 ;  /* 0x000000181b1a7291 */ /* 0x000fc8000f80103f */
[----:B------:R-:W-:Y:S02]  /*7d80*/  ULEA.HI.X UR27, UR27, UR25, UR22, 0x2, UP0 ;  /* 0x000000191b1b7291 */ /* 0x000fe400080f1416 */
[----:B------:R-:W-:-:S04]  /*7d90*/  UIADD3 UR26, UP0, UR26, 0x4000, URZ ;  /* 0x000040001a1a7890 */ /* 0x000fc8000ff1e03f */
[----:B------:R-:W-:-:S12]  /*7da0*/  UIADD3.X UR27, URZ, UR27, URZ, UP0, !UPT ;  /* 0x0000001b3f1b7290 */ /* 0x000fd800087fe43f */
.L_x_3432:
        /* <DEDUP_REMOVED lines=18> */
.L_x_3402:
[----:B------:R-:W2:Y:S04]  /*7ed0*/  LDG.E.STRONG.GPU R4, desc[UR38][R2.64] ;  /* 0x0000002602047981 */ /* 0x000ea8000c1ef900 */
[----:B--2---:R-:W-:Y:S01]  /*7ee0*/  CCTL.IVALL ;  /* 0x00000000ff00798f */ /* 0x004fe20002000000 */
[----:B------:R-:W-:Y:S05]  /*7ef0*/  YIELD ;  /* 0x0000000000007946 */ /* 0x000fea0003800000 */
[----:B------:R-:W-:-:S13]  /*7f00*/  ISETP.NE.AND P1, PT, R4, R5, PT ;  /* 0x000000050400720c */ /* 0x000fda0003f25270 */
[----:B------:R-:W-:Y:S05]  /*7f10*/  @P1 BRA `(.L_x_3402) ;  /* 0xfffffffc00ec1947 */ /* 0x000fea000383ffff */
.L_x_3401:
[----:B------:R-:W-:Y:S05]  /*7f20*/  BSYNC B0 ;  /* 0x0000000000007941 */ /* 0x000fea0003800000 */
.L_x_3400:
[----:B------:R-:W-:-:S03]  /*7f30*/  UMOV UR24, 0xffffffff ;  /* 0xffffffff00187882 */ /* 0x000fc60000000000 */
[----:B------:R-:W-:Y:S05]  /*7f40*/  BRA.DIV UR24, `(.L_x_3403) ;  /* 0x0000003a18b47947 */ /* 0x000fea000b800000 */
[----:B------:R-:W-:Y:S01]  /*7f50*/  NOP ;  /* 0x0000000000007918 */ /* 0x000fe20000000000 */
.L_x_3475:
        /* <DEDUP_REMOVED lines=19> */
.L_x_3405:
[----:B------:R-:W-:Y:S05]  /*8090*/  BSYNC B0 ;  /* 0x0000000000007941 */ /* 0x000fea0003800000 */
.L_x_3404:
        /* <DEDUP_REMOVED lines=14> */
.L_x_3407:
[----:B------:R-:W-:Y:S05]  /*8180*/  BSYNC B0 ;  /* 0x0000000000007941 */ /* 0x000fea0003800000 */
.L_x_3406:
        /* <DEDUP_REMOVED lines=15> */
.L_x_3409:
[----:B------:R-:W-:Y:S05]  /*8280*/  BSYNC B0 ;  /* 0x0000000000007941 */ /* 0x000fea0003800000 */
.L_x_3408:
[----:B------:R-:W-:Y:S06]  /*8290*/  BAR.ARV 0xa, 0xa0 ;  /* 0x0282800000007b1d */ /* 0x000fec0000002000 */
[----:B------:R-:W-:Y:S04]  /*82a0*/  BSSY B0, `(.L_x_3410) ;  /* 0x0000003000007945 */ /* 0x000fe80003800000 */
[----:B------:R-:W-:Y:S05]  /*82b0*/  @!P0 BRA `(.L_x_3411) ;  /* 0x0000000000048947 */ /* 0x000fea0003800000 */
[----:B------:R-:W-:-:S04]  /*82c0*/  DEPBAR.LE SB0, 0x1 ;  /* 0x000080400000791a */ /* 0x000fc80000000000 */
.L_x_3411:
[----:B------:R-:W-:Y:S05]  /*82d0*/  BSYNC B0 ;  /* 0x0000000000007941 */ /* 0x000fea0003800000 */
.L_x_3410:
[----:B------:R-:W-:Y:S06]  /*82e0*/  BAR.ARV 0xb, 0xa0 ;  /* 0x02c2800000007b1d */ /* 0x000fec0000002000 */
[----:B------:R-:W-:Y:S04]  /*82f0*/  BSSY B0, `(.L_x_3412) ;  /* 0x0000003000007945 */ /* 0x000fe80003800000 */
[----:B------:R-:W-:Y:S05]  /*8300*/  @!P0 BRA `(.L_x_3413) ;  /* 0x0000000000048947 */ /* 0x000fea0003800000 */
[----:B------:R-:W-:-:S04]  /*8310*/  DEPBAR.LE SB0, 0x0 ;  /* 0x000080000000791a */ /* 0x000fc80000000000 */
.L_x_3413:
[----:B------:R-:W-:Y:S05]  /*8320*/  BSYNC B0 ;  /* 0x0000000000007941 */ /* 0x000fea0003800000 */
.L_x_3412:
        /* <DEDUP_REMOVED lines=19> */
.L_x_3415:
[----:B------:R-:W-:Y:S05]  /*8460*/  BSYNC B0 ;  /* 0x0000000000007941 */ /* 0x000fea0003800000 */
.L_x_3414:
        /* <DEDUP_REMOVED lines=16> */
.L_x_3418:
[----:B------:R-:W2:Y:S04]  /*8570*/  LDG.E.STRONG.GPU R4, desc[UR38][R2.64] ;  /* 0x0000002602047981 */ /* 0x000ea8000c1ef900 */
[----:B--2---:R-:W-:Y:S01]  /*8580*/  CCTL.IVALL ;  /* 0x00000000ff00798f */ /* 0x004fe20002000000 */
[----:B------:R-:W-:Y:S05]  /*8590*/  YIELD ;  /* 0x0000000000007946 */ /* 0x000fea0003800000 */
[----:B------:R-:W-:-:S13]  /*85a0*/  ISETP.NE.AND P1, PT, R4, R5, PT ;  /* 0x000000050400720c */ /* 0x000fda0003f25270 */
[----:B------:R-:W-:Y:S05]  /*85b0*/  @P1 BRA `(.L_x_3418) ;  /* 0xfffffffc00ec1947 */ /* 0x000fea000383ffff */
.L_x_3417:
[----:B------:R-:W-:Y:S05]  /*85c0*/  BSYNC B0 ;  /* 0x0000000000007941 */ /* 0x000fea0003800000 */
.L_x_3416:
[----:B------:R-:W-:-:S03]  /*85d0*/  UMOV UR22, 0xffffffff ;  /* 0xffffffff00167882 */ /* 0x000fc60000000000 */
[----:B------:R-:W-:Y:S05]  /*85e0*/  BRA.DIV UR22, `(.L_x_3419) ;  /* 0x0000003616287947 */ /* 0x000fea000b800000 */
[----:B------:R-:W-:Y:S01]  /*85f0*/  NOP ;  /* 0x0000000000007918 */ /* 0x000fe20000000000 */
.L_x_3478:
        /* <DEDUP_REMOVED lines=15> */
.L_x_3421:
[----:B------:R-:W-:Y:S05]  /*86f0*/  BSYNC B0 ;  /* 0x0000000000007941 */ /* 0x000fea0003800000 */
.L_x_3420:
        /* <DEDUP_REMOVED lines=14> */
.L_x_3423:
[----:B------:R-:W-:Y:S05]  /*87e0*/  BSYNC B0 ;  /* 0x0000000000007941 */ /* 0x000fea0003800000 */
.L_x_3422:
        /* <DEDUP_REMOVED lines=15> */
.L_x_3425:
[----:B------:R-:W-:Y:S05]  /*88e0*/  BSYNC B0 ;  /* 0x0000000000007941 */ /* 0x000fea0003800000 */
.L_x_3424:
[----:B------:R-:W-:Y:S06]  /*88f0*/  BAR.ARV 0xa, 0xa0 ;  /* 0x0282800000007b1d */ /* 0x000fec0000002000 */
[----:B------:R-:W-:Y:S04]  /*8900*/  BSSY B0, `(.L_x_3426) ;  /* 0x0000003000007945 */ /* 0x000fe80003800000 */
[----:B------:R-:W-:Y:S05]  /*8910*/  @!P0 BRA `(.L_x_3427) ;  /* 0x0000000000048947 */ /* 0x000fea0003800000 */
[----:B------:R-:W-:-:S04]  /*8920*/  DEPBAR.LE SB0, 0x1 ;  /* 0x000080400000791a */ /* 0x000fc80000000000 */
.L_x_3427:
[----:B------:R-:W-:Y:S05]  /*8930*/  BSYNC B0 ;  /* 0x0000000000007941 */ /* 0x000fea0003800000 */
.L_x_3426:
[----:B------:R-:W-:Y:S06]  /*8940*/  BAR.ARV 0xb, 0xa0 ;  /* 0x02c2800000007b1d */ /* 0x000fec0000002000 */
[----:B------:R-:W-:Y:S04]  /*8950*/  BSSY B0, `(.L_x_3428) ;  /* 0x0000003000007945 */ /* 0x000fe80003800000 */
[----:B------:R-:W-:Y:S05]  /*8960*/  @!P0 BRA `(.L_x_3429) ;  /* 0x0000000000048947 */ /* 0x000fea0003800000 */
[----:B------:R-:W-:-:S04]  /*8970*/  DEPBAR.LE SB0, 0x0 ;  /* 0x000080000000791a */ /* 0x000fc80000000000 */
.L_x_3429:
[----:B------:R-:W-:Y:S05]  /*8980*/  BSYNC B0 ;  /* 0x0000000000007941 */ /* 0x000fea0003800000 */
.L_x_3428:
        /* <DEDUP_REMOVED lines=19> */
.L_x_3431:
[----:B------:R-:W-:Y:S05]  /*8ac0*/  BSYNC B0 ;  /* 0x0000000000007941 */ /* 0x000fea0003800000 */
.L_x_3430:
[----:B------:R-:W-:Y:S02]  /*8ad0*/  UIADD3 UR13, UR13, 0x2, URZ ;  /* 0x000000020d0d7890 */ /* 0x000fe4000fffe03f */
[----:B------:R-:W-:Y:S02]  /*8ae0*/  UIADD3 UR6, UR6, 0x6000, URZ ;  /* 0x0000600006067890 */ /* 0x000fe4000fffe03f */
[----:B------:R-:W-:-:S06]  /*8af0*/  UISETP.GE.AND UP0, UPT, UR13, UR7, UPT ;  /* 0x000000070d00728c */ /* 0x000fcc000bf06270 */
[----:B------:R-:W-:-:S13]  /*8b00*/  PLOP3.LUT P1, PT, PT, PT, UP0, 0x80, 0x0 ;  /* 0x000000000000781c */ /* 0x000fda0003f2f008 */
[----:B------:R-:W-:Y:S05]  /*8b10*/  @!P1 BRA `(.L_x_3432) ;  /* 0xfffffff000a49947 */ /* 0x000fea000383ffff */
[----:B------:R-:W-:Y:S05]  /*8b20*/  BRA `(.L_x_3302) ;  /* 0x0000002c00407947 */ /* 0x000fea0003800000 */
.L_x_3373:
        /* <DEDUP_REMOVED lines=21> */
.L_x_3433:
[----:B------:R-:W1:Y:S01]  /*8c80*/  LDC R3, c[0x0][0x8c4] ;  /* 0x00023100ff037b82 */ /* 0x000e620000000800 */
[----:B------:R-:W-:Y:S01]  /*8c90*/  IMAD.MOV.U32 R0, RZ, RZ, R5 ;  /* 0x000000ffff007224 */ /* 0x000fe200078e0005 */
[----:B-1----:R-:W-:-:S13]  /*8ca0*/  ISETP.NE.AND P0, PT, R3, 0x1, PT ;  /* 0x000000010300780c */ /* 0x002fda0003f05270 */
[----:B------:R-:W1:Y:S02]  /*8cb0*/  @P0 LDC.64 R6, c[0x0][0x8c8] ;  /* 0x00023200ff060b82 */ /* 0x000e640000000a00 */
[----:B-1----:R-:W-:-:S05]  /*8cc0*/  @P0 IMAD.HI.U32 R4, R5, R6, RZ ;  /* 0x0000000605040227 */ /* 0x002fca00078e00ff */
[----:B------:R-:W-:-:S05]  /*8cd0*/  @P0 SHF.R.U32.HI R0, RZ, R7, R4 ;  /* 0x00000007ff000219 */ /* 0x000fca0000011604 */
[----:B------:R-:W-:-:S07]  /*8ce0*/  IMAD R3, R0, R3, RZ ;  /* 0x0000000300037224 */ /* 0x000fce00078e02ff */
.L_x_3434:
        /* <DEDUP_REMOVED lines=23> */
.L_x_3435:
        /* <DEDUP_REMOVED lines=10> */
.L_x_3437:
[----:B------:R-:W2:Y:S02]  /*8f00*/  LDC R4, c[0x0][0x8ec] ;  /* 0x00023b00ff047b82 */ /* 0x000ea40000000800 */
.L_x_3436:
[----:B--2--5:R-:W-:Y:S01]  /*8f10*/  VIADD R4, R4, 0x5f ;  /* 0x0000005f04047836 */ /* 0x024fe20000000000 */
[----:B------:R-:W-:Y:S01]  /*8f20*/  LOP3.LUT R8, RZ, R0, RZ, 0x33, !PT ;  /* 0x00000000ff087212 */ /* 0x000fe200078e33ff */
[----:B-1----:R-:W-:Y:S02]  /*8f30*/  IMAD.MOV.U32 R2, RZ, RZ, RZ ;  /* 0x000000ffff027224 */ /* 0x002fe400078e00ff */
[----:B------:R-:W-:-:S04]  /*8f40*/  IMAD.HI R4, R4, 0x2aaaaaab, RZ ;  /* 0x2aaaaaab04047827 */ /* 0x000fc800078e02ff */
[----:B------:R-:W-:Y:S01]  /*8f50*/  IMAD.MOV.U32 R16, RZ, RZ, 0x1 ;  /* 0x00000001ff107424 */ /* 0x000fe200078e00ff */
[----:B------:R-:W-:-:S04]  /*8f60*/  SHF.R.U32.HI R3, RZ, 0x1f, R4 ;  /* 0x0000001fff037819 */ /* 0x000fc80000011604 */
[----:B------:R-:W-:-:S04]  /*8f70*/  LEA.HI.SX32 R3, R4, R3, 0x1c ;  /* 0x0000000304037211 */ /* 0x000fc800078fe2ff */
[C---:B------:R-:W-:Y:S01]  /*8f80*/  ISETP.GT.AND P0, PT, R3.reuse, R0, PT ;  /* 0x000000000300720c */ /* 0x040fe20003f04270 */
[----:B------:R-:W-:Y:S02]  /*8f90*/  IMAD.MOV.U32 R0, RZ, RZ, 0x1 ;  /* 0x00000001ff007424 */ /* 0x000fe400078e00ff */
[----:B------:R-:W-:Y:S01]  /*8fa0*/  IMAD.IADD R8, R3, 0x1, R8 ;  /* 0x0000000103087824 */ /* 0x000fe200078e0208 */
[----:B------:R-:W-:-:S04]  /*8fb0*/  SEL R9, R9, 0xffffffff, P0 ;  /* 0xffffffff09097807 */ /* 0x000fc80000000000 */
        /* <DEDUP_REMOVED lines=41> */
.L_x_3439:
        /* <DEDUP_REMOVED lines=11> */
.L_x_3440:
[----:B------:R-:W-:Y:S05]  /*9300*/  @!P0 BRA `(.L_x_3441) ;  /* 0x00000000000c8947 */ /* 0x000fea0003800000 */
[----:B------:R-:W2:Y:S04]  /*9310*/  LDG.E R5, desc[UR38][R2.64] ;  /* 0x0000002602057981 */ /* 0x000ea8000c1e1900 */
[----:B------:R-:W2:Y:S02]  /*9320*/  LDG.E R4, desc[UR38][R2.64+0x4] ;  /* 0x0000042602047981 */ /* 0x000ea4000c1e1900 */
[----:B--2---:R-:W-:-:S07]  /*9330*/  IMAD.IADD R4, R4, 0x1, -R5 ;  /* 0x0000000104047824 */ /* 0x004fce00078e0a05 */
.L_x_3441:
        /* <DEDUP_REMOVED lines=22> */
[C---:B------:R-:W-:Y:S01]  /*94a0*/  R2UR UR29, R9.reuse ;  /* 0x00000000091d72ca */ /* 0x040fe200000e0000 */
[----:B------:R-:W-:Y:S01]  /*94b0*/  UIMAD.WIDE.U32 UR4, UR28, UR10, UR8 ;  /* 0x0000000a1c0472a5 */ /* 0x000fe2000f8e0008 */
[----:B------:R-:W-:Y:S01]  /*94c0*/  SEL R2, R2, RZ, !P1 ;  /* 0x000000ff02027207 */ /* 0x000fe20004800000 */
[----:B------:R-:W-:Y:S01]  /*94d0*/  UIMAD UR10, UR7, UR10, URZ ;  /* 0x0000000a070a72a4 */ /* 0x000fe2000f8e023f */
[----:B------:R-:W-:Y:S01]  /*94e0*/  R2UR UR35, R8 ;  /* 0x00000000082372ca */ /* 0x000fe200000e0000 */
[----:B------:R-:W-:Y:S01]  /*94f0*/  ULDC.64 UR12, c[0x0][0x730] ;  /* 0x0001cc00000c7ab9 */ /* 0x000fe20000000a00 */
[----:B------:R-:W-:Y:S01]  /*9500*/  R2UR UR14, R2 ;  /* 0x00000000020e72ca */ /* 0x000fe200000e0000 */
[----:B------:R-:W-:Y:S01]  /*9510*/  UIMAD UR10, UR28, UR11, UR10 ;  /* 0x0000000b1c0a72a4 */ /* 0x000fe2000f8e020a */
[----:B------:R-:W-:Y:S01]  /*9520*/  SEL R9, R9, RZ, !P0 ;  /* 0x000000ff09097207 */ /* 0x000fe20004000000 */
[----:B------:R-:W-:Y:S01]  /*9530*/  UIMAD UR7, UR7, UR12, URZ ;  /* 0x0000000c070772a4 */ /* 0x000fe2000f8e023f */
[----:B------:R-:W-:Y:S01]  /*9540*/  BSSY B0, `(.L_x_3438) ;  /* 0x000020d000007945 */ /* 0x000fe20003800000 */
[----:B------:R-:W-:Y:S01]  /*9550*/  ULDC UR11, c[0x0][0x2e8] ;  /* 0x0000ba00000b7ab9 */ /* 0x000fe20000000800 */
[----:B------:R-:W-:Y:S01]  /*9560*/  UIMAD.WIDE.U32 UR8, UR28, UR12, UR8 ;  /* 0x0000000c1c0872a5 */ /* 0x000fe2000f8e0008 */
[----:B------:R-:W-:Y:S01]  /*9570*/  R2UR UR37, R9 ;  /* 0x00000000092572ca */ /* 0x000fe200000e0000 */
[----:B------:R-:W-:Y:S01]  /*9580*/  UISETP.NE.AND UP0, UPT, UR11, 0x1, UPT ;  /* 0x000000010b00788c */ /* 0x000fe2000bf05270 */
[----:B------:R-:W-:Y:S01]  /*9590*/  R2UR UR11, R12 ;  /* 0x000000000c0b72ca */ /* 0x000fe200000e0000 */
[----:B------:R-:W-:Y:S01]  /*95a0*/  UIMAD UR7, UR28, UR13, UR7 ;  /* 0x0000000d1c0772a4 */ /* 0x000fe2000f8e0207 */
[----:B------:R-:W-:Y:S01]  /*95b0*/  IMAD.MOV.U32 R2, RZ, RZ, RZ ;  /* 0x000000ffff027224 */ /* 0x000fe200078e00ff */
[----:B------:R-:W-:Y:S01]  /*95c0*/  VOTEU.ANY UP1, P1 ;  /* 0x00000000003f7886 */ /* 0x000fe20000820100 */
[----:B------:R-:W-:Y:S01]  /*95d0*/  ELECT P0, URZ, PT ;  /* 0x00000000003f782f */ /* 0x000fe20003800000 */
[----:B------:R-:W-:Y:S01]  /*95e0*/  IMAD.MOV.U32 R16, RZ, RZ, 0x1 ;  /* 0x00000001ff107424 */ /* 0x000fe200078e00ff */
[----:B------:R-:W-:Y:S01]  /*95f0*/  ULDC.64 UR12, c[0x0][0x720] ;  /* 0x0001c800000c7ab9 */ /* 0x000fe20000000a00 */
[----:B------:R-:W-:-:S02]  /*9600*/  UIADD3 UR9, UR9, UR7, URZ ;  /* 0x0000000709097290 */ /* 0x000fc4000fffe03f */
[----:B------:R-:W-:Y:S01]  /*9610*/  USEL UR29, UR29, URZ, !UP1 ;  /* 0x0000003f1d1d7287 */ /* 0x000fe2000c800000 */
[----:B------:R-:W-:Y:S01]  /*9620*/  ULDC.64 UR16, c[0x0][0x738] ;  /* 0x0001ce0000107ab9 */ /* 0x000fe20000000a00 */
[----:B------:R-:W-:Y:S02]  /*9630*/  UIADD3 UR5, UR5, UR10, URZ ;  /* 0x0000000a05057290 */ /* 0x000fe4000fffe03f */
[----:B------:R-:W-:Y:S02]  /*9640*/  UIMAD UR7, UR14, UR12, URZ ;  /* 0x0000000c0e0772a4 */ /* 0x000fe4000f8e023f */
[----:B------:R-:W-:Y:S02]  /*9650*/  UIMAD UR10, UR14, UR16, URZ ;  /* 0x000000100e0a72a4 */ /* 0x000fe4000f8e023f */
[----:B------:R-:W-:Y:S02]  /*9660*/  UIMAD.WIDE.U32 UR14, UR16, UR29, UR8 ;  /* 0x0000001d100e72a5 */ /* 0x000fe4000f8e0008 */
[----:B------:R-:W-:Y:S01]  /*9670*/  UIMAD.WIDE.U32 UR22, UR12, UR29, UR4 ;  /* 0x0000001d0c1672a5 */ /* 0x000fe2000f8e0004 */
[----:B------:R-:W-:Y:S01]  /*9680*/  @UP0 ULDC UR8, c[0x0][0x2ec] ;  /* 0x0000bb0000080ab9 */ /* 0x000fe20000000800 */
[----:B------:R-:W-:-:S02]  /*9690*/  UIMAD UR5, UR13, UR29, UR7 ;  /* 0x0000001d0d0572a4 */ /* 0x000fc4000f8e0207 */
[----:B------:R-:W-:Y:S01]  /*96a0*/  UIMAD.WIDE.U32 UR8, UR28, UR8, URZ ;  /* 0x000000081c0872a5 */ /* 0x000fe2000f8e003f */
[----:B------:R-:W-:Y:S01]  /*96b0*/  @UP0 ULDC UR7, c[0x0][0x2f0] ;  /* 0x0000bc0000070ab9 */ /* 0x000fe20000000800 */
[----:B------:R-:W-:Y:S01]  /*96c0*/  UMOV UR36, UR28 ;  /* 0x0000001c00247c82 */ /* 0x000fe20008000000 */
[----:B------:R-:W-:Y:S02]  /*96d0*/  UIMAD UR4, UR17, UR29, UR10 ;  /* 0x0000001d110472a4 */ /* 0x000fe4000f8e020a */
[----:B------:R-:W-:Y:S02]  /*96e0*/  UIMAD UR35, UR35, 0x60, UR11 ;  /* 0x00000060232378a4 */ /* 0x000fe4000f8e020b */
        /* <DEDUP_REMOVED lines=14> */
.L_x_3479:
        /* <DEDUP_REMOVED lines=9> */
.L_x_3444:
        /* <DEDUP_REMOVED lines=112> */
.L_x_3455:
[----:B-1----:R-:W-:-:S05]  /*9f60*/  IMAD.MOV.U32 R6, RZ, RZ, 0x1 ;  /* 0x00000001ff067424 */ /* 0x002fca00078e00ff */
[----:B------:R-:W-:-:S04]  /*9f70*/  SHF.L.U32 R6, R6, 0x1f, RZ ;  /* 0x0000001f06067819 */ /* 0x000fc800000006ff */
[----:B------:R-:W1:Y:S02]  /*9f80*/  SYNCS.PHASECHK.TRANS64.TRYWAIT P1, [R0+URZ+0x36438], R6 ;  /* 0x03643806000075a7 */ /* 0x000e64000802017f */
[----:B-1----:R-:W-:Y:S05]  /*9f90*/  @!P1 BRA `(.L_x_3447) ;  /* 0x0000001800ec9947 */ /* 0x002fea0003800000 */
.L_x_3480:
[----:B------:R-:W-:Y:S05]  /*9fa0*/  @P0 BRA `(.L_x_3448) ;  /* 0x0000000000140947 */ /* 0x000fea0003800000 */
[----:B------:R-:W-:Y:S01]  /*9fb0*/  ISETP.NE.AND P1, PT, R18, RZ, PT ;  /* 0x000000ff1200720c */ /* 0x000fe20003f25270 */
[----:B------:R-:W-:-:S04]  /*9fc0*/  IMAD.MOV.U32 R3, RZ, RZ, 0x6100 ;  /* 0x00006100ff037424 */ /* 0x000fc800078e00ff */
[----:B------:R2:W-:Y:S08]  /*9fd0*/  SYNCS.ARRIVE.TRANS64 RZ, [R0+URZ+0x36430], R3 ;  /* 0x0364300300ff79a7 */ /* 0x0005f0000800003f */
[----:B------:R-:W-:Y:S05]  /*9fe0*/  @!P1 BRA `(.L_x_3448) ;  /* 0x0000000000049947 */ /* 0x000fea0003800000 */
[----:B------:R-:W-:Y:S01]  /*9ff0*/  BPT.TRAP 0x1 ;  /* 0x000000040000795c */ /* 0x000fe20000300000 */
.L_x_3448:
        /* <DEDUP_REMOVED lines=48> */
.L_x_3481:
[----:B------:R-:W-:Y:S05]  /*a300*/  @P0 BRA `(.L_x_3450) ;  /* 0x0000000000140947 */ /* 0x000fea0003800000 */
[----:B------:R-:W-:Y:S01]  /*a310*/  ISETP.NE.AND P1, PT, R18, RZ, PT ;  /* 0x000000ff1200720c */ /* 0x000fe20003f25270 */
[----:B--2---:R-:W-:-:S04]  /*a320*/  IMAD.MOV.U32 R3, RZ, RZ, 0x6100 ;  /* 0x00006100ff037424 */ /* 0x004fc800078e00ff */
[----:B------:R3:W-:Y:S08]  /*a330*/  SYNCS.ARRIVE.TRANS64 RZ, [R0+URZ+0x36418], R3 ;  /* 0x0364180300ff79a7 */ /* 0x0007f0000800003f */
[----:B------:R-:W-:Y:S05]  /*a340*/  @!P1 BRA `(.L_x_3450) ;  /* 0x0000000000049947 */ /* 0x000fea0003800000 */
[----:B------:R-:W-:Y:S01]  /*a350*/  BPT.TRAP 0x1 ;  /* 0x000000040000795c */ /* 0x000fe20000300000 */
.L_x_3450:
        /* <DEDUP_REMOVED lines=47> */
.L_x_3482:
        /* <DEDUP_REMOVED lines=8> */
.L_x_3452:
        /* <DEDUP_REMOVED lines=37> */
.L_x_3484:
[----:B------:R-:W-:Y:S05]  /*a920*/  @P0 BRA `(.L_x_3454) ;  /* 0x0000000000140947 */ /* 0x000fea0003800000 */
[----:B------:R-:W-:Y:S01]  /*a930*/  ISETP.NE.AND P1, PT, R18, RZ, PT ;  /* 0x000000ff1200720c */ /* 0x000fe20003f25270 */
[----:B--2---:R-:W-:-:S04]  /*a940*/  IMAD.MOV.U32 R5, RZ, RZ, 0x6100 ;  /* 0x00006100ff057424 */ /* 0x004fc800078e00ff */
[----:B------:R3:W-:Y:S08]  /*a950*/  SYNCS.ARRIVE.TRANS64 RZ, [R0+URZ+0x36410], R5 ;  /* 0x0364100500ff79a7 */ /* 0x0007f0000800003f */
[----:B------:R-:W-:Y:S05]  /*a960*/  @!P1 BRA `(.L_x_3454) ;  /* 0x0000000000049947 */ /* 0x000fea0003800000 */
[----:B------:R-:W-:Y:S01]  /*a970*/  BPT.TRAP 0x1 ;  /* 0x000000040000795c */ /* 0x000fe20000300000 */
.L_x_3454:
        /* <DEDUP_REMOVED lines=44> */
.L_x_3446:
[----:B------:R-:W-:Y:S01]  /*ac40*/  ISETP.NE.AND P1, PT, R20, RZ, PT ;  /* 0x000000ff1400720c */ /* 0x000fe20003f25270 */
[----:B------:R-:W-:Y:S02]  /*ac50*/  IMAD.MOV.U32 R16, RZ, RZ, 0x1 ;  /* 0x00000001ff107424 */ /* 0x000fe400078e00ff */
[----:B------:R-:W-:-:S10]  /*ac60*/  IMAD.MOV.U32 R5, RZ, RZ, R14 ;  /* 0x000000ffff057224 */ /* 0x000fd400078e000e */
[----:B------:R-:W-:Y:S05]  /*ac70*/  @!P1 BRA `(.L_x_3445) ;  /* 0x00000004008c9947 */ /* 0x000fea0003800000 */
[----:B------:R-:W2:Y:S02]  /*ac80*/  SYNCS.PHASECHK.TRANS64.TRYWAIT P1, [R0+URZ+0x36438], R6 ;  /* 0x03643806000075a7 */ /* 0x000ea4000802017f */
[----:B--2---:R-:W-:Y:S05]  /*ac90*/  @!P1 BRA `(.L_x_3456) ;  /* 0x00000010000c9947 */ /* 0x004fea0003800000 */
.L_x_3485:
[----:B------:R-:W-:Y:S05]  /*aca0*/  @P0 BRA `(.L_x_3457) ;  /* 0x0000000000140947 */ /* 0x000fea0003800000 */
[----:B------:R-:W-:Y:S01]  /*acb0*/  ISETP.NE.AND P1, PT, R18, RZ, PT ;  /* 0x000000ff1200720c */ /* 0x000fe20003f25270 */
[----:B------:R-:W-:-:S04]  /*acc0*/  IMAD.MOV.U32 R5, RZ, RZ, 0x6100 ;  /* 0x00006100ff057424 */ /* 0x000fc800078e00ff */
[----:B------:R3:W-:Y:S08]  /*acd0*/  SYNCS.ARRIVE.TRANS64 RZ, [R0+URZ+0x36430], R5 ;  /* 0x0364300500ff79a7 */ /* 0x0007f0000800003f */
[----:B------:R-:W-:Y:S05]  /*ace0*/  @!P1 BRA `(.L_x_3457) ;  /* 0x0000000000049947 */ /* 0x000fea0003800000 */
[----:B------:R-:W-:Y:S01]  /*acf0*/  BPT.TRAP 0x1 ;  /* 0x000000040000795c */ /* 0x000fe20000300000 */
.L_x_3457:
        /* <DEDUP_REMOVED lines=42> */
.L_x_3486:
[----:B------:R-:W-:Y:S01]  /*afa0*/  IMAD.MOV.U32 R16, RZ, RZ, RZ ;  /* 0x000000ffff107224 */ /* 0x000fe200078e00ff */
[----:B------:R-:W-:Y:S06]  /*afb0*/  @P0 BRA `(.L_x_3459) ;  /* 0x0000000000140947 */ /* 0x000fec0003800000 */
[----:B------:R-:W-:Y:S01]  /*afc0*/  ISETP.NE.AND P1, PT, R18, RZ, PT ;  /* 0x000000ff1200720c */ /* 0x000fe20003f25270 */
[----:B-1----:R-:W-:-:S04]  /*afd0*/  IMAD.MOV.U32 R5, RZ, RZ, 0x6100 ;  /* 0x00006100ff057424 */ /* 0x002fc800078e00ff */
[----:B------:R2:W-:Y:S08]  /*afe0*/  SYNCS.ARRIVE.TRANS64 RZ, [R0+URZ+0x36418], R5 ;  /* 0x0364180500ff79a7 */ /* 0x0005f0000800003f */
[----:B------:R-:W-:Y:S05]  /*aff0*/  @!P1 BRA `(.L_x_3459) ;  /* 0x0000000000049947 */ /* 0x000fea0003800000 */
[----:B------:R-:W-:Y:S01]  /*b000*/  BPT.TRAP 0x1 ;  /* 0x000000040000795c */ /* 0x000fe20000300000 */
.L_x_3459:
        /* <DEDUP_REMOVED lines=42> */
.L_x_3445:
[----:B------:R-:W-:-:S04]  /*b2b0*/  SHF.L.U32 R3, R16, 0x1f, RZ ;  /* 0x0000001f10037819 */ /* 0x000fc800000006ff */
[----:B------:R-:W2:Y:S02]  /*b2c0*/  SYNCS.PHASECHK.TRANS64.TRYWAIT P1, [R0+URZ+0x36438], R3 ;  /* 0x03643803000075a7 */ /* 0x000ea4000802017f */
[----:B--2---:R-:W-:Y:S05]  /*b2d0*/  @!P1 BRA `(.L_x_3460) ;  /* 0x0000000800a49947 */ /* 0x004fea0003800000 */
.L_x_3487:
[----:B------:R-:W-:Y:S05]  /*b2e0*/  @P0 BRA `(.L_x_3461) ;  /* 0x0000000000180947 */ /* 0x000fea0003800000 */
[----:B------:R-:W3:Y:S01]  /*b2f0*/  S2R R2, SR_TID.X ;  /* 0x0000000000027919 */ /* 0x000ee20000002100 */
[----:B--2---:R-:W-:-:S04]  /*b300*/  IMAD.MOV.U32 R3, RZ, RZ, 0x6100 ;  /* 0x00006100ff037424 */ /* 0x004fc800078e00ff */
[----:B------:R4:W-:Y:S01]  /*b310*/  SYNCS.ARRIVE.TRANS64 RZ, [R0+URZ+0x36430], R3 ;  /* 0x0364300300ff79a7 */ /* 0x0009e2000800003f */
[----:B---3--:R-:W-:-:S13]  /*b320*/  LOP3.LUT P0, RZ, R2, 0x1f, RZ, 0xc0, !PT ;  /* 0x0000001f02ff7812 */ /* 0x008fda000780c0ff */
[----:B----4-:R-:W-:Y:S05]  /*b330*/  @!P0 BRA `(.L_x_3461) ;  /* 0x0000000000048947 */ /* 0x010fea0003800000 */
[----:B------:R-:W-:Y:S01]  /*b340*/  BPT.TRAP 0x1 ;  /* 0x000000040000795c */ /* 0x000fe20000300000 */
.L_x_3461:
        /* <DEDUP_REMOVED lines=22> */
[----:B-12---:R-:W-:Y:S01]  /*b4b0*/  SEL R0, RZ, 0x1, P0 ;  /* 0x00000001ff007807 */ /* 0x006fe20000000000 */
        /* <DEDUP_REMOVED lines=20> */
[----:B-1----:R-:W-:Y:S01]  /*b600*/  NOP ;  /* 0x0000000000007918 */ /* 0x002fe20000000000 */
.L_x_3442:
[----:B------:R-:W-:Y:S05]  /*b610*/  BSYNC B0 ;  /* 0x0000000000007941 */ /* 0x000fea0003800000 */
.L_x_3438:
[----:B------:R-:W-:-:S03]  /*b620*/  UMOV UR7, 0xffffffff ;  /* 0xffffffff00077882 */ /* 0x000fc60000000000 */
[----:B------:R-:W-:Y:S05]  /*b630*/  BRA.DIV UR7, `(.L_x_3462) ;  /* 0x0000000607e07947 */ /* 0x000fea000b800000 */
[----:B------:R-:W-:-:S13]  /*b640*/  ELECT P6, URZ, PT ;  /* 0x00000000003f782f */ /* 0x000fda00038c0000 */
.L_x_3490:
[----:B------:R-:W-:Y:S05]  /*b650*/  @!P6 BRA `(.L_x_3302) ;  /* 0x000000000074e947 */ /* 0x000fea0003800000 */
[----:B------:R-:W2:Y:S02]  /*b660*/  LDL.LU R3, [R1] ;  /* 0x0000000001037983 */ /* 0x000ea40000300800 */
[----:B--2---:R-:W-:-:S04]  /*b670*/  LOP3.LUT R3, R3, 0x2, RZ, 0xfc, !PT ;  /* 0x0000000203037812 */ /* 0x004fc800078efcff */
[----:B------:R-:W-:-:S13]  /*b680*/  ISETP.NE.AND P2, PT, R3, 0x3, PT ;  /* 0x000000030300780c */ /* 0x000fda0003f45270 */
[----:B------:R-:W-:Y:S05]  /*b690*/  @!P2 BRA `(.L_x_3463) ;  /* 0x000000000004a947 */ /* 0x000fea0003800000 */
[----:B------:R-:W-:Y:S01]  /*b6a0*/  BPT.TRAP 0x1 ;  /* 0x000000040000795c */ /* 0x000fe20000300000 */
.L_x_3463:
        /* <DEDUP_REMOVED lines=15> */
.L_x_3491:
[----:B------:R-:W2:Y:S02]  /*b7a0*/  SYNCS.PHASECHK.TRANS64.TRYWAIT P0, [R3+URZ], R0 ;  /* 0x00000000030075a7 */ /* 0x000ea4000800017f */
[----:B--2---:R-:W-:Y:S05]  /*b7b0*/  @!P0 BRA `(.L_x_3465) ;  /* 0x0000000400b48947 */ /* 0x004fea0003800000 */
.L_x_3492:
[----:B------:R-:W-:Y:S05]  /*b7c0*/  @!P2 BRA `(.L_x_3466) ;  /* 0x000000000004a947 */ /* 0x000fea0003800000 */
[----:B------:R-:W-:Y:S01]  /*b7d0*/  BPT.TRAP 0x1 ;  /* 0x000000040000795c */ /* 0x000fe20000300000 */
.L_x_3466:
[----:B------:R-:W-:-:S07]  /*b7e0*/  SHF.L.U32 R16, R16, 0x1f, RZ ;  /* 0x0000001f10107819 */ /* 0x000fce00000006ff */
.L_x_3467:
[----:B---3--:R3:W4:Y:S02]  /*b7f0*/  SYNCS.PHASECHK.TRANS64.TRYWAIT P0, [R9+URZ+0x36438], R16 ;  /* 0x03643810090075a7 */ /* 0x008724000800017f */
[----:B----4-:R-:W-:Y:S05]  /*b800*/  @!P0 NANOSLEEP.SYNCS 0x989680 ;  /* 0x009896800000895d */ /* 0x010fea0003900000 */
[----:B------:R-:W4:Y:S02]  /*b810*/  @!P0 SYNCS.PHASECHK.TRANS64 P0, [R9+URZ+0x36438], R16 ;  /* 0x03643810090085a7 */ /* 0x000f24000800007f */
[----:B----4-:R-:W-:Y:S05]  /*b820*/  @!P0 BRA `(.L_x_3467) ;  /* 0xfffffffc00f08947 */ /* 0x010fea000383ffff */
.L_x_3302:
[----:B------:R-:W-:Y:S05]  /*b830*/  BSYNC B6 ;  /* 0x0000000000067941 */ /* 0x000fea0003800000 */
.L_x_3294:
[----:B------:R-:W-:Y:S05]  /*b840*/  EXIT ;  /* 0x000000000000794d */ /* 0x000fea0003800000 */
.L_x_3312:
[----:B------:R-:W-:Y:S02]  /*b850*/  IMAD.MOV.U32 R12, RZ, RZ, RZ ;  /* 0x000000ffff0c7224 */ /* 0x000fe400078e00ff */
[----:B------:R-:W-:Y:S02]  /*b860*/  IMAD.MOV.U32 R11, RZ, RZ, 0x1f ;  /* 0x0000001fff0b7424 */ /* 0x000fe400078e00ff */
[----:B------:R-:W-:-:S07]  /*b870*/  IMAD.MOV.U32 R15, RZ, RZ, -0x1 ;  /* 0xffffffffff0f7424 */ /* 0x000fce00078e00ff */
[----:B----4-:R-:W-:Y:S05]  /*b880*/  WARPSYNC.COLLECTIVE R15, `(.L_x_3468) ;  /* 0x000000000f087348 */ /* 0x010fea0003c00000 */
[----:B------:R1:W2:Y:S02]  /*b890*/  SHFL.IDX P6, R14, R13, R12, R11 ;  /* 0x0000000c0d0e7389 */ /* 0x0002a400000c000b */
[----:B-12-4-:R-:W-:Y:S01]  /*b8a0*/  ENDCOLLECTIVE ;  /* 0x000000000000791b */ /* 0x016fe20003800000 */
.L_x_3468:
[----:B------:R-:W-:Y:S05]  /*b8b0*/  BRA `(.L_x_3469) ;  /* 0xffffff5c00447947 */ /* 0x000fea000383ffff */
.L_x_3314:
[----:B--2---:R2:W3:Y:S02]  /*b8c0*/  SYNCS.PHASECHK.TRANS64.TRYWAIT P0, [R156+URZ+0x36400], R15 ;  /* 0x0364000f9c0075a7 */ /* 0x0044e4000800017f */
[----:B---3--:R-:W-:Y:S05]  /*b8d0*/  @!P0 NANOSLEEP.SYNCS 0x989680 ;  /* 0x009896800000895d */ /* 0x008fea0003900000 */
[----:B------:R-:W3:Y:S02]  /*b8e0*/  @!P0 SYNCS.PHASECHK.TRANS64 P0, [R156+URZ+0x36400], R15 ;  /* 0x0364000f9c0085a7 */ /* 0x000ee4000800007f */
[----:B---3--:R-:W-:Y:S05]  /*b8f0*/  @!P0 BRA `(.L_x_3314) ;  /* 0xfffffffc00f08947 */ /* 0x008fea000383ffff */
[----:B------:R-:W-:Y:S05]  /*b900*/  BRA `(.L_x_3313) ;  /* 0xffffff5c00847947 */ /* 0x000fea000383ffff */
.L_x_3318:
[----:B---3--:R3:W1:Y:S02]  /*b910*/  SYNCS.PHASECHK.TRANS64.TRYWAIT P1, [R3+URZ+0x36410], R12 ;  /* 0x0364100c030075a7 */ /* 0x008664000802017f */
[----:B-1----:R-:W-:Y:S05]  /*b920*/  @!P1 NANOSLEEP.SYNCS 0x989680 ;  /* 0x009896800000995d */ /* 0x002fea0003900000 */
[----:B------:R-:W1:Y:S02]  /*b930*/  @!P1 SYNCS.PHASECHK.TRANS64 P1, [R3+URZ+0x36410], R12 ;  /* 0x0364100c030095a7 */ /* 0x000e64000802007f */
[----:B-1----:R-:W-:Y:S05]  /*b940*/  @!P1 BRA `(.L_x_3318) ;  /* 0xfffffffc00f09947 */ /* 0x002fea000383ffff */
[----:B------:R-:W-:Y:S05]  /*b950*/  BRA `(.L_x_3317) ;  /* 0xffffff6400387947 */ /* 0x000fea000383ffff */
.L_x_3322:
[----:B------:R1:W1:Y:S02]  /*b960*/  SYNCS.PHASECHK.TRANS64.TRYWAIT P1, [R156+URZ+0x36430], R15 ;  /* 0x0364300f9c0075a7 */ /* 0x000264000802017f */
[----:B-1----:R-:W-:Y:S05]  /*b970*/  @!P1 NANOSLEEP.SYNCS 0x989680 ;  /* 0x009896800000995d */ /* 0x002fea0003900000 */
[----:B------:R-:W1:Y:S02]  /*b980*/  @!P1 SYNCS.PHASECHK.TRANS64 P1, [R156+URZ+0x36430], R15 ;  /* 0x0364300f9c0095a7 */ /* 0x000e64000802007f */
[----:B-1----:R-:W-:Y:S05]  /*b990*/  @!P1 BRA `(.L_x_3322) ;  /* 0xfffffffc00f09947 */ /* 0x002fea000383ffff */
[----:B------:R-:W-:Y:S05]  /*b9a0*/  BRA `(.L_x_3321) ;  /* 0xffffff6800dc7947 */ /* 0x000fea000383ffff */
.L_x_3386:
[----:B------:R-:W-:Y:S01]  /*b9b0*/  BSSY B0, `(.L_x_3470) ;  /* 0x0000005000007945 */ /* 0x000fe20003800000 */
[----:B------:R-:W-:-:S07]  /*b9c0*/  IMAD.MOV.U32 R15, RZ, RZ, -0x1 ;  /* 0xffffffffff0f7424 */ /* 0x000fce00078e00ff */
[----:B------:R-:W-:Y:S05]  /*b9d0*/  WARPSYNC.COLLECTIVE R15, `(.L_x_3471) ;  /* 0x000000000f087348 */ /* 0x000fea0003c00000 */
[----:B------:R-:W-:Y:S01]  /*b9e0*/  NOP ;  /* 0x0000000000007918 */ /* 0x000fe20000000000 */
[----:B------:R-:W-:Y:S01]  /*b9f0*/  ENDCOLLECTIVE ;  /* 0x000000000000791b */ /* 0x000fe20003800000 */
.L_x_3471:
[----:B------:R-:W-:Y:S05]  /*ba00*/  BSYNC B0 ;  /* 0x0000000000007941 */ /* 0x000fea0003800000 */
.L_x_3470:
[----:B------:R-:W-:Y:S05]  /*ba10*/  BRA `(.L_x_3472) ;  /* 0xffffffbc00207947 */ /* 0x000fea000383ffff */
.L_x_3403:
[----:B------:R-:W-:Y:S01]  /*ba20*/  BSSY B0, `(.L_x_3473) ;  /* 0x0000005000007945 */ /* 0x000fe20003800000 */
[----:B------:R-:W-:-:S07]  /*ba30*/  IMAD.MOV.U32 R15, RZ, RZ, -0x1 ;  /* 0xffffffffff0f7424 */ /* 0x000fce00078e00ff */
[----:B------:R-:W-:Y:S05]  /*ba40*/  WARPSYNC.COLLECTIVE R15, `(.L_x_3474) ;  /* 0x000000000f087348 */ /* 0x000fea0003c00000 */
[----:B------:R-:W-:Y:S01]  /*ba50*/  NOP ;  /* 0x0000000000007918 */ /* 0x000fe20000000000 */
[----:B------:R-:W-:Y:S01]  /*ba60*/  ENDCOLLECTIVE ;  /* 0x000000000000791b */ /* 0x000fe20003800000 */
.L_x_3474:
[----:B------:R-:W-:Y:S05]  /*ba70*/  BSYNC B0 ;  /* 0x0000000000007941 */ /* 0x000fea0003800000 */
.L_x_3473:
[----:B------:R-:W-:Y:S05]  /*ba80*/  BRA `(.L_x_3475) ;  /* 0xffffffc400347947 */ /* 0x000fea000383ffff */
.L_x_3419:
[----:B------:R-:W-:Y:S01]  /*ba90*/  BSSY B0, `(.L_x_3476) ;  /* 0x0000005000007945 */ /* 0x000fe20003800000 */
[----:B------:R-:W-:-:S07]  /*baa0*/  IMAD.MOV.U32 R15, RZ, RZ, -0x1 ;  /* 0xffffffffff0f7424 */ /* 0x000fce00078e00ff */
[----:B------:R-:W-:Y:S05]  /*bab0*/  WARPSYNC.COLLECTIVE R15, `(.L_x_3477) ;  /* 0x000000000f087348 */ /* 0x000fea0003c00000 */
[----:B------:R-:W-:Y:S01]  /*bac0*/  NOP ;  /* 0x0000000000007918 */ /* 0x000fe20000000000 */
[----:B------:R-:W-:Y:S01]  /*bad0*/  ENDCOLLECTIVE ;  /* 0x000000000000791b */ /* 0x000fe20003800000 */
.L_x_3477:
[----:B------:R-:W-:Y:S05]  /*bae0*/  BSYNC B0 ;  /* 0x0000000000007941 */ /* 0x000fea0003800000 */
.L_x_3476:
[----:B------:R-:W-:Y:S05]  /*baf0*/  BRA `(.L_x_3478) ;  /* 0xffffffc800c07947 */ /* 0x000fea000383ffff */
.L_x_3443:
[----:B-1----:R1:W2:Y:S02]  /*bb00*/  SYNCS.PHASECHK.TRANS64.TRYWAIT P1, [R0+URZ+0x36420], R6 ;  /* 0x03642006000075a7 */ /* 0x0022a4000802017f */
[----:B--2---:R-:W-:Y:S05]  /*bb10*/  @!P1 NANOSLEEP.SYNCS 0x989680 ;  /* 0x009896800000995d */ /* 0x004fea0003900000 */
[----:B------:R-:W2:Y:S02]  /*bb20*/  @!P1 SYNCS.PHASECHK.TRANS64 P1, [R0+URZ+0x36420], R6 ;  /* 0x03642006000095a7 */ /* 0x000ea4000802007f */
[----:B--2---:R-:W-:Y:S05]  /*bb30*/  @!P1 BRA `(.L_x_3443) ;  /* 0xfffffffc00f09947 */ /* 0x004fea000383ffff */
[----:B------:R-:W-:Y:S05]  /*bb40*/  BRA `(.L_x_3479) ;  /* 0xffffffdc00207947 */ /* 0x000fea000383ffff */
.L_x_3447:
[----:B-1----:R1:W2:Y:S02]  /*bb50*/  SYNCS.PHASECHK.TRANS64.TRYWAIT P1, [R0+URZ+0x36438], R6 ;  /* 0x03643806000075a7 */ /* 0x0022a4000802017f */
[----:B--2---:R-:W-:Y:S05]  /*bb60*/  @!P1 NANOSLEEP.SYNCS 0x989680 ;  /* 0x009896800000995d */ /* 0x004fea0003900000 */
[----:B------:R-:W2:Y:S02]  /*bb70*/  @!P1 SYNCS.PHASECHK.TRANS64 P1, [R0+URZ+0x36438], R6 ;  /* 0x03643806000095a7 */ /* 0x000ea4000802007f */
[----:B--2---:R-:W-:Y:S05]  /*bb80*/  @!P1 BRA `(.L_x_3447) ;  /* 0xfffffffc00f09947 */ /* 0x004fea000383ffff */
[----:B------:R-:W-:Y:S05]  /*bb90*/  BRA `(.L_x_3480) ;  /* 0xffffffe400007947 */ /* 0x000fea000383ffff */
.L_x_3449:
[----:B--2---:R2:W3:Y:S02]  /*bba0*/  SYNCS.PHASECHK.TRANS64.TRYWAIT P1, [R0+URZ+0x36428], R3 ;  /* 0x03642803000075a7 */ /* 0x0044e4000802017f */
[----:B---3--:R-:W-:Y:S05]  /*bbb0*/  @!P1 NANOSLEEP.SYNCS 0x989680 ;  /* 0x009896800000995d */ /* 0x008fea0003900000 */
[----:B------:R-:W3:Y:S02]  /*bbc0*/  @!P1 SYNCS.PHASECHK.TRANS64 P1, [R0+URZ+0x36428], R3 ;  /* 0x03642803000095a7 */ /* 0x000ee4000802007f */
[----:B---3--:R-:W-:Y:S05]  /*bbd0*/  @!P1 BRA `(.L_x_3449) ;  /* 0xfffffffc00f09947 */ /* 0x008fea000383ffff */
[----:B------:R-:W-:Y:S05]  /*bbe0*/  BRA `(.L_x_3481) ;  /* 0xffffffe400c47947 */ /* 0x000fea000383ffff */
.L_x_3451:
        /* <DEDUP_REMOVED lines=8> */
.L_x_3453:
[----:B------:R-:W-:-:S07]  /*bc70*/  SHF.L.U32 R5, R7, 0x1f, RZ ;  /* 0x0000001f07057819 */ /* 0x000fce00000006ff */
.L_x_3483:
[----:B--2---:R2:W3:Y:S02]  /*bc80*/  SYNCS.PHASECHK.TRANS64.TRYWAIT P1, [R0+URZ+0x36420], R5 ;  /* 0x03642005000075a7 */ /* 0x0044e4000802017f */
[----:B---3--:R-:W-:Y:S05]  /*bc90*/  @!P1 NANOSLEEP.SYNCS 0x989680 ;  /* 0x009896800000995d */ /* 0x008fea0003900000 */
[----:B------:R-:W3:Y:S02]  /*bca0*/  @!P1 SYNCS.PHASECHK.TRANS64 P1, [R0+URZ+0x36420], R5 ;  /* 0x03642005000095a7 */ /* 0x000ee4000802007f */
[----:B---3--:R-:W-:Y:S05]  /*bcb0*/  @!P1 BRA `(.L_x_3483) ;  /* 0xfffffffc00f09947 */ /* 0x008fea000383ffff */
[----:B------:R-:W-:Y:S05]  /*bcc0*/  BRA `(.L_x_3484) ;  /* 0xffffffec00147947 */ /* 0x000fea000383ffff */
.L_x_3456:
[----:B--2---:R2:W3:Y:S02]  /*bcd0*/  SYNCS.PHASECHK.TRANS64.TRYWAIT P1, [R0+URZ+0x36438], R6 ;  /* 0x03643806000075a7 */ /* 0x0044e4000802017f */
[----:B---3--:R-:W-:Y:S05]  /*bce0*/  @!P1 NANOSLEEP.SYNCS 0x989680 ;  /* 0x009896800000995d */ /* 0x008fea0003900000 */
[----:B------:R-:W3:Y:S02]  /*bcf0*/  @!P1 SYNCS.PHASECHK.TRANS64 P1, [R0+URZ+0x36438], R6 ;  /* 0x03643806000095a7 */ /* 0x000ee4000802007f */
[----:B---3--:R-:W-:Y:S05]  /*bd00*/  @!P1 BRA `(.L_x_3456) ;  /* 0xfffffffc00f09947 */ /* 0x008fea000383ffff */
[----:B------:R-:W-:Y:S05]  /*bd10*/  BRA `(.L_x_3485) ;  /* 0xffffffec00e07947 */ /* 0x000fea000383ffff */
.L_x_3458:
[----:B-1----:R1:W2:Y:S02]  /*bd20*/  SYNCS.PHASECHK.TRANS64.TRYWAIT P1, [R0+URZ+0x36428], R5 ;  /* 0x03642805000075a7 */ /* 0x0022a4000802017f */
[----:B--2---:R-:W-:Y:S05]  /*bd30*/  @!P1 NANOSLEEP.SYNCS 0x989680 ;  /* 0x009896800000995d */ /* 0x004fea0003900000 */
[----:B------:R-:W2:Y:S02]  /*bd40*/  @!P1 SYNCS.PHASECHK.TRANS64 P1, [R0+URZ+0x36428], R5 ;  /* 0x03642805000095a7 */ /* 0x000ea4000802007f */
[----:B--2---:R-:W-:Y:S05]  /*bd50*/  @!P1 BRA `(.L_x_3458) ;  /* 0xfffffffc00f09947 */ /* 0x004fea000383ffff */
[----:B------:R-:W-:Y:S05]  /*bd60*/  BRA `(.L_x_3486) ;  /* 0xfffffff0008c7947 */ /* 0x000fea000383ffff */
.L_x_3460:
[----:B--2---:R2:W3:Y:S02]  /*bd70*/  SYNCS.PHASECHK.TRANS64.TRYWAIT P1, [R0+URZ+0x36438], R3 ;  /* 0x03643803000075a7 */ /* 0x0044e4000802017f */
[----:B---3--:R-:W-:Y:S05]  /*bd80*/  @!P1 NANOSLEEP.SYNCS 0x989680 ;  /* 0x009896800000995d */ /* 0x008fea0003900000 */
[----:B------:R-:W3:Y:S02]  /*bd90*/  @!P1 SYNCS.PHASECHK.TRANS64 P1, [R0+URZ+0x36438], R3 ;  /* 0x03643803000095a7 */ /* 0x000ee4000802007f */
[----:B---3--:R-:W-:Y:S05]  /*bda0*/  @!P1 BRA `(.L_x_3460) ;  /* 0xfffffffc00f09947 */ /* 0x008fea000383ffff */
[----:B------:R-:W-:Y:S05]  /*bdb0*/  BRA `(.L_x_3487) ;  /* 0xfffffff400487947 */ /* 0x000fea000383ffff */
.L_x_3462:
[----:B------:R-:W-:Y:S01]  /*bdc0*/  BSSY B0, `(.L_x_3488) ;  /* 0x0000006000007945 */ /* 0x000fe20003800000 */
[----:B------:R-:W-:-:S07]  /*bdd0*/  IMAD.MOV.U32 R15, RZ, RZ, -0x1 ;  /* 0xffffffffff0f7424 */ /* 0x000fce00078e00ff */
[----:B------:R-:W-:Y:S05]  /*bde0*/  WARPSYNC.COLLECTIVE R15, `(.L_x_3489) ;  /* 0x000000000f0c7348 */ /* 0x000fea0003c00000 */
[----:B------:R-:W-:Y:S02]  /*bdf0*/  ELECT P6, UR62, PT ;  /* 0x00000000003e782f */ /* 0x000fe400038c0000 */
[----:B------:R-:W-:Y:S01]  /*be00*/  MOV R14, UR62 ;  /* 0x0000003e000e7c02 */ /* 0x000fe20008000f00 */
[----:B------:R-:W-:Y:S10]  /*be10*/  ENDCOLLECTIVE ;  /* 0x000000000000791b */ /* 0x000ff40003800000 */
.L_x_3489:
[----:B------:R-:W-:Y:S05]  /*be20*/  BSYNC B0 ;  /* 0x0000000000007941 */ /* 0x000fea0003800000 */
.L_x_3488:
[----:B------:R-:W-:Y:S05]  /*be30*/  BRA `(.L_x_3490) ;  /* 0xfffffff800047947 */ /* 0x000fea000383ffff */
.L_x_3464:
[----:B-1----:R1:W2:Y:S02]  /*be40*/  SYNCS.PHASECHK.TRANS64.TRYWAIT P0, [R7+URZ], R4 ;  /* 0x00000004070075a7 */ /* 0x0022a4000800017f */
[----:B--2---:R-:W-:Y:S05]  /*be50*/  @!P0 NANOSLEEP.SYNCS 0x989680 ;  /* 0x009896800000895d */ /* 0x004fea0003900000 */
[----:B------:R-:W2:Y:S02]  /*be60*/  @!P0 SYNCS.PHASECHK.TRANS64 P0, [R7+URZ], R4 ;  /* 0x00000004070085a7 */ /* 0x000ea4000800007f */
[----:B--2---:R-:W-:Y:S05]  /*be70*/  @!P0 BRA `(.L_x_3464) ;  /* 0xfffffffc00f08947 */ /* 0x004fea000383ffff */
[----:B------:R-:W-:Y:S05]  /*be80*/  BRA `(.L_x_3491) ;  /* 0xfffffff800447947 */ /* 0x000fea000383ffff */
.L_x_3465:
[----:B--2---:R2:W3:Y:S02]  /*be90*/  SYNCS.PHASECHK.TRANS64.TRYWAIT P0, [R3+URZ], R0 ;  /* 0x00000000030075a7 */ /* 0x0044e4000800017f */
[----:B---3--:R-:W-:Y:S05]  /*bea0*/  @!P0 NANOSLEEP.SYNCS 0x989680 ;  /* 0x009896800000895d */ /* 0x008fea0003900000 */
[----:B------:R-:W3:Y:S02]  /*beb0*/  @!P0 SYNCS.PHASECHK.TRANS64 P0, [R3+URZ], R0 ;  /* 0x00000000030085a7 */ /* 0x000ee4000800007f */
[----:B---3--:R-:W-:Y:S05]  /*bec0*/  @!P0 BRA `(.L_x_3465) ;  /* 0xfffffffc00f08947 */ /* 0x008fea000383ffff */
[----:B------:R-:W-:Y:S05]  /*bed0*/  BRA `(.L_x_3492) ;  /* 0xfffffff800387947 */ /* 0x000fea000383ffff */
.L_x_3493:
        /* <DEDUP_REMOVED lines=10> */
.L_x_3877:


//--------------------- .text._ZN7cutlass13device_kernelIN5flash11enable_sm90INS1_16FlashAttnBwdSm90INS1_25CollectiveMainloopBwdSm90ILi2ELi1ELi1EN4cute5tupleIJNS5_1CILi1EEES8_S8_EEENS6_IJNS7_ILi64EEENS7_ILi96EEENS7_ILi192EEEEEENS_6half_tEfNS_4arch4Sm90ELb1ELb0ELb0ELb1ELb0ELb0ELb1ELb0ELi3ELi1ELi1ELi1ELb0EEENS1_24CollectiveEpilogueBwdGQAISD_fSG_Li384ELb1ELb0EEENS1_25SingleTileBwdLPTSchedulerILb1ELi96ELb0EEEEEEEEEvNT_6ParamsE --------------------------
	.section	.text._ZN7cutlass13device_kernelIN5flash11enable_sm90INS1_16FlashAttnBwdSm90INS1_25CollectiveMainloopBwdSm90ILi2ELi1ELi1EN4cute5tupleIJNS5_1CILi1EEES8_S8_EEENS6_IJNS7_ILi64EEENS7_ILi96EEENS7_ILi192EEEEEENS_6half_tEfNS_4arch4Sm90ELb1ELb0ELb0ELb1ELb0ELb0ELb1ELb0ELi3ELi1ELi1ELi1ELb0EEENS1_24CollectiveEpilogueBwdGQAISD_fSG_Li384ELb1ELb0EEENS1_25SingleTileBwdLPTSchedulerILb1ELi96ELb0EEEEEEEEEvNT_6ParamsE,"ax",@progbits
	.align	128
.text._ZN7cutlass13device_kernelIN5flash11enable_sm90INS1_16FlashAttnBwdSm90INS1_25CollectiveMainloopBwdSm90ILi2ELi1ELi1EN4cute5tupleIJNS5_1CILi1EEES8_S8_EEENS6_IJNS7_ILi64EEENS7_ILi96EEENS7_ILi192EEEEEENS_6half_tEfNS_4arch4Sm90ELb1ELb0ELb0ELb1ELb0ELb0ELb1ELb0ELi3ELi1ELi1ELi1ELb0EEENS1_24CollectiveEpilogueBwdGQAISD_fSG_Li384ELb1ELb0EEENS1_25SingleTileBwdLPTSchedulerILb1ELi96ELb0EEEEEEEEEvNT_6ParamsE:
        .type           _ZN7cutlass13device_kernelIN5flash11enable_sm90INS1_16FlashAttnBwdSm90INS1_25CollectiveMainloopBwdSm90ILi2ELi1ELi1EN4cute5tupleIJNS5_1CILi1EEES8_S8_EEENS6_IJNS7_ILi64EEENS7_ILi96EEENS7_ILi192EEEEEENS_6half_tEfNS_4arch4Sm90ELb1ELb0ELb0ELb1ELb0ELb0ELb1ELb0ELi3ELi1ELi1ELi1ELb0EEENS1_24CollectiveEpilogueBwdGQAISD_fSG_Li384ELb1ELb0EEENS1_25SingleTileBwdLPTSchedulerILb1ELi96ELb0EEEEEEEEEvNT_6ParamsE,@function
        .size           _ZN7cutlass13device_kernelIN5flash11enable_sm90INS1_16FlashAttnBwdSm90INS1_25CollectiveMainloopBwdSm90ILi2ELi1ELi1EN4cute5tupleIJNS5_1CILi1EEES8_S8_EEENS6_IJNS7_ILi64EEENS7_ILi96EEENS7_ILi192EEEEEENS_6half_tEfNS_4arch4Sm90ELb1ELb0ELb0ELb1ELb0ELb0ELb1ELb0ELi3ELi1ELi1ELi1ELb0EEENS1_24CollectiveEpilogueBwdGQAISD_fSG_Li384ELb1ELb0EEENS1_25SingleTileBwdLPTSchedulerILb1ELi96ELb0EEEEEEEEEvNT_6ParamsE,(.L_x_3878 - _ZN7cutlass13device_kernelIN5flash11enable_sm90INS1_16FlashAttnBwdSm90INS1_25CollectiveMainloopBwdSm90ILi2ELi1ELi1EN4cute5tupleIJNS5_1CILi1EEES8_S8_EEENS6_IJNS7_ILi64EEENS7_ILi96EEENS7_ILi192EEEEEENS_6half_tEfNS_4arch4Sm90ELb1ELb0ELb0ELb1ELb0ELb0ELb1ELb0ELi3ELi1ELi1ELi1ELb0EEENS1_24CollectiveEpilogueBwdGQAISD_fSG_Li384ELb1ELb0EEENS1_25SingleTileBwdLPTSchedulerILb1ELi96ELb0EEEEEEEEEvNT_6ParamsE)
        .other          _ZN7cutlass13device_kernelIN5flash11enable_sm90INS1_16FlashAttnBwdSm90INS1_25CollectiveMainloopBwdSm90ILi2ELi1ELi1EN4cute5tupleIJNS5_1CILi1EEES8_S8_EEENS6_IJNS7_ILi64EEENS7_ILi96EEENS7_ILi192EEEEEENS_6half_tEfNS_4arch4Sm90ELb1ELb0ELb0ELb1ELb0ELb0ELb1ELb0ELi3ELi1ELi1ELi1ELb0EEENS1_24CollectiveEpilogueBwdGQAISD_fSG_Li384ELb1ELb0EEENS1_25SingleTileBwdLPTSchedulerILb1ELi96ELb0EEEEEEEEEvNT_6ParamsE,@"STO_CUDA_ENTRY STV_DEFAULT"
_ZN7cutlass13device_kernelIN5flash11enable_sm90INS1_16FlashAttnBwdSm90INS1_25CollectiveMainloopBwdSm90ILi2ELi1ELi1EN4cute5tupleIJNS5_1CILi1EEES8_S8_EEENS6_IJNS7_ILi64EEENS7_ILi96EEENS7_ILi192EEEEEENS_6half_tEfNS_4arch4Sm90ELb1ELb0ELb0ELb1ELb0ELb0ELb1ELb0ELi3ELi1ELi1ELi1ELb0EEENS1_24CollectiveEpilogueBwdGQAISD_fSG_Li384ELb1ELb0EEENS1_25SingleTileBwdLPTSchedulerILb1ELi96ELb0EEEEEEEEEvNT_6ParamsE:
        /* <DEDUP_REMOVED lines=23> */
.L_x_3495:
[----:B------:R-:W-:Y:S05]  /*0170*/  BSYNC B0 ;  /* 0x0000000000007941 */ /* 0x000fea0003800000 */
.L_x_3494:
        /* <DEDUP_REMOVED lines=34> */
.L_x_3496:
        /* <DEDUP_REMOVED lines=20> */
.L_x_3497:
        /* <DEDUP_REMOVED lines=9> */
.L_x_3500:
        /* <DEDUP_REMOVED lines=32> */
.L_x_3501:
[----:B------:R-:W1:Y:S01]  /*0770*/  LDC R3, c[0x0][0x8cc] ;  /* 0x00023300ff037b82 */ /* 0x000e620000000800 */
[----:B------:R-:W-:Y:S01]  /*0780*/  IMAD.U32 R152, RZ, RZ, UR4 ;  /* 0x00000004ff987e24 */ /* 0x000fe2000f8e00ff */
[----:B-1----:R-:W-:-:S13]  /*0790*/  ISETP.NE.AND P0, PT, R3, 0x1, PT ;  /* 0x000000010300780c */ /* 0x002fda0003f05270 */
[----:B------:R-:W1:Y:S02]  /*07a0*/  @P0 LDC.64 R4, c[0x0][0x8d0] ;  /* 0x00023400ff040b82 */ /* 0x000e640000000a00 */
[----:B-1----:R-:W-:-:S05]  /*07b0*/  @P0 IMAD.HI.U32 R0, R4, UR4, RZ ;  /* 0x0000000404000c27 */ /* 0x002fca000f8e00ff */
[----:B------:R-:W-:-:S05]  /*07c0*/  @P0 SHF.R.U32.HI R152, RZ, R5, R0 ;  /* 0x00000005ff980219 */ /* 0x000fca0000011600 */
[----:B------:R-:W-:-:S07]  /*07d0*/  IMAD R0, R152, R3, RZ ;  /* 0x0000000398007224 */ /* 0x000fce00078e02ff */
.L_x_3502:
        /* <DEDUP_REMOVED lines=20> */
.L_x_3503:
        /* <DEDUP_REMOVED lines=10> */
.L_x_3505:
[----:B------:R-:W1:Y:S02]  /*09c0*/  LDC R0, c[0x0][0x8f4] ;  /* 0x00023d00ff007b82 */ /* 0x000e640000000800 */
.L_x_3504:
        /* <DEDUP_REMOVED lines=14> */
[----:B--2---:R-:W-:-:S06]  /*0ab0*/  IMAD.WIDE R22, R19, 0x4, R22 ;  /* 0x0000000413167825 */ /* 0x004fcc00078e0216 */
[----:B------:R2:W5:Y:S01]  /*0ac0*/  LDG.E R22, desc[UR38][R22.64] ;  /* 0x0000002616167981 */ /* 0x000562000c1e1900 */
[----:B------:R-:W-:Y:S05]  /*0ad0*/  BRA `(.L_x_3508) ;  /* 0x0000000000287947 */ /* 0x000fea0003800000 */
.L_x_3507:
        /* <DEDUP_REMOVED lines=10> */
.L_x_3508:
        /* <DEDUP_REMOVED lines=8> */
.L_x_3509:
        /* <DEDUP_REMOVED lines=9> */
.L_x_3510:
        /* <DEDUP_REMOVED lines=87> */
.L_x_3513:
        /* <DEDUP_REMOVED lines=15> */
.L_x_3512:
        /* <DEDUP_REMOVED lines=20> */
.L_x_3515:
        /* <DEDUP_REMOVED lines=15> */
.L_x_3514:
        /* <DEDUP_REMOVED lines=8> */
.L_x_3612:
        /* <DEDUP_REMOVED lines=21> */
.L_x_3517:
        /* <DEDUP_REMOVED lines=9> */
[----:B------:R-:W-:-:S02]  /*1780*/  LOP3.LUT R15, R0, 0x7ffffffc, RZ, 0xc0, !PT ;  /* 0x7ffffffc000f7812 */ /* 0x000fc400078ec0ff */
[----:B------:R-:W-:Y:S02]  /*1790*/  CS2R R116, SRZ ;  /* 0x0000000000747805 */ /* 0x000fe4000001ff00 */
[--C-:B------:R-:W-:Y:S02]  /*17a0*/  SHF.R.S32.HI R0, RZ, 0x1, R8.reuse ;  /* 0x00000001ff007819 */ /* 0x100fe40000011408 */
[----:B------:R-:W-:Y:S02]  /*17b0*/  CS2R R114, SRZ ;  /* 0x0000000000727805 */ /* 0x000fe4000001ff00 */
[----:B------:R-:W-:Y:S01]  /*17c0*/  SHF.R.S32.HI R11, RZ, 0x1f, R8 ;  /* 0x0000001fff0b7819 */ /* 0x000fe20000011408 */
[----:B------:R-:W-:Y:S01]  /*17d0*/  IMAD.IADD R15, R2, 0x1, -R15 ;  /* 0x00000001020f7824 */ /* 0x000fe200078e0a0f */
[----:B---3--:R-:W-:Y:S02]  /*17e0*/  SHF.R.S32.HI R10, RZ, 0x1f, R9 ;  /* 0x0000001fff0a7819 */ /* 0x008fe40000011409 */
        /* <DEDUP_REMOVED lines=87> */
.L_x_3529:
[----:B------:R-:W-:-:S13]  /*1d60*/  ISETP.NE.AND P0, PT, R10, 0x3, PT ;  /* 0x000000030a00780c */ /* 0x000fda0003f05270 */
[----:B---3--:R-:W-:Y:S05]  /*1d70*/  @!P0 BRA `(.L_x_3519) ;  /* 0x0000000000048947 */ /* 0x008fea0003800000 */
[----:B------:R-:W-:Y:S01]  /*1d80*/  BPT.TRAP 0x1 ;  /* 0x000000040000795c */ /* 0x000fe20000300000 */
.L_x_3519:
[----:B------:R-:W-:Y:S02]  /*1d90*/  LEA R3, R2, UR36, 0x3 ;  /* 0x0000002402037c11 */ /* 0x000fe4000f8e18ff */
[----:B------:R-:W-:-:S04]  /*1da0*/  SHF.L.U32 R12, R7, 0x1f, RZ ;  /* 0x0000001f070c7819 */ /* 0x000fc800000006ff */
[----:B------:R3:W4:Y:S01]  /*1db0*/  SYNCS.PHASECHK.TRANS64.TRYWAIT P1, [R3+URZ+0x36410], R12 ;  /* 0x0364100c030075a7 */ /* 0x000722000802017f */
[----:B------:R-:W-:Y:S05]  /*1dc0*/  @!P0 BRA `(.L_x_3520) ;  /* 0x0000000000048947 */ /* 0x000fea0003800000 */
[----:B------:R-:W-:Y:S01]  /*1dd0*/  BPT.TRAP 0x1 ;  /* 0x000000040000795c */ /* 0x000fe20000300000 */
.L_x_3520:
[----:B----4-:R-:W-:Y:S05]  /*1de0*/  @P1 BRA `(.L_x_3521) ;  /* 0x0000000000081947 */ /* 0x010fea0003800000 */
[----:B------:R-:W4:Y:S02]  /*1df0*/  SYNCS.PHASECHK.TRANS64.TRYWAIT P1, [R3+URZ+0x36410], R12 ;  /* 0x0364100c030075a7 */ /* 0x000f24000802017f */
[----:B----4-:R-:W-:Y:S05]  /*1e00*/  @!P1 BRA `(.L_x_3522) ;  /* 0x0000007000849947 */ /* 0x010fea0003800000 */
.L_x_3521:
        /* <DEDUP_REMOVED lines=103> */
.L_x_3523:
[----:B---3--:R-:W-:-:S04]  /*2480*/  SHF.L.U32 R14, R5, 0x1f, RZ ;  /* 0x0000001f050e7819 */ /* 0x008fc800000006ff */
[----:B------:R3:W1:Y:S01]  /*2490*/  SYNCS.PHASECHK.TRANS64.TRYWAIT P1, [UR36+0x36430], R14 ;  /* 0x0364300eff0075a7 */ /* 0x0006620008020164 */
[----:B------:R-:W-:Y:S05]  /*24a0*/  @!P0 BRA `(.L_x_3524) ;  /* 0x0000000000048947 */ /* 0x000fea0003800000 */
[----:B------:R-:W-:Y:S01]  /*24b0*/  BPT.TRAP 0x1 ;  /* 0x000000040000795c */ /* 0x000fe20000300000 */
.L_x_3524:
[----:B-1----:R-:W-:Y:S05]  /*24c0*/  @P1 BRA `(.L_x_3525) ;  /* 0x0000000000081947 */ /* 0x002fea0003800000 */
[----:B------:R-:W1:Y:S02]  /*24d0*/  SYNCS.PHASECHK.TRANS64.TRYWAIT P1, [UR36+0x36430], R14 ;  /* 0x0364300eff0075a7 */ /* 0x000e640008020164 */
[----:B-1----:R-:W-:Y:S05]  /*24e0*/  @!P1 BRA `(.L_x_3526) ;  /* 0x0000006800e09947 */ /* 0x002fea0003800000 */
.L_x_3525:
[----:B------:R-:W-:Y:S01]  /*24f0*/  UIADD3 UR5, UR36, 0x2a000, URZ ;  /* 0x0002a00024057890 */ /* 0x000fe2000fffe03f */
[----:B------:R-:W-:Y:S01]  /*2500*/  WARPGROUP.ARRIVE ;  /* 0x00000000000079c5 */ /* 0x000fe20000000000 */
[----:B------:R-:W-:Y:S01]  /*2510*/  UIADD3 UR4, UR4, 0x9000, URZ ;  /* 0x0000900004047890 */ /* 0x000fe2000fffe03f */
[----:B------:R-:W-:Y:S01]  /*2520*/  IMAD R15, R16, 0x40, R6 ;  /* 0x00000040100f7824 */ /* 0x000fe200078e0206 */
[----:B------:R-:W-:Y:S01]  /*2530*/  USHF.R.U32.HI UR6, URZ, 0x4, UR5 ;  /* 0x000000043f067899 */ /* 0x000fe20008011605 */
[----:B------:R-:W-:Y:S01]  /*2540*/  LEA R156, R6, UR36, 0x2 ;  /* 0x00000024069c7c11 */ /* 0x000fe2000f8e10ff */
        /* <DEDUP_REMOVED lines=17> */
[----:B------:R-:W-:Y:S01]  /*2660*/  FSEL R137, R137, -INF , P1 ;  /* 0xff80000089897808 */ /* 0x000fe20000800000 */
        /* <DEDUP_REMOVED lines=12> */
[----:B--2---:R-:W-:-:S02]  /*2730*/  FSEL R23, R140, -INF , P2 ;  /* 0xff8000008c177808 */ /* 0x004fc40001000000 */
[----:B------:R-:W-:Y:S02]  /*2740*/  VIMNMX R14, R9, R14, PT ;  /* 0x0000000e090e7248 */ /* 0x000fe40003fe0100 */
[----:B------:R-:W-:Y:S01]  /*2750*/  FSEL R141, R141, -INF , P3 ;  /* 0xff8000008d8d7808 */ /* 0x000fe20001800000 */
[--C-:B------:R-:W-:Y:S01]  /*2760*/  FFMA.FTZ R22, R23, UR40, -R12.reuse ;  /* 0x0000002817167c23 */ /* 0x100fe2000801080c */
[C---:B------:R-:W-:Y:S01]  /*2770*/  ISETP.GT.AND P2, PT, R14.reuse, RZ, PT ;  /* 0x000000ff0e00720c */ /* 0x040fe20003f44270 */
[----:B------:R-:W1:Y:S01]  /*2780*/  MUFU.EX2 R21, R21 ;  /* 0x0000001500157308 */ /* 0x000e620000000800 */
[----:B------:R-:W-:Y:S01]  /*2790*/  ISETP.GT.AND P3, PT, R14, 0x1, PT ;  /* 0x000000010e00780c */ /* 0x000fe20003f64270 */
[----:B------:R-:W-:Y:S01]  /*27a0*/  FFMA.FTZ R23, R141, UR40, -R12 ;  /* 0x000000288d177c23 */ /* 0x000fe2000801080c */
[----:B------:R-:W-:Y:S02]  /*27b0*/  FSEL R138, R138, -INF , P2 ;  /* 0xff8000008a8a7808 */ /* 0x000fe40001000000 */
[----:B------:R-:W-:-:S02]  /*27c0*/  ISETP.GT.AND P2, PT, R14, 0x8, PT ;  /* 0x000000080e00780c */ /* 0x000fc40003f44270 */
[----:B------:R-:W-:Y:S01]  /*27d0*/  FSEL R145, R145, -INF , P6 ;  /* 0xff80000091917808 */ /* 0x000fe20003000000 */
[--C-:B------:R-:W-:Y:S01]  /*27e0*/  FFMA.FTZ R136, R138, UR40, -R13.reuse ;  /* 0x000000288a887c23 */ /* 0x100fe2000801080d */
[----:B------:R-:W-:Y:S01]  /*27f0*/  FSEL R138, R139, -INF , P3 ;  /* 0xff8000008b8a7808 */ /* 0x000fe20001800000 */
[----:B------:R-:W-:Y:S01]  /*2800*/  MUFU.EX2 R22, R22 ;  /* 0x0000001600167308 */ /* 0x000fe20000000800 */
[----:B------:R-:W-:Y:S02]  /*2810*/  ISETP.GT.AND P6, PT, R14, 0x9, PT ;  /* 0x000000090e00780c */ /* 0x000fe40003fc4270 */
[----:B------:R-:W-:Y:S01]  /*2820*/  FSEL R15, R144, -INF , P4 ;  /* 0xff800000900f7808 */ /* 0x000fe20002000000 */
[--C-:B------:R-:W-:Y:S01]  /*2830*/  FFMA.FTZ R137, R138, UR40, -R13.reuse ;  /* 0x000000288a897c23 */ /* 0x100fe2000801080d */
[----:B------:R-:W-:Y:S02]  /*2840*/  FSEL R141, R148, -INF , P5 ;  /* 0xff800000948d7808 */ /* 0x000fe40002800000 */
[----:B------:R-:W-:Y:S01]  /*2850*/  FSEL R142, R142, -INF , P2 ;  /* 0xff8000008e8e7808 */ /* 0x000fe20001000000 */
[----:B------:R-:W2:Y:S01]  /*2860*/  MUFU.EX2 R23, R23 ;  /* 0x0000001700177308 */ /* 0x000ea20000000800 */
[C---:B------:R-:W-:Y:S01]  /*2870*/  ISETP.GT.AND P5, PT, R14.reuse, 0x10, PT ;  /* 0x000000100e00780c */ /* 0x040fe20003fa4270 */
[--C-:B------:R-:W-:Y:S01]  /*2880*/  FFMA.FTZ R140, R15, UR40, -R12.reuse ;  /* 0x000000280f8c7c23 */ /* 0x100fe2000801080c */
[----:B------:R-:W-:Y:S01]  /*2890*/  ISETP.GT.AND P4, PT, R14, 0x11, PT ;  /* 0x000000110e00780c */ /* 0x000fe20003f84270 */
[----:B------:R-:W-:Y:S01]  /*28a0*/  FFMA.FTZ R139, R142, UR40, -R13 ;  /* 0x000000288e8b7c23 */ /* 0x000fe2000801080d */
[C---:B------:R-:W-:Y:S01]  /*28b0*/  ISETP.GT.AND P3, PT, R14.reuse, 0x18, PT ;  /* 0x000000180e00780c */ /* 0x040fe20003f64270 */
[--C-:B------:R-:W-:Y:S01]  /*28c0*/  FFMA.FTZ R142, R145, UR40, -R12.reuse ;  /* 0x00000028918e7c23 */ /* 0x100fe2000801080c */
[----:B------:R-:W-:Y:S01]  /*28d0*/  ISETP.GT.AND P2, PT, R14, 0x19, PT ;  /* 0x000000190e00780c */ /* 0x000fe20003f44270 */
[----:B------:R-:W-:Y:S01]  /*28e0*/  MUFU.EX2 R136, R136 ;  /* 0x0000008800887308 */ /* 0x000fe20000000800 */
[----:B------:R-:W-:Y:S01]  /*28f0*/  FSEL R14, R143, -INF , P6 ;  /* 0xff8000008f0e7808 */ /* 0x000fe20003000000 */
[----:B------:R-:W-:Y:S01]  /*2900*/  FFMA.FTZ R141, R141, UR40, -R12 ;  /* 0x000000288d8d7c23 */ /* 0x000fe2000801080c */
[----:B------:R-:W-:-:S02]  /*2910*/  FSEL R149, R149, -INF , P1 ;  /* 0xff80000095957808 */ /* 0x000fc40000800000 */
[----:B------:R-:W-:Y:S01]  /*2920*/  FSEL R146, R146, -INF , P5 ;  /* 0xff80000092927808 */ /* 0x000fe20002800000 */
[--C-:B------:R-:W-:Y:S01]  /*2930*/  FFMA.FTZ R148, R14, UR40, -R13.reuse ;  /* 0x000000280e947c23 */ /* 0x100fe2000801080d */
[----:B------:R-:W-:Y:S01]  /*2940*/  FSEL R150, R150, -INF , P3 ;  /* 0xff80000096967808 */ /* 0x000fe20001800000 */
[----:B------:R-:W3:Y:S01]  /*2950*/  MUFU.EX2 R137, R137 ;  /* 0x0000008900897308 */ /* 0x000ee20000000800 */
[----:B------:R-:W-:Y:S01]  /*2960*/  FSEL R14, R151, -INF , P2 ;  /* 0xff800000970e7808 */ /* 0x000fe20001000000 */
[----:B------:R-:W-:Y:S01]  /*2970*/  FFMA.FTZ R144, R149, UR40, -R12 ;  /* 0x0000002895907c23 */ /* 0x000fe2000801080c */
[----:B------:R-:W-:Y:S01]  /*2980*/  FSEL R12, R147, -INF , P4 ;  /* 0xff800000930c7808 */ /* 0x000fe20002000000 */
[----:B------:R-:W-:Y:S02]  /*2990*/  WARPGROUP.DEPBAR.LE gsb0, 0x0 ;  /* 0x00008000000079c5 */ /* 0x000fe40000010000 */
[----:B------:R-:W-:Y:S01]  /*29a0*/  WARPGROUP.ARRIVE ;  /* 0x00000000000079c5 */ /* 0x000fe20000000000 */
[--C-:B------:R-:W-:Y:S01]  /*29b0*/  FFMA.FTZ R149, R146, UR40, -R13.reuse ;  /* 0x0000002892957c23 */ /* 0x100fe2000801080d */
[----:B------:R-:W-:Y:S01]  /*29c0*/  MUFU.EX2 R139, R139 ;  /* 0x0000008b008b7308 */ /* 0x000fe20000000800 */
[--C-:B------:R-:W-:Y:S01]  /*29d0*/  FFMA.FTZ R146, R150, UR40, -R13.reuse ;  /* 0x0000002896927c23 */ /* 0x100fe2000801080d */
[--C-:B------:R-:W-:Y:S01]  /*29e0*/  FFMA.FTZ R147, R14, UR40, -R13.reuse ;  /* 0x000000280e937c23 */ /* 0x100fe2000801080d */
[----:B------:R-:W-:Y:S01]  /*29f0*/  FFMA.FTZ R145, R12, UR40, -R13 ;  /* 0x000000280c917c23 */ /* 0x000fe2000801080d */
[----:B------:R-:W-:Y:S01]  /*2a00*/  HGMMA.64x32x16.F32 R120, gdesc[UR8], R120, gsb0 ;  /* 0x00600000087879f0 */ /* 0x000fe20008000878 */
[----:B------:R-:W-:Y:S01]  /*2a10*/  UIADD3 UR10, UR6, 0x4, URZ ;  /* 0x00000004060a7890 */ /* 0x000fe2000fffe03f */
[----:B-1----:R-:W-:Y:S01]  /*2a20*/  F2FP.F16.F32.PACK_AB R12, R21, R20 ;  /* 0x00000014150c723e */ /* 0x002fe200000000ff */
[----:B------:R-:W-:Y:S01]  /*2a30*/  UIADD3 UR8, UR4, 0x4, URZ ;  /* 0x0000000404087890 */ /* 0x000fe2000fffe03f */
[----:B------:R-:W1:Y:S01]  /*2a40*/  MUFU.EX2 R148, R148 ;  /* 0x0000009400947308 */ /* 0x000e620000000800 */
[----:B------:R-:W-:Y:S01]  /*2a50*/  UMOV UR11, 0x40000040 ;  /* 0x40000040000b7882 */ /* 0x000fe20000000000 */
[----:B------:R-:W-:Y:S01]  /*2a60*/  UMOV UR9, 0x40000040 ;  /* 0x4000004000097882 */ /* 0x000fe20000000000 */
[----:B--2---:R-:W-:-:S02]  /*2a70*/  F2FP.F16.F32.PACK_AB R14, R23, R22 ;  /* 0x00000016170e723e */ /* 0x004fc400000000ff */
[----:B---3--:R-:W-:-:S03]  /*2a80*/  F2FP.F16.F32.PACK_AB R13, R137, R136 ;  /* 0x00000088890d723e */ /* 0x008fc600000000ff */
[----:B------:R-:W-:Y:S08]  /*2a90*/  MUFU.EX2 R140, R140 ;  /* 0x0000008c008c7308 */ /* 0x000ff00000000800 */
[----:B------:R-:W-:Y:S01]  /*2aa0*/  MUFU.EX2 R151, R142 ;  /* 0x0000008e00977308 */ /* 0x000fe20000000800 */
[----:B-1----:R-:W-:-:S07]  /*2ab0*/  F2FP.F16.F32.PACK_AB R15, R148, R139 ;  /* 0x0000008b940f723e */ /* 0x002fce00000000ff */
[----:B------:R-:W-:Y:S08]  /*2ac0*/  MUFU.EX2 R141, R141 ;  /* 0x0000008d008d7308 */ /* 0x000ff00000000800 */
[----:B------:R-:W-:Y:S08]  /*2ad0*/  MUFU.EX2 R144, R144 ;  /* 0x0000009000907308 */ /* 0x000ff00000000800 */
[----:B------:R-:W-:Y:S08]  /*2ae0*/  MUFU.EX2 R149, R149 ;  /* 0x0000009500957308 */ /* 0x000ff00000000800 */
[----:B------:R-:W-:Y:S01]  /*2af0*/  MUFU.EX2 R150, R145 ;  /* 0x0000009100967308 */ /* 0x000fe20000000800 */
[----:B------:R-:W-:-:S02]  /*2b00*/  WARPGROUP.DEPBAR.LE gsb0, 0x0 ;  /* 0x00008000000079c5 */ /* 0x000fc40000010000 */
[----:B------:R-:W-:-:S05]  /*2b10*/  WARPGROUP.ARRIVE ;  /* 0x00000000000079c5 */ /* 0x000fca0000000000 */
[----:B------:R-:W-:Y:S01]  /*2b20*/  MUFU.EX2 R146, R146 ;  /* 0x0000009200927308 */ /* 0x000fe20000000800 */
[----:B------:R-:W-:Y:S01]  /*2b30*/  HGMMA.64x32x16.F32 R120, gdesc[UR8], R120, gsb0 ;  /* 0x00600000087879f0 */ /* 0x000fe20008000878 */
[----:B------:R-:W-:Y:S02]  /*2b40*/  UIADD3 UR10, UR6, 0x6, URZ ;  /* 0x00000006060a7890 */ /* 0x000fe4000fffe03f */
[----:B------:R-:W-:-:S04]  /*2b50*/  UIADD3 UR8, UR4, 0x6, URZ ;  /* 0x0000000604087890 */ /* 0x000fc8000fffe03f */
[----:B------:R-:W1:Y:S01]  /*2b60*/  MUFU.EX2 R147, R147 ;  /* 0x0000009300937308 */ /* 0x000e620000000800 */
        /* <DEDUP_REMOVED lines=78> */
[--C-:B------:R-:W-:Y:S01]  /*3050*/  FADD.FTZ R120, R121, -R138.reuse ;  /* 0x8000008a79787221 */ /* 0x100fe20000010000 */
[--C-:B------:R-:W-:Y:S01]  /*3060*/  FADD.FTZ R121, R124, -R138.reuse ;  /* 0x8000008a7c797221 */ /* 0x100fe20000010000 */
[--C-:B------:R-:W-:Y:S01]  /*3070*/  FADD.FTZ R124, R125, -R138.reuse ;  /* 0x8000008a7d7c7221 */ /* 0x100fe20000010000 */
[--C-:B---3--:R-:W-:Y:S01]  /*3080*/  FADD.FTZ R126, R126, -R143.reuse ;  /* 0x8000008f7e7e7221 */ /* 0x108fe20000010000 */
[----:B------:R-:W-:Y:S01]  /*3090*/  FMUL.FTZ R21, R21, R120 ;  /* 0x0000007815157220 */ /* 0x000fe20000410000 */
[--C-:B------:R-:W-:Y:S01]  /*30a0*/  FADD.FTZ R120, R123, -R143.reuse ;  /* 0x8000008f7b787221 */ /* 0x100fe20000010000 */
[----:B-1----:R-:W-:Y:S01]  /*30b0*/  F2FP.F16.F32.PACK_AB R123, R147, R146 ;  /* 0x00000092937b723e */ /* 0x002fe200000000ff */
[----:B----4-:R-:W-:Y:S01]  /*30c0*/  FMUL.FTZ R14, R22, R121 ;  /* 0x00000079160e7220 */ /* 0x010fe20000410000 */
[--C-:B------:R-:W-:Y:S01]  /*30d0*/  FADD.FTZ R121, R122, -R143.reuse ;  /* 0x8000008f7a797221 */ /* 0x100fe20000010000 */
[----:B------:R-:W-:Y:S01]  /*30e0*/  FMUL.FTZ R137, R137, R120 ;  /* 0x0000007889897220 */ /* 0x000fe20000410000 */
[----:B------:R-:W-:Y:S01]  /*30f0*/  F2FP.F16.F32.PACK_AB R120, R151, R140 ;  /* 0x0000008c9778723e */ /* 0x000fe200000000ff */
[--C-:B------:R-:W-:Y:S01]  /*3100*/  FADD.FTZ R13, R128, -R138.reuse ;  /* 0x8000008a800d7221 */ /* 0x100fe20000010000 */
[----:B------:R-:W-:Y:S01]  /*3110*/  FMUL.FTZ R136, R136, R121 ;  /* 0x0000007988887220 */ /* 0x000fe20000410000 */
[----:B------:R-:W-:Y:S01]  /*3120*/  F2FP.F16.F32.PACK_AB R122, R144, R141 ;  /* 0x0000008d907a723e */ /* 0x000fe200000000ff */
[--C-:B------:R-:W-:Y:S01]  /*3130*/  FADD.FTZ R12, R129, -R138.reuse ;  /* 0x8000008a810c7221 */ /* 0x100fe20000010000 */
[----:B------:R-:W-:Y:S01]  /*3140*/  F2FP.F16.F32.PACK_AB R121, R150, R149 ;  /* 0x000000959679723e */ /* 0x000fe200000000ff */
[--C-:B------:R-:W-:Y:S01]  /*3150*/  FADD.FTZ R127, R127, -R143.reuse ;  /* 0x8000008f7f7f7221 */ /* 0x100fe20000010000 */
[--C-:B------:R-:W-:Y:S01]  /*3160*/  FADD.FTZ R132, R132, -R138.reuse ;  /* 0x8000008a84847221 */ /* 0x100fe20000010000 */
[----:B------:R-:W-:Y:S01]  /*3170*/  FADD.FTZ R133, R133, -R138 ;  /* 0x8000008a85857221 */ /* 0x000fe20000010000 */
[--C-:B------:R-:W-:Y:S01]  /*3180*/  FADD.FTZ R130, R130, -R143.reuse ;  /* 0x8000008f82827221 */ /* 0x100fe20000010000 */
[----:B------:R1:W-:Y:S01]  /*3190*/  STSM.16.M88.4 [R17], R120 ;  /* 0x0000007811007844 */ /* 0x0003e20000000200 */
[--C-:B------:R-:W-:Y:S01]  /*31a0*/  FADD.FTZ R131, R131, -R143.reuse ;  /* 0x8000008f83837221 */ /* 0x100fe20000010000 */
[--C-:B------:R-:W-:Y:S01]  /*31b0*/  FADD.FTZ R15, R134, -R143.reuse ;  /* 0x8000008f860f7221 */ /* 0x100fe20000010000 */
[----:B------:R-:W-:Y:S01]  /*31c0*/  FADD.FTZ R22, R135, -R143 ;  /* 0x8000008f87167221 */ /* 0x000fe20000010000 */
[----:B------:R-:W-:Y:S01]  /*31d0*/  @!PT LDS RZ, [RZ] ;  /* 0x00000000fffff984 */ /* 0x000fe20000000800 */
[----:B------:R-:W-:Y:S01]  /*31e0*/  @!PT LDS RZ, [RZ] ;  /* 0x00000000fffff984 */ /* 0x000fe20000000800 */
[----:B------:R-:W-:Y:S01]  /*31f0*/  @!PT LDS RZ, [RZ] ;  /* 0x00000000fffff984 */ /* 0x000fe20000000800 */
[----:B------:R-:W-:Y:S01]  /*3200*/  @!PT LDS RZ, [RZ] ;  /* 0x00000000fffff984 */ /* 0x000fe20000000800 */
[----:B------:R2:W-:Y:S06]  /*3210*/  MEMBAR.ALL.CTA ;  /* 0x0000000000007992 */ /* 0x0005ec0000008000 */
[----:B--2---:R-:W2:Y:S01]  /*3220*/  FENCE.VIEW.ASYNC.S ;  /* 0x00000000000073c6 */ /* 0x004ea20000000000 */
[----:B------:R-:W-:Y:S01]  /*3230*/  FMUL.FTZ R20, R20, R157 ;  /* 0x0000009d14147220 */ /* 0x000fe20000410000 */
        /* <DEDUP_REMOVED lines=11> */
[----:B------:R-:W-:-:S02]  /*32f0*/  F2FP.F16.F32.PACK_AB R12, R21, R20 ;  /* 0x00000014150c723e */ /* 0x000fc400000000ff */
[----:B------:R-:W-:Y:S02]  /*3300*/  F2FP.F16.F32.PACK_AB R20, R124, R13 ;  /* 0x0000000d7c14723e */ /* 0x000fe400000000ff */
[----:B------:R-:W-:Y:S02]  /*3310*/  F2FP.F16.F32.PACK_AB R14, R23, R14 ;  /* 0x0000000e170e723e */ /* 0x000fe400000000ff */
[----:B------:R-:W-:Y:S02]  /*3320*/  F2FP.F16.F32.PACK_AB R13, R137, R136 ;  /* 0x00000088890d723e */ /* 0x000fe400000000ff */
[----:B------:R-:W-:Y:S02]  /*3330*/  F2FP.F16.F32.PACK_AB R15, R148, R139 ;  /* 0x0000008b940f723e */ /* 0x000fe400000000ff */
[----:B------:R-:W-:Y:S01]  /*3340*/  F2FP.F16.F32.PACK_AB R22, R133, R132 ;  /* 0x000000848516723e */ /* 0x000fe200000000ff */
[----:B--2---:R-:W-:Y:S01]  /*3350*/  BAR.SYNC.DEFER_BLOCKING 0x9, 0x180 ;  /* 0x0246000000007b1d */ /* 0x004fe20000010000 */
[----:B------:R-:W-:-:S02]  /*3360*/  F2FP.F16.F32.PACK_AB R21, R131, R130 ;  /* 0x000000828315723e */ /* 0x000fc400000000ff */
[----:B------:R-:W-:-:S03]  /*3370*/  F2FP.F16.F32.PACK_AB R23, R147, R146 ;  /* 0x000000929317723e */ /* 0x000fc600000000ff */
        /* <DEDUP_REMOVED lines=82> */
.L_x_3527:
        /* <DEDUP_REMOVED lines=60> */
.L_x_3528:
        /* <DEDUP_REMOVED lines=62> */
.L_x_3511:
[----:B------:R-:W-:Y:S05]  /*4040*/  @P0 BRA `(.L_x_3506) ;  /* 0x0000004c00bc0947 */ /* 0x000fea0003800000 */
[----:B---3--:R-:W1:Y:S01]  /*4050*/  LDC.64 R2, c[0x0][0x878] ;  /* 0x00021e00ff027b82 */ /* 0x008e620000000a00 */
[----:B------:R-:W3:Y:S07]  /*4060*/  S2R R0, SR_TID.X ;  /* 0x0000000000007919 */ /* 0x000eee0000002100 */
[----:B------:R-:W4:Y:S01]  /*4070*/  S2UR UR5, SR_CgaCtaId ;  /* 0x00000000000579c3 */ /* 0x000f220000008800 */
[----:B------:R-:W-:-:S07]  /*4080*/  UMOV UR4, 0x400 ;  /* 0x0000040000047882 */ /* 0x000fce0000000000 */
[----:B------:R-:W5:Y:S01]  /*4090*/  LDC.64 R12, c[0x0][0x818] ;  /* 0x00020600ff0c7b82 */ /* 0x000f620000000a00 */
[----:B-1----:R-:W-:-:S07]  /*40a0*/  ISETP.NE.U32.AND P0, PT, R2, RZ, PT ;  /* 0x000000ff0200720c */ /* 0x002fce0003f05070 */
[----:B------:R-:W1:Y:S01]  /*40b0*/  LDC.64 R16, c[0x0][0x840] ;  /* 0x00021000ff107b82 */ /* 0x000e620000000a00 */
[----:B------:R-:W-:-:S07]  /*40c0*/  ISETP.NE.AND.EX P0, PT, R3, RZ, PT, P0 ;  /* 0x000000ff0300720c */ /* 0x000fce0003f05300 */
[----:B------:R-:W4:Y:S08]  /*40d0*/  LDC R2, c[0x0][0x850] ;  /* 0x00021400ff027b82 */ /* 0x000f300000000800 */
[----:B------:R-:W2:Y:S08]  /*40e0*/  @P0 LDC.64 R4, c[0x0][0x878] ;  /* 0x00021e00ff040b82 */ /* 0x000eb00000000a00 */
[----:B------:R-:W5:Y:S08]  /*40f0*/  LDC.64 R14, c[0x0][0x820] ;  /* 0x00020800ff0e7b82 */ /* 0x000f700000000a00 */
[----:B------:R-:W5:Y:S01]  /*4100*/  LDC.64 R20, c[0x0][0x848] ;  /* 0x00021200ff147b82 */ /* 0x000f620000000a00 */
[----:B--2---:R-:W-:-:S07]  /*4110*/  @P0 IMAD.WIDE R4, R19, 0x4, R4 ;  /* 0x0000000413040825 */ /* 0x004fce00078e0204 */
[----:B------:R-:W2:Y:S01]  /*4120*/  LDC.64 R22, c[0x0][0x800] ;  /* 0x00020000ff167b82 */ /* 0x000ea20000000a00 */
[----:B------:R-:W5:Y:S07]  /*4130*/  @P0 LDG.E R4, desc[UR38][R4.64] ;  /* 0x0000002604040981 */ /* 0x000f6e000c1e1900 */
[----:B------:R-:W-:Y:S01]  /*4140*/  BAR.SYNC.DEFER_BLOCKING 0x1, 0x180 ;  /* 0x0046000000007b1d */ /* 0x000fe20000010000 */
[----:B----4-:R-:W-:Y:S01]  /*4150*/  ISETP.NE.AND P1, PT, R2, 0x1, PT ;  /* 0x000000010200780c */ /* 0x010fe20003f25270 */
[----:B---3--:R-:W-:Y:S01]  /*4160*/  VIADD R2, R0, 0xffffff80 ;  /* 0xffffff8000027836 */ /* 0x008fe20000000000 */
[----:B------:R-:W-:-:S03]  /*4170*/  ULEA UR4, UR5, UR4, 0x18 ;  /* 0x0000000405047291 */ /* 0x000fc6000f8ec03f */
[----:B------:R-:W-:Y:S01]  /*4180*/  BSSY B0, `(.L_x_3530) ;  /* 0x0000052000007945 */ /* 0x000fe20003800000 */
[----:B------:R-:W-:-:S04]  /*4190*/  SHF.R.S32.HI R3, RZ, 0x1f, R2 ;  /* 0x0000001fff037819 */ /* 0x000fc80000011402 */
[----:B------:R-:W-:-:S03]  /*41a0*/  LEA.HI R6, R3, R2, RZ, 0x7 ;  /* 0x0000000203067211 */ /* 0x000fc600078f38ff */
[----:B------:R-:W3:Y:S01]  /*41b0*/  @P1 LDC R8, c[0x0][0x854] ;  /* 0x00021500ff081b82 */ /* 0x000ee20000000800 */
[----:B------:R-:W-:Y:S02]  /*41c0*/  LOP3.LUT R3, R6, 0x3fffff80, RZ, 0xc0, !PT ;  /* 0x3fffff8006037812 */ /* 0x000fe400078ec0ff */
[----:B------:R-:W-:-:S03]  /*41d0*/  SHF.R.S32.HI R6, RZ, 0x7, R6 ;  /* 0x00000007ff067819 */ /* 0x000fc60000011406 */
[----:B------:R-:W-:Y:S02]  /*41e0*/  IMAD.IADD R3, R2, 0x1, -R3 ;  /* 0x0000000102037824 */ /* 0x000fe400078e0a03 */
[----:B------:R-:W4:Y:S02]  /*41f0*/  @P1 LDC R10, c[0x0][0x858] ;  /* 0x00021600ff0a1b82 */ /* 0x000f240000000800 */
[----:B------:R-:W-:-:S04]  /*4200*/  IMAD R6, R6, 0x600, R3 ;  /* 0x0000060006067824 */ /* 0x000fc800078e0203 */
[----:B------:R-:W-:Y:S02]  /*4210*/  IMAD.SHL.U32 R6, R6, 0x4, RZ ;  /* 0x0000000406067824 */ /* 0x000fe400078e00ff */
[----:B---3--:R-:W-:-:S03]  /*4220*/  @P1 IMAD.HI.U32 R3, R153, R8, RZ ;  /* 0x0000000899031227 */ /* 0x008fc600078e00ff */
[----:B------:R-:W-:-:S05]  /*4230*/  LEA R8, R6, UR4, 0x2 ;  /* 0x0000000406087c11 */ /* 0x000fca000f8e10ff */
[----:B------:R3:W-:Y:S01]  /*4240*/  STS.128 [R8], R24 ;  /* 0x0000001808007388 */ /* 0x0007e20000000c00 */
[----:B----4-:R-:W-:Y:S01]  /*4250*/  @P1 SHF.R.U32.HI R153, RZ, R10, R3 ;  /* 0x0000000aff991219 */ /* 0x010fe20000011603 */
[----:B------:R-:W-:Y:S02]  /*4260*/  IMAD R3, R152, 0x4800, RZ ;  /* 0x0000480098037824 */ /* 0x000fe400078e02ff */
[----:B------:R4:W-:Y:S01]  /*4270*/  STS.128 [R8+0x800], R28 ;  /* 0x0008001c08007388 */ /* 0x0009e20000000c00 */
[----:B------:R-:W-:-:S03]  /*4280*/  SHF.R.S32.HI R9, RZ, 0x1f, R153 ;  /* 0x0000001fff097819 */ /* 0x000fc60000011499 */
[----:B------:R4:W-:Y:S02]  /*4290*/  STS.128 [R8+0x1000], R32 ;  /* 0x0010002008007388 */ /* 0x0009e40000000c00 */
[----:B-1----:R-:W-:Y:S02]  /*42a0*/  IMAD R10, R9, R16, RZ ;  /* 0x00000010090a7224 */ /* 0x002fe400078e02ff */
[----:B------:R4:W-:Y:S02]  /*42b0*/  STS.128 [R8+0x1800], R36 ;  /* 0x0018002408007388 */ /* 0x0009e40000000c00 */
[----:B------:R-:W-:Y:S02]  /*42c0*/  IMAD R11, R153, R17, R10 ;  /* 0x00000011990b7224 */ /* 0x000fe400078e020a */
[----:B------:R4:W-:Y:S01]  /*42d0*/  STS.128 [R8+0x2000], R40 ;  /* 0x0020002808007388 */ /* 0x0009e20000000c00 */
[----:B---3--:R-:W1:Y:S03]  /*42e0*/  LDC.64 R24, c[0x0][0x828] ;  /* 0x00020a00ff187b82 */ /* 0x008e660000000a00 */
        /* <DEDUP_REMOVED lines=13> */
[----:B-----5:R-:W-:-:S04]  /*43c0*/  @P0 IMAD R4, R19, 0x60, R4 ;  /* 0x0000006013040824 */ /* 0x020fc800078e0204 */
        /* <DEDUP_REMOVED lines=8> */
[----:B------:R-:W-:-:S03]  /*4450*/  IMAD R4, R9, R12, RZ ;  /* 0x0000000c09047224 */ /* 0x000fc600078e02ff */
[----:B------:R-:W-:Y:S01]  /*4460*/  LEA.HI.X.SX32 R7, R3, R5, 0x1, P1 ;  /* 0x0000000503077211 */ /* 0x000fe200008f0eff */
[----:B------:R-:W-:Y:S01]  /*4470*/  IMAD R9, R153, R13, R4 ;  /* 0x0000000d99097224 */ /* 0x000fe200078e0204 */
[----:B------:R-:W-:Y:S02]  /*4480*/  SHF.R.S32.HI R3, RZ, 0x1f, R19 ;  /* 0x0000001fff037819 */ /* 0x000fe40000011413 */
[----:B------:R-:W-:Y:S01]  /*4490*/  SEL R19, R19, RZ, !P0 ;  /* 0x000000ff13137207 */ /* 0x000fe20004000000 */
[--C-:B------:R-:W-:Y:S01]  /*44a0*/  IMAD.WIDE.U32 R4, R153, R12, R6.reuse ;  /* 0x0000000c99047225 */ /* 0x100fe200078e0006 */
[----:B------:R-:W-:Y:S02]  /*44b0*/  SEL R3, R3, RZ, !P0 ;  /* 0x000000ff03037207 */ /* 0x000fe40004000000 */
[----:B------:R-:W-:Y:S01]  /*44c0*/  ISETP.NE.AND P0, PT, R2, RZ, PT ;  /* 0x000000ff0200720c */ /* 0x000fe20003f05270 */
[----:B------:R-:W-:-:S04]  /*44d0*/  IMAD.WIDE.U32 R6, R153, R16, R6 ;  /* 0x0000001099067225 */ /* 0x000fc800078e0006 */
[----:B------:R-:W-:Y:S02]  /*44e0*/  IMAD.IADD R5, R5, 0x1, R9 ;  /* 0x0000000105057824 */ /* 0x000fe400078e0209 */
[----:B------:R-:W-:Y:S02]  /*44f0*/  IMAD.IADD R7, R7, 0x1, R11 ;  /* 0x0000000107077824 */ /* 0x000fe400078e020b */
[C---:B------:R-:W-:Y:S02]  /*4500*/  IMAD R10, R3.reuse, R14, RZ ;  /* 0x0000000e030a7224 */ /* 0x040fe400078e02ff */
[----:B------:R-:W-:Y:S02]  /*4510*/  IMAD R12, R3, R20, RZ ;  /* 0x00000014030c7224 */ /* 0x000fe400078e02ff */
[----:B------:R-:W-:-:S04]  /*4520*/  IMAD.WIDE.U32 R4, R19, R14, R4 ;  /* 0x0000000e13047225 */ /* 0x000fc800078e0004 */
[----:B------:R-:W-:Y:S01]  /*4530*/  IMAD.WIDE.U32 R6, R19, R20, R6 ;  /* 0x0000001413067225 */ /* 0x000fe200078e0006 */
[----:B--2---:R-:W-:-:S03]  /*4540*/  LEA R22, P1, R4, R22, 0x2 ;  /* 0x0000001604167211 */ /* 0x004fc600078210ff */
[C---:B------:R-:W-:Y:S01]  /*4550*/  IMAD R3, R19.reuse, R15, R10 ;  /* 0x0000000f13037224 */ /* 0x040fe200078e020a */
[----:B-1----:R-:W-:Y:S01]  /*4560*/  LEA R24, P2, R6, R24, 0x2 ;  /* 0x0000001806187211 */ /* 0x002fe200078410ff */
[----:B------:R-:W-:Y:S02]  /*4570*/  IMAD R19, R19, R21, R12 ;  /* 0x0000001513137224 */ /* 0x000fe400078e020c */
[----:B------:R-:W-:Y:S02]  /*4580*/  IMAD.IADD R3, R5, 0x1, R3 ;  /* 0x0000000105037824 */ /* 0x000fe400078e0203 */
[----:B------:R-:W-:-:S03]  /*4590*/  IMAD.IADD R2, R7, 0x1, R19 ;  /* 0x0000000107027824 */ /* 0x000fc600078e0213 */
[----:B------:R-:W-:Y:S02]  /*45a0*/  LEA.HI.X R3, R4, R23, R3, 0x2, P1 ;  /* 0x0000001704037211 */ /* 0x000fe400008f1403 */
[----:B------:R-:W-:Y:S01]  /*45b0*/  LEA.HI.X R2, R6, R25, R2, 0x2, P2 ;  /* 0x0000001906027211 */ /* 0x000fe200010f1402 */
[----:B----4-:R-:W-:Y:S06]  /*45c0*/  @P0 BRA `(.L_x_3531) ;  /* 0x0000000000340947 */ /* 0x010fec0003800000 */
[----:B------:R-:W-:Y:S01]  /*45d0*/  R2UR UR6, R24 ;  /* 0x00000000180672ca */ /* 0x000fe200000e0000 */
[----:B------:R-:W-:Y:S01]  /*45e0*/  UMOV UR5, 0x1200 ;  /* 0x0000120000057882 */ /* 0x000fe20000000000 */
[----:B------:R-:W-:Y:S01]  /*45f0*/  R2UR UR7, R2 ;  /* 0x00000000020772ca */ /* 0x000fe200000e0000 */
[----:B------:R-:W-:Y:S01]  /*4600*/  UMOV UR8, 0x0 ;  /* 0x0000000000087882 */ /* 0x000fe20000000000 */
[----:B------:R-:W-:Y:S01]  /*4610*/  PLOP3.LUT P0, PT, PT, PT, PT, 0x80, 0x0 ;  /* 0x000000000000781c */ /* 0x000fe20003f0f070 */
[----:B------:R-:W-:-:S12]  /*4620*/  UMOV UR9, 0x14f00000 ;  /* 0x14f0000000097882 */ /* 0x000fd80000000000 */
.L_x_3532:
[----:B------:R-:W-:Y:S01]  /*4630*/  @P0 ELECT P1, URZ, PT ;  /* 0x00000000003f082f */ /* 0x000fe20003820000 */
[----:B------:R1:W-:-:S12]  /*4640*/  UBLKRED.G.S.ADD.F32.RN [UR6], [UR4], UR5, desc[UR8] ;  /* 0x00000806040073bb */ /* 0x0003d800080a1405 */
[----:B------:R-:W-:Y:S02]  /*4650*/  @P1 PLOP3.LUT P0, PT, P1, PT, PT, 0x8, 0x0 ;  /* 0x000000000000181c */ /* 0x000fe40000f0e170 */
[----:B------:R-:W-:-:S11]  /*4660*/  PLOP3.LUT P1, PT, PT, PT, PT, 0x8, 0x0 ;  /* 0x000000000000781c */ /* 0x000fd60003f2e170 */
[----:B-1----:R-:W-:Y:S05]  /*4670*/  @P0 BRA.U.ANY `(.L_x_3532) ;  /* 0xfffffffd00ec0947 */ /* 0x002fea000393ffff */
[----:B------:R0:W-:Y:S01]  /*4680*/  UTMACMDFLUSH ;  /* 0x00000000000079b7 */ /* 0x0001e20000000000 */
[----:B------:R-:W-:-:S04]  /*4690*/  DEPBAR.LE SB0, 0x0 ;  /* 0x000080000000791a */ /* 0x000fc80000000000 */
.L_x_3531:
[----:B------:R-:W-:Y:S05]  /*46a0*/  BSYNC B0 ;  /* 0x0000000000007941 */ /* 0x000fea0003800000 */
.L_x_3530:
        /* <DEDUP_REMOVED lines=28> */
.L_x_3533:
        /* <DEDUP_REMOVED lines=8> */
.L_x_3499:
        /* <DEDUP_REMOVED lines=29> */
.L_x_3535:
[----:B------:R-:W-:Y:S01]  /*4ac0*/  ULDC UR9, c[0x0][0x8cc] ;  /* 0x0002330000097ab9 */ /* 0x000fe20000000800 */
[----:B------:R-:W-:Y:S01]  /*4ad0*/  UMOV UR7, UR8 ;  /* 0x0000000800077c82 */ /* 0x000fe20008000000 */
[----:B------:R-:W-:-:S11]  /*4ae0*/  UISETP.NE.AND UP0, UPT, UR9, 0x1, UPT ;  /* 0x000000010900788c */ /* 0x000fd6000bf05270 */
[----:B------:R-:W-:Y:S02]  /*4af0*/  @UP0 ULDC.64 UR10, c[0x0][0x8d0] ;  /* 0x00023400000a0ab9 */ /* 0x000fe40000000a00 */
[----:B------:R-:W-:-:S04]  /*4b00*/  UIMAD.WIDE.U32 UR4, UR8, UR10, URZ ;  /* 0x0000000a080472a5 */ /* 0x000fc8000f8e003f */
[----:B------:R-:W-:-:S04]  /*4b10*/  @UP0 USHF.R.U32.HI UR7, URZ, UR11, UR5 ;  /* 0x0000000b3f070299 */ /* 0x000fc80008011605 */
[----:B------:R-:W-:-:S12]  /*4b20*/  UIMAD UR4, UR7, UR9, URZ ;  /* 0x00000009070472a4 */ /* 0x000fd8000f8e023f */
.L_x_3536:
        /* <DEDUP_REMOVED lines=23> */
.L_x_3537:
        /* <DEDUP_REMOVED lines=13> */
.L_x_3539:
[----:B------:R-:W-:-:S05]  /*4d70*/  ULDC UR4, c[0x0][0x8f4] ;  /* 0x00023d0000047ab9 */ /* 0x000fca0000000800 */
.L_x_3538:
        /* <DEDUP_REMOVED lines=46> */
.L_x_3540:
        /* <DEDUP_REMOVED lines=13> */
.L_x_3541:
        /* <DEDUP_REMOVED lines=12> */
.L_x_3542:
        /* <DEDUP_REMOVED lines=54> */
.L_x_3545:
[----:B------:R-:W-:Y:S05]  /*5550*/  BSYNC B0 ;  /* 0x0000000000007941 */ /* 0x000fea0003800000 */
.L_x_3544:
        /* <DEDUP_REMOVED lines=18> */
.L_x_3547:
[----:B------:R-:W-:Y:S05]  /*5680*/  BSYNC B0 ;  /* 0x0000000000007941 */ /* 0x000fea0003800000 */
.L_x_3546:
        /* <DEDUP_REMOVED lines=19> */
.L_x_3549:
[----:B------:R-:W-:Y:S05]  /*57c0*/  BSYNC B0 ;  /* 0x0000000000007941 */ /* 0x000fea0003800000 */
.L_x_3548:
[----:B------:R-:W-:Y:S06]  /*57d0*/  BAR.ARV 0xa, 0xa0 ;  /* 0x0282800000007b1d */ /* 0x000fec0000002000 */
[----:B------:R-:W-:Y:S04]  /*57e0*/  BSSY B0, `(.L_x_3550) ;  /* 0x0000003000007945 */ /* 0x000fe80003800000 */
[----:B------:R-:W-:Y:S05]  /*57f0*/  @!P0 BRA `(.L_x_3551) ;  /* 0x0000000000048947 */ /* 0x000fea0003800000 */
[----:B------:R-:W-:-:S04]  /*5800*/  DEPBAR.LE SB0, 0x1 ;  /* 0x000080400000791a */ /* 0x000fc80000000000 */
.L_x_3551:
[----:B------:R-:W-:Y:S05]  /*5810*/  BSYNC B0 ;  /* 0x0000000000007941 */ /* 0x000fea0003800000 */
.L_x_3550:
[----:B------:R-:W-:Y:S06]  /*5820*/  BAR.ARV 0xb, 0xa0 ;  /* 0x02c2800000007b1d */ /* 0x000fec0000002000 */
[----:B------:R-:W-:Y:S04]  /*5830*/  BSSY B0, `(.L_x_3552) ;  /* 0x0000003000007945 */ /* 0x000fe80003800000 */
[----:B------:R-:W-:Y:S05]  /*5840*/  @!P0 BRA `(.L_x_3553) ;  /* 0x0000000000048947 */ /* 0x000fea0003800000 */
[----:B------:R-:W-:-:S04]  /*5850*/  DEPBAR.LE SB0, 0x0 ;  /* 0x000080000000791a */ /* 0x000fc80000000000 */
.L_x_3553:
[----:B------:R-:W-:Y:S05]  /*5860*/  BSYNC B0 ;  /* 0x0000000000007941 */ /* 0x000fea0003800000 */
.L_x_3552:
[----:B------:R-:W-:Y:S06]  /*5870*/  BAR.ARV 0xc, 0xa0 ;  /* 0x0302800000007b1d */ /* 0x000fec0000002000 */
[----:B------:R-:W-:Y:S01]  /*5880*/  UIADD3 UR20, UR16, 0x1, URZ ;  /* 0x0000000110147890 */ /* 0x000fe2000fffe03f */
[----:B------:R-:W-:Y:S11]  /*5890*/  BRA `(.L_x_3554) ;  /* 0x0000000000047947 */ /* 0x000ff60003800000 */
.L_x_3543:
[----:B------:R-:W-:-:S05]  /*58a0*/  UMOV UR20, UR16 ;  /* 0x0000001000147c82 */ /* 0x000fca0008000000 */
.L_x_3554:
        /* <DEDUP_REMOVED lines=26> */
.L_x_3575:
        /* <DEDUP_REMOVED lines=32> */
.L_x_3556:
[----:B------:R-:W-:Y:S05]  /*5c50*/  BSYNC B0 ;  /* 0x0000000000007941 */ /* 0x000fea0003800000 */
.L_x_3555:
        /* <DEDUP_REMOVED lines=12> */
.L_x_3558:
[----:B------:R-:W-:Y:S05]  /*5d20*/  BSYNC B0 ;  /* 0x0000000000007941 */ /* 0x000fea0003800000 */
.L_x_3557:
        /* <DEDUP_REMOVED lines=13> */
.L_x_3560:
[----:B------:R-:W-:Y:S05]  /*5e00*/  BSYNC B0 ;  /* 0x0000000000007941 */ /* 0x000fea0003800000 */
.L_x_3559:
[----:B------:R-:W-:Y:S06]  /*5e10*/  BAR.ARV 0xa, 0xa0 ;  /* 0x0282800000007b1d */ /* 0x000fec0000002000 */
[----:B------:R-:W-:Y:S04]  /*5e20*/  BSSY B0, `(.L_x_3561) ;  /* 0x0000003000007945 */ /* 0x000fe80003800000 */
[----:B------:R-:W-:Y:S05]  /*5e30*/  @!P0 BRA `(.L_x_3562) ;  /* 0x0000000000048947 */ /* 0x000fea0003800000 */
[----:B------:R-:W-:-:S04]  /*5e40*/  DEPBAR.LE SB0, 0x1 ;  /* 0x000080400000791a */ /* 0x000fc80000000000 */
.L_x_3562:
[----:B------:R-:W-:Y:S05]  /*5e50*/  BSYNC B0 ;  /* 0x0000000000007941 */ /* 0x000fea0003800000 */
.L_x_3561:
[----:B------:R-:W-:Y:S06]  /*5e60*/  BAR.ARV 0xb, 0xa0 ;  /* 0x02c2800000007b1d */ /* 0x000fec0000002000 */
[----:B------:R-:W-:Y:S04]  /*5e70*/  BSSY B0, `(.L_x_3563) ;  /* 0x0000003000007945 */ /* 0x000fe80003800000 */
[----:B------:R-:W-:Y:S05]  /*5e80*/  @!P0 BRA `(.L_x_3564) ;  /* 0x0000000000048947 */ /* 0x000fea0003800000 */
[----:B------:R-:W-:-:S04]  /*5e90*/  DEPBAR.LE SB0, 0x0 ;  /* 0x000080000000791a */ /* 0x000fc80000000000 */
.L_x_3564:
[----:B------:R-:W-:Y:S05]  /*5ea0*/  BSYNC B0 ;  /* 0x0000000000007941 */ /* 0x000fea0003800000 */
.L_x_3563:
        /* <DEDUP_REMOVED lines=13> */
.L_x_3566:
[----:B------:R-:W-:Y:S05]  /*5f80*/  BSYNC B0 ;  /* 0x0000000000007941 */ /* 0x000fea0003800000 */
.L_x_3565:
        /* <DEDUP_REMOVED lines=12> */
.L_x_3568:
[----:B------:R-:W-:Y:S05]  /*6050*/  BSYNC B0 ;  /* 0x0000000000007941 */ /* 0x000fea0003800000 */
.L_x_3567:
        /* <DEDUP_REMOVED lines=13> */
.L_x_3570:
[----:B------:R-:W-:Y:S05]  /*6130*/  BSYNC B0 ;  /* 0x0000000000007941 */ /* 0x000fea0003800000 */
.L_x_3569:
[----:B------:R-:W-:Y:S06]  /*6140*/  BAR.ARV 0xa, 0xa0 ;  /* 0x0282800000007b1d */ /* 0x000fec0000002000 */
[----:B------:R-:W-:Y:S04]  /*6150*/  BSSY B0, `(.L_x_3571) ;  /* 0x0000003000007945 */ /* 0x000fe80003800000 */
[----:B------:R-:W-:Y:S05]  /*6160*/  @!P0 BRA `(.L_x_3572) ;  /* 0x0000000000048947 */ /* 0x000fea0003800000 */
[----:B------:R-:W-:-:S04]  /*6170*/  DEPBAR.LE SB0, 0x1 ;  /* 0x000080400000791a */ /* 0x000fc80000000000 */
.L_x_3572:
[----:B------:R-:W-:Y:S05]  /*6180*/  BSYNC B0 ;  /* 0x0000000000007941 */ /* 0x000fea0003800000 */
.L_x_3571:
[----:B------:R-:W-:Y:S01]  /*6190*/  UIADD3 UR20, UR20, 0x2, URZ ;  /* 0x0000000214147890 */ /* 0x000fe2000fffe03f */
[----:B------:R-:W-:Y:S06]  /*61a0*/  BAR.ARV 0xb, 0xa0 ;  /* 0x02c2800000007b1d */ /* 0x000fec0000002000 */
[----:B------:R-:W-:Y:S01]  /*61b0*/  UISETP.GE.AND UP0, UPT, UR20, UR7, UPT ;  /* 0x000000071400728c */ /* 0x000fe2000bf06270 */
[----:B------:R-:W-:Y:S04]  /*61c0*/  BSSY B0, `(.L_x_3573) ;  /* 0x0000003000007945 */ /* 0x000fe80003800000 */
[----:B------:R-:W-:Y:S06]  /*61d0*/  @!P0 BRA `(.L_x_3574) ;  /* 0x0000000000048947 */ /* 0x000fec0003800000 */
[----:B------:R-:W-:-:S04]  /*61e0*/  DEPBAR.LE SB0, 0x0 ;  /* 0x000080000000791a */ /* 0x000fc80000000000 */
.L_x_3574:
[----:B------:R-:W-:Y:S05]  /*61f0*/  BSYNC B0 ;  /* 0x0000000000007941 */ /* 0x000fea0003800000 */
.L_x_3573:
[----:B------:R-:W-:Y:S06]  /*6200*/  BAR.ARV 0xc, 0xa0 ;  /* 0x0302800000007b1d */ /* 0x000fec0000002000 */
[----:B------:R-:W-:Y:S01]  /*6210*/  PLOP3.LUT P1, PT, PT, PT, UP0, 0x80, 0x0 ;  /* 0x000000000000781c */ /* 0x000fe20003f2f008 */
[----:B------:R-:W-:Y:S02]  /*6220*/  UIADD3 UR47, UR47, 0x6000, URZ ;  /* 0x000060002f2f7890 */ /* 0x000fe4000fffe03f */
[----:B------:R-:W-:-:S10]  /*6230*/  UIADD3 UR6, UR6, 0x6000, URZ ;  /* 0x0000600006067890 */ /* 0x000fd4000fffe03f */
[----:B------:R-:W-:Y:S05]  /*6240*/  @!P1 BRA `(.L_x_3575) ;  /* 0xfffffff800009947 */ /* 0x000fea000383ffff */
[----:B------:R-:W-:Y:S05]  /*6250*/  BRA `(.L_x_3506) ;  /* 0x0000002c00387947 */ /* 0x000fea0003800000 */
.L_x_3534:
        /* <DEDUP_REMOVED lines=21> */
.L_x_3576:
[----:B------:R-:W1:Y:S01]  /*63b0*/  LDC R3, c[0x0][0x8cc] ;  /* 0x00023300ff037b82 */ /* 0x000e620000000800 */
[----:B------:R-:W-:Y:S01]  /*63c0*/  IMAD.MOV.U32 R0, RZ, RZ, R5 ;  /* 0x000000ffff007224 */ /* 0x000fe200078e0005 */
[----:B-1----:R-:W-:-:S13]  /*63d0*/  ISETP.NE.AND P0, PT, R3, 0x1, PT ;  /* 0x000000010300780c */ /* 0x002fda0003f05270 */
[----:B------:R-:W1:Y:S02]  /*63e0*/  @P0 LDC.64 R6, c[0x0][0x8d0] ;  /* 0x00023400ff060b82 */ /* 0x000e640000000a00 */
[----:B-1----:R-:W-:-:S05]  /*63f0*/  @P0 IMAD.HI.U32 R4, R5, R6, RZ ;  /* 0x0000000605040227 */ /* 0x002fca00078e00ff */
[----:B------:R-:W-:-:S05]  /*6400*/  @P0 SHF.R.U32.HI R0, RZ, R7, R4 ;  /* 0x00000007ff000219 */ /* 0x000fca0000011604 */
[----:B------:R-:W-:-:S07]  /*6410*/  IMAD R3, R0, R3, RZ ;  /* 0x0000000300037224 */ /* 0x000fce00078e02ff */
.L_x_3577:
        /* <DEDUP_REMOVED lines=23> */
.L_x_3578:
        /* <DEDUP_REMOVED lines=10> */
.L_x_3580:
[----:B------:R-:W1:Y:S02]  /*6630*/  LDC R4, c[0x0][0x8f4] ;  /* 0x00023d00ff047b82 */ /* 0x000e640000000800 */
.L_x_3579:
[----:B-1---5:R-:W-:Y:S02]  /*6640*/  VIADD R4, R4, 0x5f ;  /* 0x0000005f04047836 */ /* 0x022fe40000000000 */
[----:B------:R-:W-:Y:S02]  /*6650*/  IMAD.MOV.U32 R8, RZ, RZ, 0x1 ;  /* 0x00000001ff087424 */ /* 0x000fe400078e00ff */
[----:B------:R-:W-:-:S04]  /*6660*/  IMAD.HI R4, R4, 0x2aaaaaab, RZ ;  /* 0x2aaaaaab04047827 */ /* 0x000fc800078e02ff */
[----:B--2---:R-:W-:Y:S01]  /*6670*/  IMAD.MOV.U32 R2, RZ, RZ, RZ ;  /* 0x000000ffff027224 */ /* 0x004fe200078e00ff */
        /* <DEDUP_REMOVED lines=46> */
.L_x_3582:
        /* <DEDUP_REMOVED lines=11> */
.L_x_3583:
[----:B------:R-:W-:Y:S05]  /*6a10*/  @!P0 BRA `(.L_x_3584) ;  /* 0x00000000000c8947 */ /* 0x000fea0003800000 */
[----:B------:R-:W2:Y:S04]  /*6a20*/  LDG.E R5, desc[UR38][R2.64] ;  /* 0x0000002602057981 */ /* 0x000ea8000c1e1900 */
[----:B------:R-:W2:Y:S02]  /*6a30*/  LDG.E R4, desc[UR38][R2.64+0x4] ;  /* 0x0000042602047981 */ /* 0x000ea4000c1e1900 */
[----:B--2---:R-:W-:-:S07]  /*6a40*/  IMAD.IADD R4, R4, 0x1, -R5 ;  /* 0x0000000104047824 */ /* 0x004fce00078e0a05 */
.L_x_3584:
        /* <DEDUP_REMOVED lines=73> */
.L_x_3613:
        /* <DEDUP_REMOVED lines=9> */
.L_x_3587:
        /* <DEDUP_REMOVED lines=112> */
.L_x_3598:
[----:B-1----:R-:W-:-:S05]  /*7670*/  IMAD.MOV.U32 R6, RZ, RZ, 0x1 ;  /* 0x00000001ff067424 */ /* 0x002fca00078e00ff */
[----:B------:R-:W-:-:S04]  /*7680*/  SHF.L.U32 R6, R6, 0x1f, RZ ;  /* 0x0000001f06067819 */ /* 0x000fc800000006ff */
[----:B------:R-:W1:Y:S02]  /*7690*/  SYNCS.PHASECHK.TRANS64.TRYWAIT P1, [R0+URZ+0x36438], R6 ;  /* 0x03643806000075a7 */ /* 0x000e64000802017f */
[----:B-1----:R-:W-:Y:S05]  /*76a0*/  @!P1 BRA `(.L_x_3590) ;  /* 0x0000001800989947 */ /* 0x002fea0003800000 */
.L_x_3614:
[----:B------:R-:W-:Y:S05]  /*76b0*/  @P0 BRA `(.L_x_3591) ;  /* 0x0000000000140947 */ /* 0x000fea0003800000 */
[----:B------:R-:W-:Y:S01]  /*76c0*/  ISETP.NE.AND P1, PT, R18, RZ, PT ;  /* 0x000000ff1200720c */ /* 0x000fe20003f25270 */
[----:B------:R-:W-:-:S04]  /*76d0*/  IMAD.MOV.U32 R3, RZ, RZ, 0x6100 ;  /* 0x00006100ff037424 */ /* 0x000fc800078e00ff */
[----:B------:R2:W-:Y:S08]  /*76e0*/  SYNCS.ARRIVE.TRANS64 RZ, [R0+URZ+0x36430], R3 ;  /* 0x0364300300ff79a7 */ /* 0x0005f0000800003f */
[----:B------:R-:W-:Y:S05]  /*76f0*/  @!P1 BRA `(.L_x_3591) ;  /* 0x0000000000049947 */ /* 0x000fea0003800000 */
[----:B------:R-:W-:Y:S01]  /*7700*/  BPT.TRAP 0x1 ;  /* 0x000000040000795c */ /* 0x000fe20000300000 */
.L_x_3591:
        /* <DEDUP_REMOVED lines=48> */
.L_x_3615:
[----:B------:R-:W-:Y:S05]  /*7a10*/  @P0 BRA `(.L_x_3593) ;  /* 0x0000000000140947 */ /* 0x000fea0003800000 */
[----:B------:R-:W-:Y:S01]  /*7a20*/  ISETP.NE.AND P1, PT, R18, RZ, PT ;  /* 0x000000ff1200720c */ /* 0x000fe20003f25270 */
[----:B--2---:R-:W-:-:S04]  /*7a30*/  IMAD.MOV.U32 R3, RZ, RZ, 0x6100 ;  /* 0x00006100ff037424 */ /* 0x004fc800078e00ff */
[----:B------:R3:W-:Y:S08]  /*7a40*/  SYNCS.ARRIVE.TRANS64 RZ, [R0+URZ+0x36418], R3 ;  /* 0x0364180300ff79a7 */ /* 0x0007f0000800003f */
[----:B------:R-:W-:Y:S05]  /*7a50*/  @!P1 BRA `(.L_x_3593) ;  /* 0x0000000000049947 */ /* 0x000fea0003800000 */
[----:B------:R-:W-:Y:S01]  /*7a60*/  BPT.TRAP 0x1 ;  /* 0x000000040000795c */ /* 0x000fe20000300000 */
.L_x_3593:
        /* <DEDUP_REMOVED lines=47> */
.L_x_3616:
        /* <DEDUP_REMOVED lines=8> */
.L_x_3595:
        /* <DEDUP_REMOVED lines=37> */
.L_x_3618:
[----:B------:R-:W-:Y:S05]  /*8030*/  @P0 BRA `(.L_x_3597) ;  /* 0x0000000000140947 */ /* 0x000fea0003800000 */
[----:B------:R-:W-:Y:S01]  /*8040*/  ISETP.NE.AND P1, PT, R18, RZ, PT ;  /* 0x000000ff1200720c */ /* 0x000fe20003f25270 */
[----:B--2---:R-:W-:-:S04]  /*8050*/  IMAD.MOV.U32 R5, RZ, RZ, 0x6100 ;  /* 0x00006100ff057424 */ /* 0x004fc800078e00ff */
[----:B------:R3:W-:Y:S08]  /*8060*/  SYNCS.ARRIVE.TRANS64 RZ, [R0+URZ+0x36410], R5 ;  /* 0x0364100500ff79a7 */ /* 0x0007f0000800003f */
[----:B------:R-:W-:Y:S05]  /*8070*/  @!P1 BRA `(.L_x_3597) ;  /* 0x0000000000049947 */ /* 0x000fea0003800000 */
[----:B------:R-:W-:Y:S01]  /*8080*/  BPT.TRAP 0x1 ;  /* 0x000000040000795c */ /* 0x000fe20000300000 */
.L_x_3597:
        /* <DEDUP_REMOVED lines=44> */
.L_x_3589:
[----:B------:R-:W-:Y:S01]  /*8350*/  ISETP.NE.AND P1, PT, R20, RZ, PT ;  /* 0x000000ff1400720c */ /* 0x000fe20003f25270 */
[----:B------:R-:W-:Y:S02]  /*8360*/  IMAD.MOV.U32 R16, RZ, RZ, 0x1 ;  /* 0x00000001ff107424 */ /* 0x000fe400078e00ff */
[----:B------:R-:W-:-:S10]  /*8370*/  IMAD.MOV.U32 R5, RZ, RZ, R14 ;  /* 0x000000ffff057224 */ /* 0x000fd400078e000e */
[----:B------:R-:W-:Y:S05]  /*8380*/  @!P1 BRA `(.L_x_3588) ;  /* 0x00000004008c9947 */ /* 0x000fea0003800000 */
[----:B------:R-:W2:Y:S02]  /*8390*/  SYNCS.PHASECHK.TRANS64.TRYWAIT P1, [R0+URZ+0x36438], R6 ;  /* 0x03643806000075a7 */ /* 0x000ea4000802017f */
[----:B--2---:R-:W-:Y:S05]  /*83a0*/  @!P1 BRA `(.L_x_3599) ;  /* 0x0000000c00b89947 */ /* 0x004fea0003800000 */
.L_x_3619:
[----:B------:R-:W-:Y:S05]  /*83b0*/  @P0 BRA `(.L_x_3600) ;  /* 0x0000000000140947 */ /* 0x000fea0003800000 */
[----:B------:R-:W-:Y:S01]  /*83c0*/  ISETP.NE.AND P1, PT, R18, RZ, PT ;  /* 0x000000ff1200720c */ /* 0x000fe20003f25270 */
[----:B------:R-:W-:-:S04]  /*83d0*/  IMAD.MOV.U32 R5, RZ, RZ, 0x6100 ;  /* 0x00006100ff057424 */ /* 0x000fc800078e00ff */
[----:B------:R3:W-:Y:S08]  /*83e0*/  SYNCS.ARRIVE.TRANS64 RZ, [R0+URZ+0x36430], R5 ;  /* 0x0364300500ff79a7 */ /* 0x0007f0000800003f */
[----:B------:R-:W-:Y:S05]  /*83f0*/  @!P1 BRA `(.L_x_3600) ;  /* 0x0000000000049947 */ /* 0x000fea0003800000 */
[----:B------:R-:W-:Y:S01]  /*8400*/  BPT.TRAP 0x1 ;  /* 0x000000040000795c */ /* 0x000fe20000300000 */
.L_x_3600:
        /* <DEDUP_REMOVED lines=42> */
.L_x_3620:
[----:B------:R-:W-:Y:S01]  /*86b0*/  IMAD.MOV.U32 R16, RZ, RZ, RZ ;  /* 0x000000ffff107224 */ /* 0x000fe200078e00ff */
[----:B------:R-:W-:Y:S06]  /*86c0*/  @P0 BRA `(.L_x_3602) ;  /* 0x0000000000140947 */ /* 0x000fec0003800000 */
[----:B------:R-:W-:Y:S01]  /*86d0*/  ISETP.NE.AND P1, PT, R18, RZ, PT ;  /* 0x000000ff1200720c */ /* 0x000fe20003f25270 */
[----:B-1----:R-:W-:-:S04]  /*86e0*/  IMAD.MOV.U32 R5, RZ, RZ, 0x6100 ;  /* 0x00006100ff057424 */ /* 0x002fc800078e00ff */
[----:B------:R2:W-:Y:S08]  /*86f0*/  SYNCS.ARRIVE.TRANS64 RZ, [R0+URZ+0x36418], R5 ;  /* 0x0364180500ff79a7 */ /* 0x0005f0000800003f */
[----:B------:R-:W-:Y:S05]  /*8700*/  @!P1 BRA `(.L_x_3602) ;  /* 0x0000000000049947 */ /* 0x000fea0003800000 */
[----:B------:R-:W-:Y:S01]  /*8710*/  BPT.TRAP 0x1 ;  /* 0x000000040000795c */ /* 0x000fe20000300000 */
.L_x_3602:
        /* <DEDUP_REMOVED lines=42> */
.L_x_3588:
[----:B------:R-:W-:-:S04]  /*89c0*/  SHF.L.U32 R3, R16, 0x1f, RZ ;  /* 0x0000001f10037819 */ /* 0x000fc800000006ff */
[----:B------:R-:W2:Y:S02]  /*89d0*/  SYNCS.PHASECHK.TRANS64.TRYWAIT P1, [R0+URZ+0x36438], R3 ;  /* 0x03643803000075a7 */ /* 0x000ea4000802017f */
[----:B--2---:R-:W-:Y:S05]  /*89e0*/  @!P1 BRA `(.L_x_3603) ;  /* 0x0000000800509947 */ /* 0x004fea0003800000 */
.L_x_3621:
[----:B------:R-:W-:Y:S05]  /*89f0*/  @P0 BRA `(.L_x_3604) ;  /* 0x0000000000180947 */ /* 0x000fea0003800000 */
[----:B------:R-:W3:Y:S01]  /*8a00*/  S2R R2, SR_TID.X ;  /* 0x0000000000027919 */ /* 0x000ee20000002100 */
[----:B--2---:R-:W-:-:S04]  /*8a10*/  IMAD.MOV.U32 R3, RZ, RZ, 0x6100 ;  /* 0x00006100ff037424 */ /* 0x004fc800078e00ff */
[----:B------:R4:W-:Y:S01]  /*8a20*/  SYNCS.ARRIVE.TRANS64 RZ, [R0+URZ+0x36430], R3 ;  /* 0x0364300300ff79a7 */ /* 0x0009e2000800003f */
[----:B---3--:R-:W-:-:S13]  /*8a30*/  LOP3.LUT P0, RZ, R2, 0x1f, RZ, 0xc0, !PT ;  /* 0x0000001f02ff7812 */ /* 0x008fda000780c0ff */
[----:B----4-:R-:W-:Y:S05]  /*8a40*/  @!P0 BRA `(.L_x_3604) ;  /* 0x0000000000048947 */ /* 0x010fea0003800000 */
[----:B------:R-:W-:Y:S01]  /*8a50*/  BPT.TRAP 0x1 ;  /* 0x000000040000795c */ /* 0x000fe20000300000 */
.L_x_3604:
        /* <DEDUP_REMOVED lines=44> */
.L_x_3585:
[----:B------:R-:W-:Y:S05]  /*8d20*/  BSYNC B0 ;  /* 0x0000000000007941 */ /* 0x000fea0003800000 */
.L_x_3581:
[----:B------:R-:W-:-:S03]  /*8d30*/  UMOV UR7, 0xffffffff ;  /* 0xffffffff00077882 */ /* 0x000fc60000000000 */
[----:B------:R-:W-:Y:S05]  /*8d40*/  BRA.DIV UR7, `(.L_x_3605) ;  /* 0x00000006078c7947 */ /* 0x000fea000b800000 */
[----:B------:R-:W-:-:S13]  /*8d50*/  ELECT P6, URZ, PT ;  /* 0x00000000003f782f */ /* 0x000fda00038c0000 */
.L_x_3624:
[----:B------:R-:W-:Y:S05]  /*8d60*/  @!P6 BRA `(.L_x_3506) ;  /* 0x000000000074e947 */ /* 0x000fea0003800000 */
[----:B-12---:R-:W2:Y:S02]  /*8d70*/  LDL.LU R0, [R1] ;  /* 0x0000000001007983 */ /* 0x006ea40000300800 */
[----:B--2---:R-:W-:-:S04]  /*8d80*/  LOP3.LUT R0, R0, 0x2, RZ, 0xfc, !PT ;  /* 0x0000000200007812 */ /* 0x004fc800078efcff */
[----:B------:R-:W-:-:S13]  /*8d90*/  ISETP.NE.AND P2, PT, R0, 0x3, PT ;  /* 0x000000030000780c */ /* 0x000fda0003f45270 */
[----:B------:R-:W-:Y:S05]  /*8da0*/  @!P2 BRA `(.L_x_3606) ;  /* 0x000000000004a947 */ /* 0x000fea0003800000 */
[----:B------:R-:W-:Y:S01]  /*8db0*/  BPT.TRAP 0x1 ;  /* 0x000000040000795c */ /* 0x000fe20000300000 */
.L_x_3606:
        /* <DEDUP_REMOVED lines=15> */
.L_x_3625:
[----:B------:R-:W2:Y:S02]  /*8eb0*/  SYNCS.PHASECHK.TRANS64.TRYWAIT P0, [R3+URZ], R2 ;  /* 0x00000002030075a7 */ /* 0x000ea4000800017f */
[----:B--2---:R-:W-:Y:S05]  /*8ec0*/  @!P0 BRA `(.L_x_3608) ;  /* 0x0000000400608947 */ /* 0x004fea0003800000 */
.L_x_3626:
[----:B------:R-:W-:Y:S05]  /*8ed0*/  @!P2 BRA `(.L_x_3609) ;  /* 0x000000000004a947 */ /* 0x000fea0003800000 */
[----:B------:R-:W-:Y:S01]  /*8ee0*/  BPT.TRAP 0x1 ;  /* 0x000000040000795c */ /* 0x000fe20000300000 */
.L_x_3609:
[----:B------:R-:W-:-:S07]  /*8ef0*/  SHF.L.U32 R16, R16, 0x1f, RZ ;  /* 0x0000001f10107819 */ /* 0x000fce00000006ff */
.L_x_3610:
[----:B---3--:R3:W4:Y:S02]  /*8f00*/  SYNCS.PHASECHK.TRANS64.TRYWAIT P0, [R9+URZ+0x36438], R16 ;  /* 0x03643810090075a7 */ /* 0x008724000800017f */
[----:B----4-:R-:W-:Y:S05]  /*8f10*/  @!P0 NANOSLEEP.SYNCS 0x989680 ;  /* 0x009896800000895d */ /* 0x010fea0003900000 */
[----:B------:R-:W4:Y:S02]  /*8f20*/  @!P0 SYNCS.PHASECHK.TRANS64 P0, [R9+URZ+0x36438], R16 ;  /* 0x03643810090085a7 */ /* 0x000f24000800007f */
[----:B----4-:R-:W-:Y:S05]  /*8f30*/  @!P0 BRA `(.L_x_3610) ;  /* 0xfffffffc00f08947 */ /* 0x010fea000383ffff */
.L_x_3506:
[----:B------:R-:W-:Y:S05]  /*8f40*/  BSYNC B6 ;  /* 0x0000000000067941 */ /* 0x000fea0003800000 */
.L_x_3498:
[----:B------:R-:W-:Y:S05]  /*8f50*/  EXIT ;  /* 0x000000000000794d */ /* 0x000fea0003800000 */
.L_x_3516:
[----:B------:R-:W-:Y:S02]  /*8f60*/  IMAD.MOV.U32 R12, RZ, RZ, RZ ;  /* 0x000000ffff0c7224 */ /* 0x000fe400078e00ff */
[----:B------:R-:W-:Y:S02]  /*8f70*/  IMAD.MOV.U32 R11, RZ, RZ, 0x1f ;  /* 0x0000001fff0b7424 */ /* 0x000fe400078e00ff */
[----:B------:R-:W-:-:S07]  /*8f80*/  IMAD.MOV.U32 R15, RZ, RZ, -0x1 ;  /* 0xffffffffff0f7424 */ /* 0x000fce00078e00ff */
[----:B--2---:R-:W-:Y:S05]  /*8f90*/  WARPSYNC.COLLECTIVE R15, `(.L_x_3611) ;  /* 0x000000000f087348 */ /* 0x004fea0003c00000 */
[----:B------:R1:W3:Y:S02]  /*8fa0*/  SHFL.IDX P6, R14, R13, R12, R11 ;  /* 0x0000000c0d0e7389 */ /* 0x0002e400000c000b */
[----:B-123--:R-:W-:Y:S01]  /*8fb0*/  ENDCOLLECTIVE ;  /* 0x000000000000791b */ /* 0x00efe20003800000 */
.L_x_3611:
[----:B------:R-:W-:Y:S05]  /*8fc0*/  BRA `(.L_x_3612) ;  /* 0xffffff8400747947 */ /* 0x000fea000383ffff */
.L_x_3518:
[----:B---3--:R3:W4:Y:S02]  /*8fd0*/  SYNCS.PHASECHK.TRANS64.TRYWAIT P0, [R155+URZ+0x36400], R10 ;  /* 0x0364000a9b0075a7 */ /* 0x008724000800017f */
[----:B----4-:R-:W-:Y:S05]  /*8fe0*/  @!P0 NANOSLEEP.SYNCS 0x989680 ;  /* 0x009896800000895d */ /* 0x010fea0003900000 */
[----:B------:R-:W4:Y:S02]  /*8ff0*/  @!P0 SYNCS.PHASECHK.TRANS64 P0, [R155+URZ+0x36400], R10 ;  /* 0x0364000a9b0085a7 */ /* 0x000f24000800007f */
[----:B----4-:R-:W-:Y:S05]  /*9000*/  @!P0 BRA `(.L_x_3518) ;  /* 0xfffffffc00f08947 */ /* 0x010fea000383ffff */
[----:B------:R-:W-:Y:S05]  /*9010*/  BRA `(.L_x_3517) ;  /* 0xffffff8400b47947 */ /* 0x000fea000383ffff */
.L_x_3522:
[----:B----4-:R4:W1:Y:S02]  /*9020*/  SYNCS.PHASECHK.TRANS64.TRYWAIT P1, [R3+URZ+0x36410], R12 ;  /* 0x0364100c030075a7 */ /* 0x010864000802017f */
[----:B-1----:R-:W-:Y:S05]  /*9030*/  @!P1 NANOSLEEP.SYNCS 0x989680 ;  /* 0x009896800000995d */ /* 0x002fea0003900000 */
[----:B------:R-:W1:Y:S02]  /*9040*/  @!P1 SYNCS.PHASECHK.TRANS64 P1, [R3+URZ+0x36410], R12 ;  /* 0x0364100c030095a7 */ /* 0x000e64000802007f */
[----:B-1----:R-:W-:Y:S05]  /*9050*/  @!P1 BRA `(.L_x_3522) ;  /* 0xfffffffc00f09947 */ /* 0x002fea000383ffff */
[----:B------:R-:W-:Y:S05]  /*9060*/  BRA `(.L_x_3521) ;  /* 0xffffff8c00687947 */ /* 0x000fea000383ffff */
.L_x_3526:
[----:B------:R1:W1:Y:S02]  /*9070*/  SYNCS.PHASECHK.TRANS64.TRYWAIT P1, [R155+URZ+0x36430], R14 ;  /* 0x0364300e9b0075a7 */ /* 0x000264000802017f */
[----:B-1----:R-:W-:Y:S05]  /*9080*/  @!P1 NANOSLEEP.SYNCS 0x989680 ;  /* 0x009896800000995d */ /* 0x002fea0003900000 */
[----:B------:R-:W1:Y:S02]  /*9090*/  @!P1 SYNCS.PHASECHK.TRANS64 P1, [R155+URZ+0x36430], R14 ;  /* 0x0364300e9b0095a7 */ /* 0x000e64000802007f */
[----:B-1----:R-:W-:Y:S05]  /*90a0*/  @!P1 BRA `(.L_x_3526) ;  /* 0xfffffffc00f09947 */ /* 0x002fea000383ffff */
[----:B------:R-:W-:Y:S05]  /*90b0*/  BRA `(.L_x_3525) ;  /* 0xffffff94000c7947 */ /* 0x000fea000383ffff */
.L_x_3586:
[----:B-1----:R1:W2:Y:S02]  /*90c0*/  SYNCS.PHASECHK.TRANS64.TRYWAIT P1, [R0+URZ+0x36420], R6 ;  /* 0x03642006000075a7 */ /* 0x0022a4000802017f */
[----:B--2---:R-:W-:Y:S05]  /*90d0*/  @!P1 NANOSLEEP.SYNCS 0x989680 ;  /* 0x009896800000995d */ /* 0x004fea0003900000 */
[----:B------:R-:W2:Y:S02]  /*90e0*/  @!P1 SYNCS.PHASECHK.TRANS64 P1, [R0+URZ+0x36420], R6 ;  /* 0x03642006000095a7 */ /* 0x000ea4000802007f */
[----:B--2---:R-:W-:Y:S05]  /*90f0*/  @!P1 BRA `(.L_x_3586) ;  /* 0xfffffffc00f09947 */ /* 0x004fea000383ffff */
[----:B------:R-:W-:Y:S05]  /*9100*/  BRA `(.L_x_3613) ;  /* 0xffffffdc00747947 */ /* 0x000fea000383ffff */
.L_x_3590:
[----:B-1----:R1:W2:Y:S02]  /*9110*/  SYNCS.PHASECHK.TRANS64.TRYWAIT P1, [R0+URZ+0x36438], R6 ;  /* 0x03643806000075a7 */ /* 0x0022a4000802017f */
[----:B--2---:R-:W-:Y:S05]  /*9120*/  @!P1 NANOSLEEP.SYNCS 0x989680 ;  /* 0x009896800000995d */ /* 0x004fea0003900000 */
[----:B------:R-:W2:Y:S02]  /*9130*/  @!P1 SYNCS.PHASECHK.TRANS64 P1, [R0+URZ+0x36438], R6 ;  /* 0x03643806000095a7 */ /* 0x000ea4000802007f */
[----:B--2---:R-:W-:Y:S05]  /*9140*/  @!P1 BRA `(.L_x_3590) ;  /* 0xfffffffc00f09947 */ /* 0x004fea000383ffff */
[----:B------:R-:W-:Y:S05]  /*9150*/  BRA `(.L_x_3614) ;  /* 0xffffffe400547947 */ /* 0x000fea000383ffff */
.L_x_3592:
[----:B--2---:R2:W3:Y:S02]  /*9160*/  SYNCS.PHASECHK.TRANS64.TRYWAIT P1, [R0+URZ+0x36428], R3 ;  /* 0x03642803000075a7 */ /* 0x0044e4000802017f */
[----:B---3--:R-:W-:Y:S05]  /*9170*/  @!P1 NANOSLEEP.SYNCS 0x989680 ;  /* 0x009896800000995d */ /* 0x008fea0003900000 */
[----:B------:R-:W3:Y:S02]  /*9180*/  @!P1 SYNCS.PHASECHK.TRANS64 P1, [R0+URZ+0x36428], R3 ;  /* 0x03642803000095a7 */ /* 0x000ee4000802007f */
[----:B---3--:R-:W-:Y:S05]  /*9190*/  @!P1 BRA `(.L_x_3592) ;  /* 0xfffffffc00f09947 */ /* 0x008fea000383ffff */
[----:B------:R-:W-:Y:S05]  /*91a0*/  BRA `(.L_x_3615) ;  /* 0xffffffe800187947 */ /* 0x000fea000383ffff */
.L_x_3594:
        /* <DEDUP_REMOVED lines=8> */
.L_x_3596:
[----:B------:R-:W-:-:S07]  /*9230*/  SHF.L.U32 R5, R7, 0x1f, RZ ;  /* 0x0000001f07057819 */ /* 0x000fce00000006ff */
.L_x_3617:
[----:B--2---:R2:W3:Y:S02]  /*9240*/  SYNCS.PHASECHK.TRANS64.TRYWAIT P1, [R0+URZ+0x36420], R5 ;  /* 0x03642005000075a7 */ /* 0x0044e4000802017f */
[----:B---3--:R-:W-:Y:S05]  /*9250*/  @!P1 NANOSLEEP.SYNCS 0x989680 ;  /* 0x009896800000995d */ /* 0x008fea0003900000 */
[----:B------:R-:W3:Y:S02]  /*9260*/  @!P1 SYNCS.PHASECHK.TRANS64 P1, [R0+URZ+0x36420], R5 ;  /* 0x03642005000095a7 */ /* 0x000ee4000802007f */
[----:B---3--:R-:W-:Y:S05]  /*9270*/  @!P1 BRA `(.L_x_3617) ;  /* 0xfffffffc00f09947 */ /* 0x008fea000383ffff */
[----:B------:R-:W-:Y:S05]  /*9280*/  BRA `(.L_x_3618) ;  /* 0xffffffec00687947 */ /* 0x000fea000383ffff */
.L_x_3599:
[----:B--2---:R2:W3:Y:S02]  /*9290*/  SYNCS.PHASECHK.TRANS64.TRYWAIT P1, [R0+URZ+0x36438], R6 ;  /* 0x03643806000075a7 */ /* 0x0044e4000802017f */
[----:B---3--:R-:W-:Y:S05]  /*92a0*/  @!P1 NANOSLEEP.SYNCS 0x989680 ;  /* 0x009896800000995d */ /* 0x008fea0003900000 */
[----:B------:R-:W3:Y:S02]  /*92b0*/  @!P1 SYNCS.PHASECHK.TRANS64 P1, [R0+URZ+0x36438], R6 ;  /* 0x03643806000095a7 */ /* 0x000ee4000802007f */
[----:B---3--:R-:W-:Y:S05]  /*92c0*/  @!P1 BRA `(.L_x_3599) ;  /* 0xfffffffc00f09947 */ /* 0x008fea000383ffff */
[----:B------:R-:W-:Y:S05]  /*92d0*/  BRA `(.L_x_3619) ;  /* 0xfffffff000347947 */ /* 0x000fea000383ffff */
.L_x_3601:
[----:B-1----:R1:W2:Y:S02]  /*92e0*/  SYNCS.PHASECHK.TRANS64.TRYWAIT P1, [R0+URZ+0x36428], R5 ;  /* 0x03642805000075a7 */ /* 0x0022a4000802017f */
[----:B--2---:R-:W-:Y:S05]  /*92f0*/  @!P1 NANOSLEEP.SYNCS 0x989680 ;  /* 0x009896800000995d */ /* 0x004fea0003900000 */
[----:B------:R-:W2:Y:S02]  /*9300*/  @!P1 SYNCS.PHASECHK.TRANS64 P1, [R0+URZ+0x36428], R5 ;  /* 0x03642805000095a7 */ /* 0x000ea4000802007f */
[----:B--2---:R-:W-:Y:S05]  /*9310*/  @!P1 BRA `(.L_x_3601) ;  /* 0xfffffffc00f09947 */ /* 0x004fea000383ffff */
[----:B------:R-:W-:Y:S05]  /*9320*/  BRA `(.L_x_3620) ;  /* 0xfffffff000e07947 */ /* 0x000fea000383ffff */
.L_x_3603:
[----:B--2---:R2:W3:Y:S02]  /*9330*/  SYNCS.PHASECHK.TRANS64.TRYWAIT P1, [R0+URZ+0x36438], R3 ;  /* 0x03643803000075a7 */ /* 0x0044e4000802017f */
[----:B---3--:R-:W-:Y:S05]  /*9340*/  @!P1 NANOSLEEP.SYNCS 0x989680 ;  /* 0x009896800000995d */ /* 0x008fea0003900000 */
[----:B------:R-:W3:Y:S02]  /*9350*/  @!P1 SYNCS.PHASECHK.TRANS64 P1, [R0+URZ+0x36438], R3 ;  /* 0x03643803000095a7 */ /* 0x000ee4000802007f */
[----:B---3--:R-:W-:Y:S05]  /*9360*/  @!P1 BRA `(.L_x_3603) ;  /* 0xfffffffc00f09947 */ /* 0x008fea000383ffff */
[----:B------:R-:W-:Y:S05]  /*9370*/  BRA `(.L_x_3621) ;  /* 0xfffffff4009c7947 */ /* 0x000fea000383ffff */
.L_x_3605:
[----:B------:R-:W-:Y:S01]  /*9380*/  BSSY B0, `(.L_x_3622) ;  /* 0x0000006000007945 */ /* 0x000fe20003800000 */
[----:B------:R-:W-:-:S07]  /*9390*/  IMAD.MOV.U32 R15, RZ, RZ, -0x1 ;  /* 0xffffffffff0f7424 */ /* 0x000fce00078e00ff */
[----:B-12---:R-:W-:Y:S05]  /*93a0*/  WARPSYNC.COLLECTIVE R15, `(.L_x_3623) ;  /* 0x000000000f0c7348 */ /* 0x006fea0003c00000 */
[----:B------:R-:W-:Y:S02]  /*93b0*/  ELECT P6, UR62, PT ;  /* 0x00000000003e782f */ /* 0x000fe400038c0000 */
[----:B------:R-:W-:Y:S01]  /*93c0*/  MOV R14, UR62 ;  /* 0x0000003e000e7c02 */ /* 0x000fe20008000f00 */
[----:B-12---:R-:W-:Y:S10]  /*93d0*/  ENDCOLLECTIVE ;  /* 0x000000000000791b */ /* 0x006ff40003800000 */
.L_x_3623:
[----:B------:R-:W-:Y:S05]  /*93e0*/  BSYNC B0 ;  /* 0x0000000000007941 */ /* 0x000fea0003800000 */
.L_x_3622:
[----:B------:R-:W-:Y:S05]  /*93f0*/  BRA `(.L_x_3624) ;  /* 0xfffffff800587947 */ /* 0x000fea000383ffff */
.L_x_3607:
[----:B-1----:R1:W2:Y:S02]  /*9400*/  SYNCS.PHASECHK.TRANS64.TRYWAIT P0, [R7+URZ], R0 ;  /* 0x00000000070075a7 */ /* 0x0022a4000800017f */
[----:B--2---:R-:W-:Y:S05]  /*9410*/  @!P0 NANOSLEEP.SYNCS 0x989680 ;  /* 0x009896800000895d */ /* 0x004fea0003900000 */
[----:B------:R-:W2:Y:S02]  /*9420*/  @!P0 SYNCS.PHASECHK.TRANS64 P0, [R7+URZ], R0 ;  /* 0x00000000070085a7 */ /* 0x000ea4000800007f */
[----:B--2---:R-:W-:Y:S05]  /*9430*/  @!P0 BRA `(.L_x_3607) ;  /* 0xfffffffc00f08947 */ /* 0x004fea000383ffff */
[----:B------:R-:W-:Y:S05]  /*9440*/  BRA `(.L_x_3625) ;  /* 0xfffffff800987947 */ /* 0x000fea000383ffff */
.L_x_3608:
[----:B--2---:R2:W3:Y:S02]  /*9450*/  SYNCS.PHASECHK.TRANS64.TRYWAIT P0, [R3+URZ], R2 ;  /* 0x00000002030075a7 */ /* 0x0044e4000800017f */
[----:B---3--:R-:W-:Y:S05]  /*9460*/  @!P0 NANOSLEEP.SYNCS 0x989680 ;  /* 0x009896800000895d */ /* 0x008fea0003900000 */
[----:B------:R-:W3:Y:S02]  /*9470*/  @!P0 SYNCS.PHASECHK.TRANS64 P0, [R3+URZ], R2 ;  /* 0x00000002030085a7 */ /* 0x000ee4000800007f */
[----:B---3--:R-:W-:Y:S05]  /*9480*/  @!P0 BRA `(.L_x_3608) ;  /* 0xfffffffc00f08947 */ /* 0x008fea000383ffff */
[----:B------:R-:W-:Y:S05]  /*9490*/  BRA `(.L_x_3626) ;  /* 0xfffffff8008c7947 */ /* 0x000fea000383ffff */
.L_x_3627:
        /* <DEDUP_REMOVED lines=14> */
.L_x_3878:


//--------------------- .text._ZN7cutlass13device_kernelIN5flash32FlashAttnBwdPostprocessConvertdQIN4cute5tupleIJNS3_1CILi96EEENS5_ILi192EEEEEENS_6half_tEfNS_4arch4Sm90ELi384ENS3_8TiledMMAINS3_8MMA_AtomIJNS3_4SM904GMMA25MMA_64x96x16_F32F16F16_SSILNSF_5MajorE1ELSH_1ELNSF_7ScaleInE1ELSI_1EEEEEENS3_6LayoutINS4_IJNS5_ILi3EEENS5_ILi1EEESN_EEENS4_IJSN_NS5_ILi0EEESP_EEEEENS4_IJNS3_10UnderscoreESS_SS_EEEEELb1EEEEEvNT_6ParamsE --------------------------
	.section	.text._ZN7cutlass13device_kernelIN5flash32FlashAttnBwdPostprocessConvertdQIN4cute5tupleIJNS3_1CILi96EEENS5_ILi192EEEEEENS_6half_tEfNS_4arch4Sm90ELi384ENS3_8TiledMMAINS3_8MMA_AtomIJNS3_4SM904GMMA25MMA_64x96x16_F32F16F16_SSILNSF_5MajorE1ELSH_1ELNSF_7ScaleInE1ELSI_1EEEEEENS3_6LayoutINS4_IJNS5_ILi3EEENS5_ILi1EEESN_EEENS4_IJSN_NS5_ILi0EEESP_EEEEENS4_IJNS3_10UnderscoreESS_SS_EEEEELb1EEEEEvNT_6ParamsE,"ax",@progbits
	.align	128
.text._ZN7cutlass13device_kernelIN5flash32FlashAttnBwdPostprocessConvertdQIN4cute5tupleIJNS3_1CILi96EEENS5_ILi192EEEEEENS_6half_tEfNS_4arch4Sm90ELi384ENS3_8TiledMMAINS3_8MMA_AtomIJNS3_4SM904GMMA25MMA_64x96x16_F32F16F16_SSILNSF_5MajorE1ELSH_1ELNSF_7ScaleInE1ELSI_1EEEEEENS3_6LayoutINS4_IJNS5_ILi3EEENS5_ILi1EEESN_EEENS4_IJSN_NS5_ILi0EEESP_EEEEENS4_IJNS3_10UnderscoreESS_SS_EEEEELb1EEEEEvNT_6ParamsE:
        .type           _ZN7cutlass13device_kernelIN5flash32FlashAttnBwdPostprocessConvertdQIN4cute5tupleIJNS3_1CILi96EEENS5_ILi192EEEEEENS_6half_tEfNS_4arch4Sm90ELi384ENS3_8TiledMMAINS3_8MMA_AtomIJNS3_4SM904GMMA25MMA_64x96x16_F32F16F16_SSILNSF_5MajorE1ELSH_1ELNSF_7ScaleInE1ELSI_1EEEEEENS3_6LayoutINS4_IJNS5_ILi3EEENS5_ILi1EEESN_EEENS4_IJSN_NS5_ILi0EEESP_EEEEENS4_IJNS3_10UnderscoreESS_SS_EEEEELb1EEEEEvNT_6ParamsE,@function
        .size           _ZN7cutlass13device_kernelIN5flash32FlashAttnBwdPostprocessConvertdQIN4cute5tupleIJNS3_1CILi96EEENS5_ILi192EEEEEENS_6half_tEfNS_4arch4Sm90ELi384ENS3_8TiledMMAINS3_8MMA_AtomIJNS3_4SM904GMMA25MMA_64x96x16_F32F16F16_SSILNSF_5MajorE1ELSH_1ELNSF_7ScaleInE1ELSI_1EEEEEENS3_6LayoutINS4_IJNS5_ILi3EEENS5_ILi1EEESN_EEENS4_IJSN_NS5_ILi0EEESP_EEEEENS4_IJNS3_10UnderscoreESS_SS_EEEEELb1EEEEEvNT_6ParamsE,(.L_x_3879 - _ZN7cutlass13device_kernelIN5flash32FlashAttnBwdPostprocessConvertdQIN4cute5tupleIJNS3_1CILi96EEENS5_ILi192EEEEEENS_6half_tEfNS_4arch4Sm90ELi384ENS3_8TiledMMAINS3_8MMA_AtomIJNS3_4SM904GMMA25MMA_64x96x16_F32F16F16_SSILNSF_5MajorE1ELSH_1ELNSF_7ScaleInE1ELSI_1EEEEEENS3_6LayoutINS4_IJNS5_ILi3EEENS5_ILi1EEESN_EEENS4_IJSN_NS5_ILi0EEESP_EEEEENS4_IJNS3_10UnderscoreESS_SS_EEEEELb1EEEEEvNT_6ParamsE)
        .other          _ZN7cutlass13device_kernelIN5flash32FlashAttnBwdPostprocessConvertdQIN4cute5tupleIJNS3_1CILi96EEENS5_ILi192EEEEEENS_6half_tEfNS_4arch4Sm90ELi384ENS3_8TiledMMAINS3_8MMA_AtomIJNS3_4SM904GMMA25MMA_64x96x16_F32F16F16_SSILNSF_5MajorE1ELSH_1ELNSF_7ScaleInE1ELSI_1EEEEEENS3_6LayoutINS4_IJNS5_ILi3EEENS5_ILi1EEESN_EEENS4_IJSN_NS5_ILi0EEESP_EEEEENS4_IJNS3_10UnderscoreESS_SS_EEEEELb1EEEEEvNT_6ParamsE,@"STO_CUDA_ENTRY STV_DEFAULT"
_ZN7cutlass13device_kernelIN5flash32FlashAttnBwdPostprocessConvertdQIN4cute5tupleIJNS3_1CILi96EEENS5_ILi192EEEEEENS_6half_tEfNS_4arch4Sm90ELi384ENS3_8TiledMMAINS3_8MMA_AtomIJNS3_4SM904GMMA25MMA_64x96x16_F32F16F16_SSILNSF_5MajorE1ELSH_1ELNSF_7ScaleInE1ELSI_1EEEEEENS3_6LayoutINS4_IJNS5_ILi3EEENS5_ILi1EEESN_EEENS4_IJSN_NS5_ILi0EEESP_EEEEENS4_IJNS3_10UnderscoreESS_SS_EEEEELb1EEEEEvNT_6ParamsE:
[----:B------:R-:W-:Y:S08]  /*0000*/  LDC R1, c[0x0][0x28] ;  /* 0x00000a00ff017b82 */ /* 0x000ff00000000800 */
[----:B------:R-:W0:Y:S01]  /*0010*/  LDC.64 R4, c[0x0][0x278] ;  /* 0x00009e00ff047b82 */ /* 0x000e220000000a00 */
[----:B------:R-:W1:Y:S01]  /*0020*/  S2R R11, SR_CTAID.Z ;  /* 0x00000000000b7919 */ /* 0x000e620000002700 */
[----:B------:R-:W-:-:S06]  /*0030*/  ULDC.64 UR8, c[0x0][0x208] ;  /* 0x0000820000087ab9 */ /* 0x000fcc0000000a00 */
[----:B------:R-:W2:Y:S08]  /*0040*/  LDC.64 R8, c[0x0][0x270] ;  /* 0x00009c00ff087b82 */ /* 0x000eb00000000a00 */
[----:B------:R-:W1:Y:S01]  /*0050*/  LDC.64 R2, c[0x0][0x270] ;  /* 0x00009c00ff027b82 */ /* 0x000e620000000a00 */
[----:B0-----:R-:W-:-:S04]  /*0060*/  ISETP.NE.U32.AND P2, PT, R4, RZ, PT ;  /* 0x000000ff0400720c */ /* 0x001fc80003f45070 */
[----:B------:R-:W-:-:S03]  /*0070*/  ISETP.NE.AND.EX P2, PT, R5, RZ, PT, P2 ;  /* 0x000000ff0500720c */ /* 0x000fc60003f45320 */
[----:B------:R-:W0:Y:S01]  /*0080*/  LDC R55, c[0x0][0x240] ;  /* 0x00009000ff377b82 */ /* 0x000e220000000800 */
[----:B--2---:R-:W-:-:S04]  /*0090*/  ISETP.NE.U32.AND P1, PT, R8, RZ, PT ;  /* 0x000000ff0800720c */ /* 0x004fc80003f25070 */
[----:B------:R-:W-:Y:S01]  /*00a0*/  ISETP.NE.AND.EX P1, PT, R9, RZ, PT, P1 ;  /* 0x000000ff0900720c */ /* 0x000fe20003f25310 */
[----:B-1----:R-:W-:-:S04]  /*00b0*/  IMAD.WIDE R2, R11, 0x4, R2 ;  /* 0x000000040b027825 */ /* 0x002fc800078e0202 */
[----:B------:R-:W1:Y:S08]  /*00c0*/  @P2 LDC.64 R4, c[0x0][0x278] ;  /* 0x00009e00ff042b82 */ /* 0x000e700000000a00 */
[----:B------:R2:W5:Y:S01]  /*00d0*/  @P1 LDG.E R7, desc[UR8][R2.64] ;  /* 0x0000000802071981 */ /* 0x000562000c1e1900 */
[----:B-1----:R-:W-:-:S05]  /*00e0*/  @P2 IMAD.WIDE R4, R11, 0x4, R4 ;  /* 0x000000040b042825 */ /* 0x002fca00078e0204 */
[----:B0-----:R2:W5:Y:S01]  /*00f0*/  @P2 LDG.E R55, desc[UR8][R4.64] ;  /* 0x0000000804372981 */ /* 0x001562000c1e1900 */
[----:B------:R-:W-:Y:S01]  /*0100*/  ISETP.NE.U32.AND P0, PT, R8, RZ, PT ;  /* 0x000000ff0800720c */ /* 0x000fe20003f05070 */
[----:B------:R-:W0:Y:S03]  /*0110*/  S2R R48, SR_CTAID.X ;  /* 0x0000000000307919 */ /* 0x000e260000002500 */
[----:B------:R-:W-:Y:S01]  /*0120*/  ISETP.NE.AND.EX P0, PT, R9, RZ, PT, P0 ;  /* 0x000000ff0900720c */ /* 0x000fe20003f05300 */
[----:B0-----:R-:W-:Y:S01]  /*0130*/  IMAD R0, R48, 0x60, RZ ;  /* 0x0000006030007824 */ /* 0x001fe200078e02ff */
[----:B--2---:R-:W-:Y:S11]  /*0140*/  @P2 BRA `(.L_x_3628) ;  /* 0x0000000000102947 */ /* 0x004ff60003800000 */
[----:B------:R-:W-:Y:S05]  /*0150*/  @!P1 BRA `(.L_x_3628) ;  /* 0x00000000000c9947 */ /* 0x000fea0003800000 */
[----:B------:R-:W2:Y:S04]  /*0160*/  LDG.E R4, desc[UR8][R2.64] ;  /* 0x0000000802047981 */ /* 0x000ea8000c1e1900 */
[----:B-----5:R-:W2:Y:S02]  /*0170*/  LDG.E R55, desc[UR8][R2.64+0x4] ;  /* 0x0000040802377981 */ /* 0x020ea4000c1e1900 */
[----:B--2---:R-:W-:-:S07]  /*0180*/  IMAD.IADD R55, R55, 0x1, -R4 ;  /* 0x0000000137377824 */ /* 0x004fce00078e0a04 */
.L_x_3628:
[----:B-----5:R-:W-:-:S13]  /*0190*/  ISETP.GE.AND P2, PT, R0, R55, PT ;  /* 0x000000370000720c */ /* 0x020fda0003f46270 */
[----:B------:R-:W-:Y:S05]  /*01a0*/  @P0 EXIT P2 ;  /* 0x000000000000094d */ /* 0x000fea0001000000 */
[C---:B------:R-:W-:Y:S01]  /*01b0*/  @P1 IMAD R2, R11.reuse, 0x60, R7 ;  /* 0x000000600b021824 */ /* 0x040fe200078e0207 */
[----:B------:R-:W0:Y:S01]  /*01c0*/  S2R R0, SR_CTAID.Y ;  /* 0x0000000000007919 */ /* 0x000e220000002600 */
[----:B------:R-:W1:Y:S01]  /*01d0*/  LDC.64 R14, c[0x0][0x228] ;  /* 0x00008a00ff0e7b82 */ /* 0x000e620000000a00 */
[----:B------:R-:W-:Y:S01]  /*01e0*/  IMAD R9, R48, 0x4800, RZ ;  /* 0x0000480030097824 */ /* 0x000fe200078e02ff */
[----:B------:R-:W-:Y:S01]  /*01f0*/  SHF.R.S32.HI R53, RZ, 0x1f, R11 ;  /* 0x0000001fff357819 */ /* 0x000fe2000001140b */
[----:B------:R-:W-:Y:S01]  /*0200*/  @P1 IMAD.HI R2, R2, 0x2aaaaaab, RZ ;  /* 0x2aaaaaab02021827 */ /* 0x000fe200078e02ff */
[----:B------:R-:W2:Y:S01]  /*0210*/  S2R R12, SR_TID.X ;  /* 0x00000000000c7919 */ /* 0x000ea20000002100 */
[----:B------:R-:W-:Y:S01]  /*0220*/  SEL R50, R11, RZ, !P0 ;  /* 0x000000ff0b327207 */ /* 0x000fe20004000000 */
[----:B------:R-:W-:Y:S01]  /*0230*/  BSSY B0, `(.L_x_3629) ;  /* 0x000002f000007945 */ /* 0x000fe20003800000 */
[----:B------:R-:W-:Y:S01]  /*0240*/  SEL R53, R53, RZ, !P0 ;  /* 0x000000ff35357207 */ /* 0x000fe20004000000 */
[----:B------:R-:W3:Y:S01]  /*0250*/  LDC.64 R16, c[0x0][0x230] ;  /* 0x00008c00ff107b82 */ /* 0x000ee20000000a00 */
[----:B------:R-:W-:Y:S01]  /*0260*/  @P1 SHF.R.U32.HI R3, RZ, 0x1f, R2 ;  /* 0x0000001fff031819 */ /* 0x000fe20000011602 */
[----:B------:R-:W4:Y:S03]  /*0270*/  S2R R13, SR_CgaCtaId ;  /* 0x00000000000d7919 */ /* 0x000f260000008800 */
[----:B------:R-:W-:-:S05]  /*0280*/  @P1 LEA.HI.SX32 R3, R2, R3, 0x1c ;  /* 0x0000000302031211 */ /* 0x000fca00078fe2ff */
[----:B------:R-:W-:Y:S01]  /*0290*/  @P1 IMAD R5, R3, 0x4800, RZ ;  /* 0x0000480003051824 */ /* 0x000fe200078e02ff */
[----:B------:R-:W-:-:S03]  /*02a0*/  CS2R R2, SRZ ;  /* 0x0000000000027805 */ /* 0x000fc6000001ff00 */
[--C-:B------:R-:W-:Y:S01]  /*02b0*/  @P1 IMAD.MOV.U32 R2, RZ, RZ, R5.reuse ;  /* 0x000000ffff021224 */ /* 0x100fe200078e0005 */
[----:B------:R-:W-:-:S04]  /*02c0*/  @P1 SHF.R.S32.HI R3, RZ, 0x1f, R5 ;  /* 0x0000001fff031819 */ /* 0x000fc80000011405 */
[----:B------:R-:W-:-:S04]  /*02d0*/  IADD3 R2, P2, R9, R2, RZ ;  /* 0x0000000209027210 */ /* 0x000fc80007f5e0ff */
[----:B------:R-:W-:Y:S02]  /*02e0*/  LEA.HI.X.SX32 R3, R9, R3, 0x1, P2 ;  /* 0x0000000309037211 */ /* 0x000fe400010f0eff */
[----:B------:R-:W5:Y:S01]  /*02f0*/  LDC.64 R8, c[0x0][0x210] ;  /* 0x00008400ff087b82 */ /* 0x000f620000000a00 */
[----:B0-----:R-:W-:Y:S01]  /*0300*/  SHF.R.S32.HI R51, RZ, 0x1f, R0 ;  /* 0x0000001fff337819 */ /* 0x001fe20000011400 */
[----:B-1----:R-:W-:Y:S01]  /*0310*/  IMAD.WIDE.U32 R2, R0, R14, R2 ;  /* 0x0000000e00027225 */ /* 0x002fe200078e0002 */
[----:B--2---:R-:W-:-:S03]  /*0320*/  ISETP.NE.AND P0, PT, R12, RZ, PT ;  /* 0x000000ff0c00720c */ /* 0x004fc60003f05270 */
[----:B------:R-:W-:-:S04]  /*0330*/  IMAD R4, R51, R14, RZ ;  /* 0x0000000e33047224 */ /* 0x000fc800078e02ff */
[----:B------:R-:W-:Y:S02]  /*0340*/  IMAD R5, R0, R15, R4 ;  /* 0x0000000f00057224 */ /* 0x000fe400078e0204 */
[-C--:B---3--:R-:W-:Y:S02]  /*0350*/  IMAD R4, R53, R16.reuse, RZ ;  /* 0x0000001035047224 */ /* 0x088fe400078e02ff */
[----:B------:R-:W-:Y:S02]  /*0360*/  IMAD.IADD R3, R3, 0x1, R5 ;  /* 0x0000000103037824 */ /* 0x000fe400078e0205 */
[C---:B------:R-:W-:Y:S02]  /*0370*/  IMAD R5, R50.reuse, R17, R4 ;  /* 0x0000001132057224 */ /* 0x040fe400078e0204 */
[----:B------:R-:W-:-:S05]  /*0380*/  IMAD.WIDE.U32 R2, R50, R16, R2 ;  /* 0x0000001032027225 */ /* 0x000fca00078e0002 */
[----:B------:R-:W-:Y:S02]  /*0390*/  IADD3 R3, R3, R5, RZ ;  /* 0x0000000503037210 */ /* 0x000fe40007ffe0ff */
[----:B-----5:R-:W-:-:S04]  /*03a0*/  LEA R8, P2, R2, R8, 0x2 ;  /* 0x0000000802087211 */ /* 0x020fc800078410ff */
[----:B------:R-:W-:Y:S01]  /*03b0*/  LEA.HI.X R3, R2, R9, R3, 0x2, P2 ;  /* 0x0000000902037211 */ /* 0x000fe200010f1403 */
[----:B----4-:R-:W-:Y:S08]  /*03c0*/  @P0 BRA `(.L_x_3630) ;  /* 0x0000000000540947 */ /* 0x010ff00003800000 */
[----:B------:R-:W0:Y:S01]  /*03d0*/  S2UR UR7, SR_CgaCtaId ;  /* 0x00000000000779c3 */ /* 0x000e220000008800 */
[----:B------:R-:W-:Y:S01]  /*03e0*/  UMOV UR6, 0x400 ;  /* 0x0000040000067882 */ /* 0x000fe20000000000 */
[----:B------:R-:W-:Y:S01]  /*03f0*/  UMOV UR4, 0x1 ;  /* 0x0000000100047882 */ /* 0x000fe20000000000 */
[----:B------:R-:W-:Y:S01]  /*0400*/  IMAD.MOV.U32 R2, RZ, RZ, 0x12000 ;  /* 0x00012000ff027424 */ /* 0x000fe200078e00ff */
[----:B------:R-:W-:-:S04]  /*0410*/  UIADD3 UR4, -UR4, 0x100000, URZ ;  /* 0x0010000004047890 */ /* 0x000fc8000fffe13f */
[----:B------:R-:W-:Y:S02]  /*0420*/  USHF.L.U32 UR5, UR4, 0xb, URZ ;  /* 0x0000000b04057899 */ /* 0x000fe4000800063f */
[----:B------:R-:W-:Y:S01]  /*0430*/  USHF.L.U32 UR4, UR4, 0x1, URZ ;  /* 0x0000000104047899 */ /* 0x000fe2000800063f */
[----:B------:R-:W-:Y:S01]  /*0440*/  PLOP3.LUT P0, PT, PT, PT, PT, 0x80, 0x0 ;  /* 0x000000000000781c */ /* 0x000fe20003f0f070 */
[----:B------:R-:W-:Y:S01]  /*0450*/  UMOV UR10, 0x1200 ;  /* 0x00001200000a7882 */ /* 0x000fe20000000000 */
[----:B0-----:R-:W-:-:S04]  /*0460*/  ULEA UR6, UR7, UR6, 0x18 ;  /* 0x0000000607067291 */ /* 0x001fc8000f8ec03f */
[----:B------:R-:W-:Y:S01]  /*0470*/  UIADD3 UR7, UR6, 0x1b000, URZ ;  /* 0x0001b00006077890 */ /* 0x000fe2000fffe03f */
[----:B------:R-:W0:Y:S07]  /*0480*/  FENCE.VIEW.ASYNC.S ;  /* 0x00000000000073c6 */ /* 0x000e2e0000000000 */
[----:B0-----:R0:W1:Y:S02]  /*0490*/  SYNCS.EXCH.64 URZ, [UR6+0x1b000], UR4 ;  /* 0x01b00004063f75b2 */ /* 0x0010640008000100 */
[----:B0-----:R-:W-:-:S02]  /*04a0*/  R2UR UR4, R8 ;  /* 0x00000000080472ca */ /* 0x001fc400000e0000 */
[----:B------:R-:W-:Y:S01]  /*04b0*/  R2UR UR5, R3 ;  /* 0x00000000030572ca */ /* 0x000fe200000e0000 */
[----:B-1----:R0:W-:-:S14]  /*04c0*/  SYNCS.ARRIVE.TRANS64 RZ, [UR6+0x1b000], R2 ;  /* 0x01b00002ffff79a7 */ /* 0x0021dc0008000006 */
.L_x_3631:
[----:B------:R-:W-:Y:S01]  /*04d0*/  @P0 ELECT P2, URZ, PT ;  /* 0x00000000003f082f */ /* 0x000fe20003840000 */
[----:B------:R1:W-:-:S12]  /*04e0*/  UBLKCP.S.G [UR6], [UR4], UR10 ;  /* 0x00000006040073ba */ /* 0x0003d8000800020a */
[----:B------:R-:W-:Y:S02]  /*04f0*/  @P2 PLOP3.LUT P0, PT, P2, PT, PT, 0x8, 0x0 ;  /* 0x000000000000281c */ /* 0x000fe4000170e170 */
[----:B------:R-:W-:-:S11]  /*0500*/  PLOP3.LUT P2, PT, PT, PT, PT, 0x8, 0x0 ;  /* 0x000000000000781c */ /* 0x000fd60003f4e170 */
[----:B-1----:R-:W-:Y:S05]  /*0510*/  @P0 BRA.U.ANY `(.L_x_3631) ;  /* 0xfffffffd00ec0947 */ /* 0x002fea000393ffff */
.L_x_3630:
[----:B------:R-:W-:Y:S05]  /*0520*/  BSYNC B0 ;  /* 0x0000000000007941 */ /* 0x000fea0003800000 */
.L_x_3629:
[----:B------:R-:W-:Y:S01]  /*0530*/  BAR.SYNC.DEFER_BLOCKING 0x0 ;  /* 0x0000000000007b1d */ /* 0x000fe20000010000 */
[----:B0-----:R-:W-:Y:S02]  /*0540*/  MOV R2, 0x400 ;  /* 0x0000040000027802 */ /* 0x001fe40000000f00 */
[----:B------:R-:W-:Y:S02]  /*0550*/  CS2R R68, SRZ ;  /* 0x0000000000447805 */ /* 0x000fe4000001ff00 */
[----:B------:R-:W-:Y:S01]  /*0560*/  SHF.L.U32 R3, RZ, 0x1f, RZ ;  /* 0x0000001fff037819 */ /* 0x000fe200000006ff */
[--C-:B------:R-:W-:Y:S01]  /*0570*/  @P1 IMAD.MOV.U32 R68, RZ, RZ, R7.reuse ;  /* 0x000000ffff441224 */ /* 0x100fe200078e0007 */
[----:B------:R-:W-:Y:S02]  /*0580*/  LEA R2, R13, R2, 0x18 ;  /* 0x000000020d027211 */ /* 0x000fe400078ec0ff */
[----:B------:R-:W-:-:S07]  /*0590*/  @P1 SHF.R.S32.HI R69, RZ, 0x1f, R7 ;  /* 0x0000001fff451819 */ /* 0x000fce0000011407 */
.L_x_3632:
[----:B0-----:R0:W1:Y:S02]  /*05a0*/  SYNCS.PHASECHK.TRANS64.TRYWAIT P0, [R2+URZ+0x1b000], R3 ;  /* 0x01b00003020075a7 */ /* 0x001064000800017f */
[----:B-1----:R-:W-:Y:S05]  /*05b0*/  @!P0 NANOSLEEP.SYNCS 0x989680 ;  /* 0x009896800000895d */ /* 0x002fea0003900000 */
[----:B------:R-:W1:Y:S02]  /*05c0*/  @!P0 SYNCS.PHASECHK.TRANS64 P0, [R2+URZ+0x1b000], R3 ;  /* 0x01b00003020085a7 */ /* 0x000e64000800007f */
[----:B-1----:R-:W-:Y:S05]  /*05d0*/  @!P0 BRA `(.L_x_3632) ;  /* 0xfffffffc00f08947 */ /* 0x002fea000383ffff */
[----:B------:R-:W-:Y:S01]  /*05e0*/  SHF.R.S32.HI R5, RZ, 0x1f, R12 ;  /* 0x0000001fff057819 */ /* 0x000fe2000001140c */
[----:B------:R-:W-:Y:S01]  /*05f0*/  IMAD.HI R6, R12, 0x2aaaaaab, RZ ;  /* 0x2aaaaaab0c067827 */ /* 0x000fe200078e02ff */
[----:B------:R-:W-:Y:S01]  /*0600*/  ULDC UR4, c[0x0][0x268] ;  /* 0x00009a0000047ab9 */ /* 0x000fe20000000800 */
[----:B------:R-:W-:Y:S01]  /*0610*/  ULDC.64 UR6, c[0x0][0x258] ;  /* 0x0000960000067ab9 */ /* 0x000fe20000000a00 */
[----:B0-----:R-:W-:Y:S01]  /*0620*/  LEA.HI R3, R5, R12, RZ, 0x7 ;  /* 0x0000000c05037211 */ /* 0x001fe200078f38ff */
[----:B------:R-:W-:Y:S01]  /*0630*/  IMAD R55, R48, -0x60, R55 ;  /* 0xffffffa030377824 */ /* 0x000fe200078e0237 */
[----:B------:R-:W-:Y:S01]  /*0640*/  SHF.R.U32.HI R9, RZ, 0x1f, R6 ;  /* 0x0000001fff097819 */ /* 0x000fe20000011606 */
[----:B------:R-:W-:Y:S01]  /*0650*/  IMAD R51, R51, UR6, RZ ;  /* 0x0000000633337c24 */ /* 0x000fe2000f8e02ff */
[----:B------:R-:W-:Y:S01]  /*0660*/  LOP3.LUT R7, R3, 0x3fffff80, RZ, 0xc0, !PT ;  /* 0x3fffff8003077812 */ /* 0x000fe200078ec0ff */
[----:B------:R-:W-:Y:S01]  /*0670*/  BSSY B0, `(.L_x_3633) ;  /* 0x00000b7000007945 */ /* 0x000fe20003800000 */
[----:B------:R-:W-:Y:S01]  /*0680*/  SHF.R.S32.HI R4, RZ, 0x7, R3 ;  /* 0x00000007ff047819 */ /* 0x000fe20000011403 */
[----:B------:R-:W-:Y:S01]  /*0690*/  IMAD R51, R0, UR7, R51 ;  /* 0x0000000700337c24 */ /* 0x000fe2000f8e0233 */
[-C--:B------:R-:W-:Y:S01]  /*06a0*/  LEA.HI R14, R6, R9.reuse, RZ, 0x1d ;  /* 0x00000009060e7211 */ /* 0x080fe200078fe8ff */
[----:B------:R-:W-:Y:S01]  /*06b0*/  IMAD.IADD R7, R12, 0x1, -R7 ;  /* 0x000000010c077824 */ /* 0x000fe200078e0a07 */
[----:B------:R-:W-:-:S02]  /*06c0*/  LEA.HI.SX32 R3, R6, R9, 0x1e ;  /* 0x0000000906037211 */ /* 0x000fc400078ff2ff */
[----:B------:R-:W-:Y:S01]  /*06d0*/  LEA.HI R15, R6, R9, RZ, 0x1b ;  /* 0x00000009060f7211 */ /* 0x000fe200078fd8ff */
[----:B------:R-:W-:Y:S01]  /*06e0*/  IMAD R7, R4, 0x600, R7 ;  /* 0x0000060004077824 */ /* 0x000fe200078e0207 */
[-C--:B------:R-:W-:Y:S01]  /*06f0*/  LEA.HI R4, R5, R12.reuse, RZ, 0x3 ;  /* 0x0000000c05047211 */ /* 0x080fe200078f18ff */
[----:B------:R-:W-:Y:S01]  /*0700*/  IMAD R66, R3, -0x18, R12 ;  /* 0xffffffe803427824 */ /* 0x000fe200078e020c */
[-C--:B------:R-:W-:Y:S01]  /*0710*/  LEA.HI R8, R5, R12.reuse, RZ, 0x4 ;  /* 0x0000000c05087211 */ /* 0x080fe200078f20ff */
[----:B------:R-:W-:Y:S01]  /*0720*/  IMAD.SHL.U32 R24, R14, 0x40, RZ ;  /* 0x000000400e187824 */ /* 0x000fe200078e00ff */
[----:B------:R-:W-:Y:S02]  /*0730*/  SHF.L.U32 R7, R7, 0x2, RZ ;  /* 0x0000000207077819 */ /* 0x000fe400000006ff */
[CC--:B------:R-:W-:Y:S02]  /*0740*/  LEA.HI R10, R5.reuse, R12.reuse, RZ, 0x6 ;  /* 0x0000000c050a7211 */ /* 0x0c0fe400078f30ff */
[----:B------:R-:W-:Y:S01]  /*0750*/  LEA.HI R6, R5, R12, RZ, 0x5 ;  /* 0x0000000c05067211 */ /* 0x000fe200078f28ff */
[----:B------:R-:W-:Y:S01]  /*0760*/  IMAD R64, R7, 0x4, R2 ;  /* 0x0000000407407824 */ /* 0x000fe200078e0202 */
[----:B------:R-:W-:-:S02]  /*0770*/  LOP3.LUT R5, R4, 0xfffffff8, RZ, 0xc0, !PT ;  /* 0xfffffff804057812 */ /* 0x000fc400078ec0ff */
[----:B------:R-:W-:Y:S02]  /*0780*/  SHF.R.S32.HI R9, RZ, 0x4, R8 ;  /* 0x00000004ff097819 */ /* 0x000fe40000011408 */
[----:B------:R-:W0:Y:S01]  /*0790*/  LDS.128 R44, [R64] ;  /* 0x00000000402c7984 */ /* 0x000e220000000c00 */
[----:B------:R-:W-:Y:S01]  /*07a0*/  IMAD.IADD R22, R12, 0x1, -R5 ;  /* 0x000000010c167824 */ /* 0x000fe200078e0a05 */
[----:B------:R-:W-:Y:S02]  /*07b0*/  LEA.HI R5, R3, R3, RZ, 0x1 ;  /* 0x0000000303057211 */ /* 0x000fe400078f08ff */
[----:B------:R-:W-:Y:S01]  /*07c0*/  LEA.HI R8, R8, R9, RZ, 0x1 ;  /* 0x0000000908087211 */ /* 0x000fe200078f08ff */
[----:B------:R-:W1:Y:S01]  /*07d0*/  LDS.128 R40, [R64+0x2800] ;  /* 0x0028000040287984 */ /* 0x000e620000000c00 */
[----:B------:R-:W-:Y:S02]  /*07e0*/  LEA.HI R23, R22, R22, RZ, 0x1 ;  /* 0x0000001616177211 */ /* 0x000fe400078f08ff */
[----:B------:R-:W-:Y:S01]  /*07f0*/  LOP3.LUT R16, R5, 0x7fffffe, RZ, 0xc0, !PT ;  /* 0x07fffffe05107812 */ /* 0x000fe200078ec0ff */
[----:B------:R-:W2:Y:S01]  /*0800*/  LDS.128 R36, [R64+0x3000] ;  /* 0x0030000040247984 */ /* 0x000ea20000000c00 */
[----:B------:R-:W-:-:S02]  /*0810*/  SHF.R.S32.HI R27, RZ, 0x1f, R66 ;  /* 0x0000001fff1b7819 */ /* 0x000fc40000011442 */
[C---:B------:R-:W-:Y:S01]  /*0820*/  LOP3.LUT R13, R23.reuse, 0x3fffffe, RZ, 0xc0, !PT ;  /* 0x03fffffe170d7812 */ /* 0x040fe200078ec0ff */
[----:B------:R-:W-:Y:S01]  /*0830*/  IMAD.SHL.U32 R23, R23, 0x20, RZ ;  /* 0x0000002017177824 */ /* 0x000fe200078e00ff */
[----:B------:R-:W-:Y:S01]  /*0840*/  LOP3.LUT R8, R8, 0xfffffe, RZ, 0xc0, !PT ;  /* 0x00fffffe08087812 */ /* 0x000fe200078ec0ff */
[----:B------:R-:W-:Y:S01]  /*0850*/  IMAD.IADD R12, R3, 0x1, -R16 ;  /* 0x00000001030c7824 */ /* 0x000fe200078e0a10 */
[----:B------:R-:W-:Y:S01]  /*0860*/  LEA.HI R27, R27, R66, RZ, 0x2 ;  /* 0x000000421b1b7211 */ /* 0x000fe200078f10ff */
[----:B------:R-:W3:Y:S01]  /*0870*/  LDS.128 R16, [R64+0x1800] ;  /* 0x0018000040107984 */ /* 0x000ee20000000c00 */
[----:B------:R-:W-:Y:S01]  /*0880*/  LOP3.LUT R25, R24, 0xc0, RZ, 0xc0, !PT ;  /* 0x000000c018197812 */ /* 0x000fe200078ec0ff */
[----:B------:R-:W-:Y:S01]  /*0890*/  IMAD.IADD R21, R9, 0x1, -R8 ;  /* 0x0000000109157824 */ /* 0x000fe200078e0a08 */
[----:B------:R-:W-:Y:S01]  /*08a0*/  SHF.L.U32 R66, R66, 0x3, RZ ;  /* 0x0000000342427819 */ /* 0x000fe200000006ff */
[----:B------:R-:W-:Y:S01]  /*08b0*/  IMAD R28, R15, 0x8, R12 ;  /* 0x000000080f1c7824 */ /* 0x000fe200078e020c */
[----:B------:R-:W-:Y:S01]  /*08c0*/  LOP3.LUT R20, R4, 0x8, RZ, 0xc0, !PT ;  /* 0x0000000804147812 */ /* 0x000fe200078ec0ff */
[----:B------:R-:W4:Y:S01]  /*08d0*/  LDS.128 R32, [R64+0x3800] ;  /* 0x0038000040207984 */ /* 0x000f220000000c00 */
[----:B------:R-:W-:-:S02]  /*08e0*/  SHF.R.S32.HI R4, RZ, 0x6, R10 ;  /* 0x00000006ff047819 */ /* 0x000fc4000001140a */
[----:B------:R-:W-:Y:S01]  /*08f0*/  SHF.R.U32.HI R7, RZ, 0x1, R6 ;  /* 0x00000001ff077819 */ /* 0x000fe20000011606 */
[----:B------:R-:W5:Y:S01]  /*0900*/  LDS.128 R8, [R64+0x800] ;  /* 0x0008000040087984 */ /* 0x000f620000000c00 */
[----:B------:R-:W-:Y:S01]  /*0910*/  LOP3.LUT R23, R23, 0xc0, RZ, 0xc0, !PT ;  /* 0x000000c017177812 */ /* 0x000fe200078ec0ff */
[----:B------:R-:W-:Y:S01]  /*0920*/  IMAD R21, R4, 0xc, R21 ;  /* 0x0000000c04157824 */ /* 0x000fe200078e0215 */
[----:B------:R-:W-:Y:S02]  /*0930*/  IADD3 R22, R22, -R13, RZ ;  /* 0x8000000d16167210 */ /* 0x000fe40007ffe0ff */
[----:B------:R-:W-:Y:S01]  /*0940*/  LOP3.LUT R26, R25, 0x18, R66, 0xf8, !PT ;  /* 0x00000018191a7812 */ /* 0x000fe200078ef842 */
[----:B------:R-:W5:Y:S01]  /*0950*/  LDS.128 R12, [R64+0x2000] ;  /* 0x00200000400c7984 */ /* 0x000f620000000c00 */
[----:B------:R-:W-:Y:S01]  /*0960*/  SHF.R.S32.HI R27, RZ, 0x2, R27 ;  /* 0x00000002ff1b7819 */ /* 0x000fe2000001141b */
[----:B------:R-:W-:Y:S01]  /*0970*/  IMAD R21, R21, 0x8, R22 ;  /* 0x0000000815157824 */ /* 0x000fe200078e0216 */
[----:B------:R-:W-:-:S02]  /*0980*/  SHF.R.U32.HI R25, RZ, 0x3, R25 ;  /* 0x00000003ff197819 */ /* 0x000fc40000011619 */
[----:B------:R-:W-:Y:S01]  /*0990*/  LOP3.LUT R20, R20, 0x10, R7, 0xf8, !PT ;  /* 0x0000001014147812 */ /* 0x000fe200078ef807 */
[----:B------:R-:W-:Y:S01]  /*09a0*/  IMAD R52, R27, 0x60, R28 ;  /* 0x000000601b347824 */ /* 0x000fe200078e021c */
[--C-:B------:R-:W-:Y:S01]  /*09b0*/  SHF.R.U32.HI R24, RZ, 0x3, R23.reuse ;  /* 0x00000003ff187819 */ /* 0x100fe20000011617 */
[----:B------:R-:W5:Y:S01]  /*09c0*/  LDS.128 R4, [R64+0x1000] ;  /* 0x0010000040047984 */ /* 0x000f620000000c00 */
[----:B------:R-:W-:Y:S01]  /*09d0*/  LOP3.LUT R25, R26, R25, RZ, 0x3c, !PT ;  /* 0x000000191a197212 */ /* 0x000fe200078e3cff */
[----:B0-----:R-:W-:Y:S01]  /*09e0*/  FMUL.FTZ R59, R45, UR4 ;  /* 0x000000042d3b7c20 */ /* 0x001fe20008410000 */
[----:B------:R-:W-:Y:S01]  /*09f0*/  LOP3.LUT R20, R24, R20, R23, 0x1e, !PT ;  /* 0x0000001418147212 */ /* 0x000fe200078e1e17 */
[----:B------:R-:W0:Y:S01]  /*0a00*/  LDS.128 R28, [R64+0x4000] ;  /* 0x00400000401c7984 */ /* 0x000e220000000c00 */
[----:B------:R-:W-:Y:S01]  /*0a10*/  FMUL.FTZ R54, R46, UR4 ;  /* 0x000000042e367c20 */ /* 0x000fe20008410000 */
[----:B------:R-:W-:Y:S01]  /*0a20*/  IMAD.U32 R49, R52, 0x20, R25 ;  /* 0x0000002034317824 */ /* 0x000fe200078e0019 */
[----:B------:R-:W-:Y:S01]  /*0a30*/  LEA R57, R21, R20, 0x5 ;  /* 0x0000001415397211 */ /* 0x000fe200078e28ff */
[----:B------:R-:W0:Y:S01]  /*0a40*/  LDS.128 R24, [R64+0x4800] ;  /* 0x0048000040187984 */ /* 0x000e220000000c00 */
[----:B------:R-:W-:Y:S01]  /*0a50*/  FMUL.FTZ R52, R44, UR4 ;  /* 0x000000042c347c20 */ /* 0x000fe20008410000 */
[----:B------:R-:W-:Y:S01]  /*0a60*/  FMUL.FTZ R61, R47, UR4 ;  /* 0x000000042f3d7c20 */ /* 0x000fe20008410000 */
[----:B-1----:R-:W-:Y:S01]  /*0a70*/  FMUL.FTZ R41, R41, UR4 ;  /* 0x0000000429297c20 */ /* 0x002fe20008410000 */
[----:B------:R-:W1:Y:S01]  /*0a80*/  LDS.128 R20, [R64+0x5000] ;  /* 0x0050000040147984 */ /* 0x000e620000000c00 */
[----:B--2---:R-:W-:Y:S01]  /*0a90*/  FMUL.FTZ R36, R36, UR4 ;  /* 0x0000000424247c20 */ /* 0x004fe20008410000 */
[----:B------:R-:W-:Y:S01]  /*0aa0*/  IMAD R57, R57, 0x2, R2 ;  /* 0x0000000239397824 */ /* 0x000fe200078e0202 */
[----:B------:R-:W-:Y:S01]  /*0ab0*/  SHF.R.S32.HI R67, RZ, 0x1f, R66 ;  /* 0x0000001fff437819 */ /* 0x000fe20000011442 */
[----:B------:R2:W1:Y:S01]  /*0ac0*/  LDS.128 R44, [R64+0x5800] ;  /* 0x00580000402c7984 */ /* 0x0004620000000c00 */
[----:B---3--:R-:W-:Y:S01]  /*0ad0*/  FMUL.FTZ R63, R17, UR4 ;  /* 0x00000004113f7c20 */ /* 0x008fe20008410000 */
[----:B------:R-:W-:Y:S01]  /*0ae0*/  FMUL.FTZ R17, R18, UR4 ;  /* 0x0000000412117c20 */ /* 0x000fe20008410000 */
[----:B------:R-:W-:Y:S01]  /*0af0*/  FMUL.FTZ R18, R19, UR4 ;  /* 0x0000000413127c20 */ /* 0x000fe20008410000 */
[----:B------:R-:W-:Y:S01]  /*0b00*/  FMUL.FTZ R16, R16, UR4 ;  /* 0x0000000410107c20 */ /* 0x000fe20008410000 */
[----:B----4-:R-:W-:Y:S01]  /*0b10*/  FMUL.FTZ R32, R32, UR4 ;  /* 0x0000000420207c20 */ /* 0x010fe20008410000 */
[----:B-----5:R-:W-:Y:S01]  /*0b20*/  FMUL.FTZ R56, R9, UR4 ;  /* 0x0000000409387c20 */ /* 0x020fe20008410000 */
[----:B------:R-:W-:Y:S01]  /*0b30*/  FMUL.FTZ R8, R8, UR4 ;  /* 0x0000000408087c20 */ /* 0x000fe20008410000 */
[----:B------:R-:W-:Y:S01]  /*0b40*/  FMUL.FTZ R9, R10, UR4 ;  /* 0x000000040a097c20 */ /* 0x000fe20008410000 */
[----:B------:R-:W-:Y:S01]  /*0b50*/  FMUL.FTZ R58, R11, UR4 ;  /* 0x000000040b3a7c20 */ /* 0x000fe20008410000 */
[----:B--2---:R-:W-:Y:S01]  /*0b60*/  FMUL.FTZ R64, R15, UR4 ;  /* 0x000000040f407c20 */ /* 0x004fe20008410000 */
        /* <DEDUP_REMOVED lines=15> */
[----:B0-----:R-:W-:Y:S01]  /*0c60*/  FMUL.FTZ R35, R29, UR4 ;  /* 0x000000041d237c20 */ /* 0x001fe20008410000 */
[----:B------:R-:W-:Y:S01]  /*0c70*/  FMUL.FTZ R40, R31, UR4 ;  /* 0x000000041f287c20 */ /* 0x000fe20008410000 */
[----:B------:R-:W-:Y:S01]  /*0c80*/  FMUL.FTZ R29, R30, UR4 ;  /* 0x000000041e1d7c20 */ /* 0x000fe20008410000 */
[----:B------:R-:W-:Y:S01]  /*0c90*/  FMUL.FTZ R31, R26, UR4 ;  /* 0x000000041a1f7c20 */ /* 0x000fe20008410000 */
[----:B------:R-:W-:Y:S01]  /*0ca0*/  FMUL.FTZ R12, R12, UR4 ;  /* 0x000000040c0c7c20 */ /* 0x000fe20008410000 */
[----:B------:R-:W-:Y:S01]  /*0cb0*/  FMUL.FTZ R30, R24, UR4 ;  /* 0x00000004181e7c20 */ /* 0x000fe20008410000 */
[----:B------:R-:W-:Y:S01]  /*0cc0*/  FMUL.FTZ R26, R27, UR4 ;  /* 0x000000041b1a7c20 */ /* 0x000fe20008410000 */
[----:B-1----:R-:W-:Y:S01]  /*0cd0*/  FMUL.FTZ R27, R21, UR4 ;  /* 0x00000004151b7c20 */ /* 0x002fe20008410000 */
[----:B------:R-:W-:Y:S01]  /*0ce0*/  FMUL.FTZ R24, R23, UR4 ;  /* 0x0000000417187c20 */ /* 0x000fe20008410000 */
[----:B------:R-:W-:Y:S01]  /*0cf0*/  FMUL.FTZ R28, R28, UR4 ;  /* 0x000000041c1c7c20 */ /* 0x000fe20008410000 */
[----:B------:R-:W-:Y:S01]  /*0d00*/  FMUL.FTZ R25, R25, UR4 ;  /* 0x0000000419197c20 */ /* 0x000fe20008410000 */
[----:B------:R-:W-:Y:S01]  /*0d10*/  FMUL.FTZ R21, R22, UR4 ;  /* 0x0000000416157c20 */ /* 0x000fe20008410000 */
[----:B------:R-:W-:Y:S01]  /*0d20*/  F2FP.F16.F32.PACK_AB R6, R56, R8 ;  /* 0x000000083806723e */ /* 0x000fe200000000ff */
[----:B------:R-:W-:Y:S01]  /*0d30*/  FMUL.FTZ R23, R46, UR4 ;  /* 0x000000042e177c20 */ /* 0x000fe20008410000 */
[----:B------:R-:W-:Y:S01]  /*0d40*/  F2FP.F16.F32.PACK_AB R7, R58, R9 ;  /* 0x000000093a07723e */ /* 0x000fe200000000ff */
[----:B------:R-:W-:Y:S01]  /*0d50*/  FMUL.FTZ R20, R20, UR4 ;  /* 0x0000000414147c20 */ /* 0x000fe20008410000 */
[----:B------:R-:W-:Y:S01]  /*0d60*/  FMUL.FTZ R22, R44, UR4 ;  /* 0x000000042c167c20 */ /* 0x000fe20008410000 */
[----:B------:R-:W-:Y:S01]  /*0d70*/  FMUL.FTZ R45, R45, UR4 ;  /* 0x000000042d2d7c20 */ /* 0x000fe20008410000 */
[----:B------:R-:W-:Y:S01]  /*0d80*/  F2FP.F16.F32.PACK_AB R4, R59, R52 ;  /* 0x000000343b04723e */ /* 0x000fe200000000ff */
[----:B------:R-:W-:Y:S01]  /*0d90*/  FMUL.FTZ R46, R47, UR4 ;  /* 0x000000042f2e7c20 */ /* 0x000fe20008410000 */
[----:B------:R-:W-:Y:S01]  /*0da0*/  F2FP.F16.F32.PACK_AB R5, R61, R54 ;  /* 0x000000363d05723e */ /* 0x000fe200000000ff */
[----:B------:R-:W-:Y:S01]  /*0db0*/  ULDC UR4, c[0x0][0x244] ;  /* 0x0000910000047ab9 */ /* 0x000fe20000000800 */
[----:B------:R-:W-:-:S02]  /*0dc0*/  F2FP.F16.F32.PACK_AB R8, R60, R10 ;  /* 0x0000000a3c08723e */ /* 0x000fc400000000ff */
[----:B------:R-:W-:Y:S01]  /*0dd0*/  F2FP.F16.F32.PACK_AB R9, R62, R11 ;  /* 0x0000000b3e09723e */ /* 0x000fe200000000ff */
[----:B------:R-:W-:Y:S01]  /*0de0*/  STSM.16.MT88.4 [R57+0x12000], R4 ;  /* 0x0120000439007844 */ /* 0x000fe20000004200 */
        /* <DEDUP_REMOVED lines=8> */
[----:B------:R-:W-:Y:S02]  /*0e70*/  F2FP.F16.F32.PACK_AB R38, R39, R32 ;  /* 0x000000202726723e */ /* 0x000fe400000000ff */
[----:B------:R-:W-:Y:S01]  /*0e80*/  F2FP.F16.F32.PACK_AB R36, R43, R36 ;  /* 0x000000242b24723e */ /* 0x000fe200000000ff */
[----:B------:R1:W-:Y:S01]  /*0e90*/  STSM.16.MT88.4 [R57+0x12800], R12 ;  /* 0x0128000c39007844 */ /* 0x0003e20000004200 */
[----:B------:R-:W-:Y:S02]  /*0ea0*/  F2FP.F16.F32.PACK_AB R39, R34, R33 ;  /* 0x000000212227723e */ /* 0x000fe400000000ff */
[----:B------:R-:W-:-:S02]  /*0eb0*/  F2FP.F16.F32.PACK_AB R28, R35, R28 ;  /* 0x0000001c231c723e */ /* 0x000fc400000000ff */
[----:B------:R-:W-:Y:S01]  /*0ec0*/  F2FP.F16.F32.PACK_AB R29, R40, R29 ;  /* 0x0000001d281d723e */ /* 0x000fe200000000ff */
[----:B------:R2:W-:Y:S01]  /*0ed0*/  STSM.16.MT88.4 [R57+0x12c00], R36 ;  /* 0x012c002439007844 */ /* 0x0005e20000004200 */
[----:B------:R-:W-:Y:S01]  /*0ee0*/  F2FP.F16.F32.PACK_AB R30, R25, R30 ;  /* 0x0000001e191e723e */ /* 0x000fe200000000ff */
[----:B0-----:R-:W-:Y:S01]  /*0ef0*/  IMAD R8, R49, 0x2, R2 ;  /* 0x0000000231087824 */ /* 0x001fe200078e0202 */
[----:B------:R-:W-:Y:S01]  /*0f00*/  F2FP.F16.F32.PACK_AB R31, R26, R31 ;  /* 0x0000001f1a1f723e */ /* 0x000fe200000000ff */
[----:B------:R-:W-:Y:S01]  /*0f10*/  VIADD R9, R3, 0x10 ;  /* 0x0000001003097836 */ /* 0x000fe20000000000 */
[----:B------:R-:W-:Y:S02]  /*0f20*/  F2FP.F16.F32.PACK_AB R20, R27, R20 ;  /* 0x000000141b14723e */ /* 0x000fe400000000ff */
[----:B------:R-:W-:Y:S01]  /*0f30*/  F2FP.F16.F32.PACK_AB R21, R24, R21 ;  /* 0x000000151815723e */ /* 0x000fe200000000ff */
[----:B------:R2:W-:Y:S01]  /*0f40*/  STSM.16.MT88.4 [R57+0x13000], R28 ;  /* 0x0130001c39007844 */ /* 0x0005e20000004200 */
[----:B------:R-:W-:-:S02]  /*0f50*/  F2FP.F16.F32.PACK_AB R22, R45, R22 ;  /* 0x000000162d16723e */ /* 0x000fc400000000ff */
[----:B------:R-:W-:Y:S02]  /*0f60*/  F2FP.F16.F32.PACK_AB R23, R46, R23 ;  /* 0x000000172e17723e */ /* 0x000fe400000000ff */
[----:B-1----:R-:W-:Y:S02]  /*0f70*/  VIMNMX R14, R55, 0x60, PT ;  /* 0x00000060370e7848 */ /* 0x002fe40003fe0100 */
[----:B------:R-:W-:Y:S01]  /*0f80*/  ISETP.GE.AND P0, PT, R66, UR4, PT ;  /* 0x0000000442007c0c */ /* 0x000fe2000bf06270 */
[----:B------:R2:W-:Y:S01]  /*0f90*/  STSM.16.MT88.4 [R57+0x13400], R20 ;  /* 0x0134001439007844 */ /* 0x0005e20000004200 */
[----:B------:R-:W-:Y:S01]  /*0fa0*/  IMAD.WIDE.U32 R66, R0, UR6, R66 ;  /* 0x0000000600427c25 */ /* 0x000fe2000f8e0042 */
[----:B------:R-:W-:Y:S01]  /*0fb0*/  BAR.SYNC.DEFER_BLOCKING 0x0 ;  /* 0x0000000000007b1d */ /* 0x000fe20000010000 */
[C---:B------:R-:W-:Y:S02]  /*0fc0*/  ISETP.GE.OR P5, PT, R3.reuse, R14, P0 ;  /* 0x0000000e0300720c */ /* 0x040fe400007a6670 */
[C---:B------:R-:W-:Y:S01]  /*0fd0*/  VIADD R0, R3.reuse, 0x30 ;  /* 0x0000003003007836 */ /* 0x040fe20000000000 */
[----:B------:R-:W-:-:S02]  /*0fe0*/  IADD3 R10, P1, R3, R68, RZ ;  /* 0x00000044030a7210 */ /* 0x000fc40007f3e0ff */
[----:B------:R-:W-:Y:S01]  /*0ff0*/  IADD3 R67, R67, R51, RZ ;  /* 0x0000003343437210 */ /* 0x000fe20007ffe0ff */
[----:B------:R-:W-:Y:S01]  /*1000*/  ULDC.64 UR4, c[0x0][0x260] ;  /* 0x0000980000047ab9 */ /* 0x000fe20000000a00 */
[-C--:B------:R-:W-:Y:S01]  /*1010*/  ISETP.GE.OR P4, PT, R9, R14.reuse, P0 ;  /* 0x0000000e0900720c */ /* 0x080fe20000786670 */
[----:B------:R-:W-:Y:S01]  /*1020*/  IMAD R53, R53, UR4, RZ ;  /* 0x0000000435357c24 */ /* 0x000fe2000f8e02ff */
[C---:B------:R-:W-:Y:S01]  /*1030*/  IADD3 R12, R3.reuse, 0x20, RZ ;  /* 0x00000020030c7810 */ /* 0x040fe20007ffe0ff */
[C---:B------:R-:W-:Y:S01]  /*1040*/  VIADD R9, R3.reuse, 0x40 ;  /* 0x0000004003097836 */ /* 0x040fe20000000000 */
[C---:B------:R-:W-:Y:S01]  /*1050*/  LEA.HI.X.SX32 R11, R3.reuse, R69, 0x1, P1 ;  /* 0x00000045030b7211 */ /* 0x040fe200008f0eff */
[----:B------:R-:W-:Y:S01]  /*1060*/  VIADD R3, R3, 0x50 ;  /* 0x0000005003037836 */ /* 0x000fe20000000000 */
[-C--:B------:R-:W-:Y:S01]  /*1070*/  ISETP.GE.OR P2, PT, R0, R14.reuse, P0 ;  /* 0x0000000e0000720c */ /* 0x080fe20000746670 */
[----:B------:R-:W-:Y:S01]  /*1080*/  IMAD R53, R50, UR5, R53 ;  /* 0x0000000532357c24 */ /* 0x000fe2000f8e0235 */
[-C--:B------:R-:W-:Y:S01]  /*1090*/  ISETP.GE.OR P3, PT, R12, R14.reuse, P0 ;  /* 0x0000000e0c00720c */ /* 0x080fe20000766670 */
[----:B------:R-:W-:Y:S01]  /*10a0*/  IMAD.WIDE.U32 R50, R50, UR4, R66 ;  /* 0x0000000432327c25 */ /* 0x000fe2000f8e0042 */
[----:B------:R-:W-:-:S02]  /*10b0*/  ISETP.GE.OR P1, PT, R9, R14, P0 ;  /* 0x0000000e0900720c */ /* 0x000fc40000726670 */
[----:B------:R-:W-:Y:S01]  /*10c0*/  ISETP.GE.OR P0, PT, R3, R14, P0 ;  /* 0x0000000e0300720c */ /* 0x000fe20000706670 */
[----:B------:R-:W-:Y:S02]  /*10d0*/  VIADD R0, R2, 0x12000 ;  /* 0x0001200002007836 */ /* 0x000fe40000000000 */
[----:B------:R-:W-:Y:S01]  /*10e0*/  IMAD.WIDE R2, R48, 0x60, R10 ;  /* 0x0000006030027825 */ /* 0x000fe200078e020a */
[----:B------:R-:W-:Y:S01]  /*10f0*/  IADD3 R11, R51, R53, RZ ;  /* 0x00000035330b7210 */ /* 0x000fe20007ffe0ff */
[----:B------:R2:W0:Y:S02]  /*1100*/  LDS.128 R4, [R8+0x13400] ;  /* 0x0134000008047984 */ /* 0x0004240000000c00 */
[----:B------:R-:W-:Y:S01]  /*1110*/  IMAD R0, R49, 0x2, R0 ;  /* 0x0000000231007824 */ /* 0x000fe200078e0200 */
[----:B------:R-:W-:Y:S06]  /*1120*/  @P5 BRA `(.L_x_3634) ;  /* 0x00000000002c5947 */ /* 0x000fec0003800000 */
[----:B------:R-:W1:Y:S01]  /*1130*/  LDS.128 R12, [R0] ;  /* 0x00000000000c7984 */ /* 0x000e620000000c00 */
        /* <DEDUP_REMOVED lines=10> */
.L_x_3634:
[----:B------:R-:W-:Y:S05]  /*11e0*/  BSYNC B0 ;  /* 0x0000000000007941 */ /* 0x000fea0003800000 */
.L_x_3633:
[----:B-1----:R1:W3:Y:S01]  /*11f0*/  LDS.128 R12, [R8+0x12400] ;  /* 0x01240000080c7984 */ /* 0x0022e20000000c00 */
[----:B------:R-:W-:Y:S04]  /*1200*/  BSSY B0, `(.L_x_3635) ;  /* 0x000000f000007945 */ /* 0x000fe80003800000 */
[----:B------:R-:W-:Y:S05]  /*1210*/  @P4 BRA `(.L_x_3636) ;  /* 0x0000000000344947 */ /* 0x000fea0003800000 */
[----:B------:R-:W-:Y:S01]  /*1220*/  IADD3 R9, P4, R2, 0x10, RZ ;  /* 0x0000001002097810 */ /* 0x000fe20007f9e0ff */
[----:B------:R-:W-:Y:S01]  /*1230*/  ULDC.64 UR4, c[0x0][0x250] ;  /* 0x0000940000047ab9 */ /* 0x000fe20000000a00 */
[----:B------:R-:W-:Y:S02]  /*1240*/  IMAD.MOV.U32 R16, RZ, RZ, R50 ;  /* 0x000000ffff107224 */ /* 0x000fe400078e0032 */
[----:B------:R-:W-:Y:S01]  /*1250*/  IADD3.X R0, RZ, R3, RZ, P4, !PT ;  /* 0x00000003ff007210 */ /* 0x000fe200027fe4ff */
[----:B------:R-:W-:-:S04]  /*1260*/  IMAD.MOV.U32 R17, RZ, RZ, R11 ;  /* 0x000000ffff117224 */ /* 0x000fc800078e000b */
[----:B------:R-:W-:Y:S02]  /*1270*/  IMAD R0, R0, UR4, RZ ;  /* 0x0000000400007c24 */ /* 0x000fe4000f8e02ff */
[----:B------:R-:W-:-:S04]  /*1280*/  IMAD.WIDE.U32 R16, R9, UR4, R16 ;  /* 0x0000000409107c25 */ /* 0x000fc8000f8e0010 */
[----:B------:R-:W-:Y:S01]  /*1290*/  IMAD R9, R9, UR5, R0 ;  /* 0x0000000509097c24 */ /* 0x000fe2000f8e0200 */
[----:B------:R-:W-:Y:S02]  /*12a0*/  ULDC.64 UR4, c[0x0][0x238] ;  /* 0x00008e0000047ab9 */ /* 0x000fe40000000a00 */
[----:B------:R-:W-:Y:S02]  /*12b0*/  LEA R18, P4, R16, UR4, 0x1 ;  /* 0x0000000410127c11 */ /* 0x000fe4000f8808ff */
[----:B------:R-:W-:-:S04]  /*12c0*/  IADD3 R9, R17, R9, RZ ;  /* 0x0000000911097210 */ /* 0x000fc80007ffe0ff */
[----:B------:R-:W-:-:S05]  /*12d0*/  LEA.HI.X R19, R16, UR5, R9, 0x1, P4 ;  /* 0x0000000510137c11 */ /* 0x000fca000a0f0c09 */
[----:B---3--:R4:W-:Y:S02]  /*12e0*/  STG.E.128 desc[UR8][R18.64], R12 ;  /* 0x0000000c12007986 */ /* 0x0089e4000c101d08 */
.L_x_3636:
[----:B------:R-:W-:Y:S05]  /*12f0*/  BSYNC B0 ;  /* 0x0000000000007941 */ /* 0x000fea0003800000 */
.L_x_3635:
[----:B---34-:R3:W4:Y:S01]  /*1300*/  LDS.128 R12, [R8+0x12800] ;  /* 0x01280000080c7984 */ /* 0x0187220000000c00 */
[----:B------:R-:W-:Y:S04]  /*1310*/  BSSY B0, `(.L_x_3637) ;  /* 0x000000f000007945 */ /* 0x000fe80003800000 */
[----:B------:R-:W-:Y:S05]  /*1320*/  @P3 BRA `(.L_x_3638) ;  /* 0x0000000000343947 */ /* 0x000fea0003800000 */
[----:B------:R-:W-:Y:S01]  /*1330*/  IADD3 R9, P3, R2, 0x20, RZ ;  /* 0x0000002002097810 */ /* 0x000fe20007f7e0ff */
[----:B------:R-:W-:Y:S01]  /*1340*/  ULDC.64 UR4, c[0x0][0x250] ;  /* 0x0000940000047ab9 */ /* 0x000fe20000000a00 */
[----:B------:R-:W-:Y:S01]  /*1350*/  MOV R17, R11 ;  /* 0x0000000b00117202 */ /* 0x000fe20000000f00 */
        /* <DEDUP_REMOVED lines=10> */
.L_x_3638:
[----:B------:R-:W-:Y:S05]  /*1400*/  BSYNC B0 ;  /* 0x0000000000007941 */ /* 0x000fea0003800000 */
.L_x_3637:
[----:B----4-:R4:W0:Y:S01]  /*1410*/  LDS.128 R12, [R8+0x12c00] ;  /* 0x012c0000080c7984 */ /* 0x0108220000000c00 */
        /* <DEDUP_REMOVED lines=14> */
[----:B0-----:R0:W-:Y:S02]  /*1500*/  STG.E.128 desc[UR8][R18.64], R12 ;  /* 0x0000000c12007986 */ /* 0x0011e4000c101d08 */
.L_x_3640:
[----:B------:R-:W-:Y:S05]  /*1510*/  BSYNC B0 ;  /* 0x0000000000007941 */ /* 0x000fea0003800000 */
.L_x_3639:
[----:B0-----:R0:W0:Y:S01]  /*1520*/  LDS.128 R12, [R8+0x13000] ;  /* 0x01300000080c7984 */ /* 0x0010220000000c00 */
[----:B------:R-:W-:Y:S04]  /*1530*/  BSSY B0, `(.L_x_3641) ;  /* 0x000000f000007945 */ /* 0x000fe80003800000 */
[----:B------:R-:W-:Y:S05]  /*1540*/  @P1 BRA `(.L_x_3642) ;  /* 0x0000000000341947 */ /* 0x000fea0003800000 */
[----:B------:R-:W-:Y:S01]  /*1550*/  IADD3 R17, P1, R2, 0x40, RZ ;  /* 0x0000004002117810 */ /* 0x000fe20007f3e0ff */
[----:B------:R-:W-:Y:S01]  /*1560*/  ULDC.64 UR4, c[0x0][0x250] ;  /* 0x0000940000047ab9 */ /* 0x000fe20000000a00 */
[----:B01234-:R-:W-:Y:S02]  /*1570*/  IMAD.MOV.U32 R8, RZ, RZ, R50 ;  /* 0x000000ffff087224 */ /* 0x01ffe400078e0032 */
        /* <DEDUP_REMOVED lines=9> */
[----:B------:R0:W-:Y:S02]  /*1610*/  STG.E.128 desc[UR8][R16.64], R12 ;  /* 0x0000000c10007986 */ /* 0x0001e4000c101d08 */
.L_x_3642:
[----:B------:R-:W-:Y:S05]  /*1620*/  BSYNC B0 ;  /* 0x0000000000007941 */ /* 0x000fea0003800000 */
.L_x_3641:
[----:B------:R-:W-:Y:S05]  /*1630*/  @P0 EXIT ;  /* 0x000000000000094d */ /* 0x000fea0003800000 */
[----:B------:R-:W-:Y:S01]  /*1640*/  IADD3 R9, P0, R2, 0x50, RZ ;  /* 0x0000005002097810 */ /* 0x000fe20007f1e0ff */
[----:B------:R-:W-:-:S04]  /*1650*/  ULDC.64 UR4, c[0x0][0x250] ;  /* 0x0000940000047ab9 */ /* 0x000fc80000000a00 */
[----:B------:R-:W-:Y:S01]  /*1660*/  IMAD.X R2, RZ, RZ, R3, P0 ;  /* 0x000000ffff027224 */ /* 0x000fe200000e0603 */
[----:B------:R-:W-:-:S03]  /*1670*/  MOV R3, R11 ;  /* 0x0000000b00037202 */ /* 0x000fc60000000f00 */
[----:B------:R-:W-:Y:S02]  /*1680*/  IMAD R0, R2, UR4, RZ ;  /* 0x0000000402007c24 */ /* 0x000fe4000f8e02ff */
[----:B------:R-:W-:-:S04]  /*1690*/  IMAD.MOV.U32 R2, RZ, RZ, R50 ;  /* 0x000000ffff027224 */ /* 0x000fc800078e0032 */
[----:B------:R-:W-:-:S04]  /*16a0*/  IMAD.WIDE.U32 R2, R9, UR4, R2 ;  /* 0x0000000409027c25 */ /* 0x000fc8000f8e0002 */
[----:B------:R-:W-:Y:S01]  /*16b0*/  IMAD R9, R9, UR5, R0 ;  /* 0x0000000509097c24 */ /* 0x000fe2000f8e0200 */
[----:B------:R-:W-:Y:S02]  /*16c0*/  ULDC.64 UR4, c[0x0][0x238] ;  /* 0x00008e0000047ab9 */ /* 0x000fe40000000a00 */
[----:B01234-:R-:W-:Y:S01]  /*16d0*/  LEA R8, P0, R2, UR4, 0x1 ;  /* 0x0000000402087c11 */ /* 0x01ffe2000f8008ff */
[----:B------:R-:W-:-:S05]  /*16e0*/  IMAD.IADD R3, R3, 0x1, R9 ;  /* 0x0000000103037824 */ /* 0x000fca00078e0209 */
[----:B------:R-:W-:-:S05]  /*16f0*/  LEA.HI.X R9, R2, UR5, R3, 0x1, P0 ;  /* 0x0000000502097c11 */ /* 0x000fca00080f0c03 */
[----:B------:R-:W-:Y:S01]  /*1700*/  STG.E.128 desc[UR8][R8.64], R4 ;  /* 0x0000000408007986 */ /* 0x000fe2000c101d08 */
[----:B------:R-:W-:Y:S05]  /*1710*/  EXIT ;  /* 0x000000000000794d */ /* 0x000fea0003800000 */
.L_x_3643:
        /* <DEDUP_REMOVED lines=14> */
.L_x_3879:


//--------------------- .text._ZN7cutlass13device_kernelIN5flash32FlashAttnBwdPostprocessConvertdQIN4cute5tupleIJNS3_1CILi64EEENS5_ILi192EEEEEENS_6half_tEfNS_4arch4Sm90ELi384ENS3_8TiledMMAINS3_8MMA_AtomIJNS3_4SM904GMMA25MMA_64x64x16_F32F16F16_SSILNSF_5MajorE0ELSH_1ELNSF_7ScaleInE1ELSI_1EEEEEENS3_6LayoutINS4_IJNS5_ILi1EEENS5_ILi3EEESM_EEENS4_IJNS5_ILi0EEESM_SP_EEEEENS4_IJNS3_10UnderscoreESS_SS_EEEEELb0EEEEEvNT_6ParamsE --------------------------
	.section	.text._ZN7cutlass13device_kernelIN5flash32FlashAttnBwdPostprocessConvertdQIN4cute5tupleIJNS3_1CILi64EEENS5_ILi192EEEEEENS_6half_tEfNS_4arch4Sm90ELi384ENS3_8TiledMMAINS3_8MMA_AtomIJNS3_4SM904GMMA25MMA_64x64x16_F32F16F16_SSILNSF_5MajorE0ELSH_1ELNSF_7ScaleInE1ELSI_1EEEEEENS3_6LayoutINS4_IJNS5_ILi1EEENS5_ILi3EEESM_EEENS4_IJNS5_ILi0EEESM_SP_EEEEENS4_IJNS3_10UnderscoreESS_SS_EEEEELb0EEEEEvNT_6ParamsE,"ax",@progbits
	.align	128
.text._ZN7cutlass13device_kernelIN5flash32FlashAttnBwdPostprocessConvertdQIN4cute5tupleIJNS3_1CILi64EEENS5_ILi192EEEEEENS_6half_tEfNS_4arch4Sm90ELi384ENS3_8TiledMMAINS3_8MMA_AtomIJNS3_4SM904GMMA25MMA_64x64x16_F32F16F16_SSILNSF_5MajorE0ELSH_1ELNSF_7ScaleInE1ELSI_1EEEEEENS3_6LayoutINS4_IJNS5_ILi1EEENS5_ILi3EEESM_EEENS4_IJNS5_ILi0EEESM_SP_EEEEENS4_IJNS3_10UnderscoreESS_SS_EEEEELb0EEEEEvNT_6ParamsE:
        .type           _ZN7cutlass13device_kernelIN5flash32FlashAttnBwdPostprocessConvertdQIN4cute5tupleIJNS3_1CILi64EEENS5_ILi192EEEEEENS_6half_tEfNS_4arch4Sm90ELi384ENS3_8TiledMMAINS3_8MMA_AtomIJNS3_4SM904GMMA25MMA_64x64x16_F32F16F16_SSILNSF_5MajorE0ELSH_1ELNSF_7ScaleInE1ELSI_1EEEEEENS3_6LayoutINS4_IJNS5_ILi1EEENS5_ILi3EEESM_EEENS4_IJNS5_ILi0EEESM_SP_EEEEENS4_IJNS3_10UnderscoreESS_SS_EEEEELb0EEEEEvNT_6ParamsE,@function
        .size           _ZN7cutlass13device_kernelIN5flash32FlashAttnBwdPostprocessConvertdQIN4cute5tupleIJNS3_1CILi64EEENS5_ILi192EEEEEENS_6half_tEfNS_4arch4Sm90ELi384ENS3_8TiledMMAINS3_8MMA_AtomIJNS3_4SM904GMMA25MMA_64x64x16_F32F16F16_SSILNSF_5MajorE0ELSH_1ELNSF_7ScaleInE1ELSI_1EEEEEENS3_6LayoutINS4_IJNS5_ILi1EEENS5_ILi3EEESM_EEENS4_IJNS5_ILi0EEESM_SP_EEEEENS4_IJNS3_10UnderscoreESS_SS_EEEEELb0EEEEEvNT_6ParamsE,(.L_x_3880 - _ZN7cutlass13device_kernelIN5flash32FlashAttnBwdPostprocessConvertdQIN4cute5tupleIJNS3_1CILi64EEENS5_ILi192EEEEEENS_6half_tEfNS_4arch4Sm90ELi384ENS3_8TiledMMAINS3_8MMA_AtomIJNS3_4SM904GMMA25MMA_64x64x16_F32F16F16_SSILNSF_5MajorE0ELSH_1ELNSF_7ScaleInE1ELSI_1EEEEEENS3_6LayoutINS4_IJNS5_ILi1EEENS5_ILi3EEESM_EEENS4_IJNS5_ILi0EEESM_SP_EEEEENS4_IJNS3_10UnderscoreESS_SS_EEEEELb0EEEEEvNT_6ParamsE)
        .other          _ZN7cutlass13device_kernelIN5flash32FlashAttnBwdPostprocessConvertdQIN4cute5tupleIJNS3_1CILi64EEENS5_ILi192EEEEEENS_6half_tEfNS_4arch4Sm90ELi384ENS3_8TiledMMAINS3_8MMA_AtomIJNS3_4SM904GMMA25MMA_64x64x16_F32F16F16_SSILNSF_5MajorE0ELSH_1ELNSF_7ScaleInE1ELSI_1EEEEEENS3_6LayoutINS4_IJNS5_ILi1EEENS5_ILi3EEESM_EEENS4_IJNS5_ILi0EEESM_SP_EEEEENS4_IJNS3_10UnderscoreESS_SS_EEEEELb0EEEEEvNT_6ParamsE,@"STO_CUDA_ENTRY STV_DEFAULT"
_ZN7cutlass13device_kernelIN5flash32FlashAttnBwdPostprocessConvertdQIN4cute5tupleIJNS3_1CILi64EEENS5_ILi192EEEEEENS_6half_tEfNS_4arch4Sm90ELi384ENS3_8TiledMMAINS3_8MMA_AtomIJNS3_4SM904GMMA25MMA_64x64x16_F32F16F16_SSILNSF_5MajorE0ELSH_1ELNSF_7ScaleInE1ELSI_1EEEEEENS3_6LayoutINS4_IJNS5_ILi1EEENS5_ILi3EEESM_EEENS4_IJNS5_ILi0EEESM_SP_EEEEENS4_IJNS3_10UnderscoreESS_SS_EEEEELb0EEEEEvNT_6ParamsE:
[----:B------:R-:W-:Y:S08]  /*0000*/  LDC R1, c[0x0][0x28] ;  /* 0x00000a00ff017b82 */ /* 0x000ff00000000800 */
[----:B------:R-:W0:Y:S01]  /*0010*/  LDC.64 R2, c[0x0][0x278] ;  /* 0x00009e00ff027b82 */ /* 0x000e220000000a00 */
[----:B------:R-:W1:Y:S01]  /*0020*/  S2R R13, SR_CTAID.Z ;  /* 0x00000000000d7919 */ /* 0x000e620000002700 */
[----:B------:R-:W-:-:S06]  /*0030*/  ULDC.64 UR8, c[0x0][0x208] ;  /* 0x0000820000087ab9 */ /* 0x000fcc0000000a00 */
[----:B------:R-:W2:Y:S08]  /*0040*/  LDC.64 R10, c[0x0][0x270] ;  /* 0x00009c00ff0a7b82 */ /* 0x000eb00000000a00 */
[----:B------:R-:W1:Y:S01]  /*0050*/  LDC.64 R4, c[0x0][0x270] ;  /* 0x00009c00ff047b82 */ /* 0x000e620000000a00 */
[----:B0-----:R-:W-:-:S04]  /*0060*/  ISETP.NE.U32.AND P2, PT, R2, RZ, PT ;  /* 0x000000ff0200720c */ /* 0x001fc80003f45070 */
[----:B------:R-:W-:Y:S02]  /*0070*/  ISETP.NE.AND.EX P2, PT, R3, RZ, PT, P2 ;  /* 0x000000ff0300720c */ /* 0x000fe40003f45320 */
[----:B--2---:R-:W-:-:S04]  /*0080*/  ISETP.NE.U32.AND P1, PT, R10, RZ, PT ;  /* 0x000000ff0a00720c */ /* 0x004fc80003f25070 */
[----:B------:R-:W-:Y:S01]  /*0090*/  ISETP.NE.AND.EX P1, PT, R11, RZ, PT, P1 ;  /* 0x000000ff0b00720c */ /* 0x000fe20003f25310 */
[----:B------:R-:W-:Y:S01]  /*00a0*/  ULDC UR4, c[0x0][0x240] ;  /* 0x0000900000047ab9 */ /* 0x000fe20000000800 */
[----:B-1----:R-:W-:-:S05]  /*00b0*/  IMAD.WIDE R4, R13, 0x4, R4 ;  /* 0x000000040d047825 */ /* 0x002fca00078e0204 */
[----:B------:R-:W0:Y:S01]  /*00c0*/  @P2 LDC.64 R6, c[0x0][0x278] ;  /* 0x00009e00ff062b82 */ /* 0x000e220000000a00 */
[----:B------:R-:W-:-:S05]  /*00d0*/  IMAD.U32 R43, RZ, RZ, UR4 ;  /* 0x00000004ff2b7e24 */ /* 0x000fca000f8e00ff */
[----:B------:R1:W5:Y:S01]  /*00e0*/  @P1 LDG.E R9, desc[UR8][R4.64] ;  /* 0x0000000804091981 */ /* 0x000362000c1e1900 */
[----:B0-----:R-:W-:-:S05]  /*00f0*/  @P2 IMAD.WIDE R6, R13, 0x4, R6 ;  /* 0x000000040d062825 */ /* 0x001fca00078e0206 */
[----:B------:R1:W5:Y:S01]  /*0100*/  @P2 LDG.E R43, desc[UR8][R6.64] ;  /* 0x00000008062b2981 */ /* 0x000362000c1e1900 */
[----:B------:R-:W-:Y:S01]  /*0110*/  ISETP.NE.U32.AND P0, PT, R10, RZ, PT ;  /* 0x000000ff0a00720c */ /* 0x000fe20003f05070 */
[----:B------:R-:W0:Y:S03]  /*0120*/  S2R R3, SR_CTAID.X ;  /* 0x0000000000037919 */ /* 0x000e260000002500 */
[----:B------:R-:W-:Y:S01]  /*0130*/  ISETP.NE.AND.EX P0, PT, R11, RZ, PT, P0 ;  /* 0x000000ff0b00720c */ /* 0x000fe20003f05300 */
[----:B0-----:R-:W-:Y:S01]  /*0140*/  IMAD.SHL.U32 R40, R3, 0x40, RZ ;  /* 0x0000004003287824 */ /* 0x001fe200078e00ff */
[----:B-1----:R-:W-:Y:S11]  /*0150*/  @P2 BRA `(.L_x_3644) ;  /* 0x0000000000102947 */ /* 0x002ff60003800000 */
[----:B------:R-:W-:Y:S05]  /*0160*/  @!P1 BRA `(.L_x_3644) ;  /* 0x00000000000c9947 */ /* 0x000fea0003800000 */
[----:B------:R-:W2:Y:S04]  /*0170*/  LDG.E R0, desc[UR8][R4.64] ;  /* 0x0000000804007981 */ /* 0x000ea8000c1e1900 */
[----:B-----5:R-:W2:Y:S02]  /*0180*/  LDG.E R43, desc[UR8][R4.64+0x4] ;  /* 0x00000408042b7981 */ /* 0x020ea4000c1e1900 */
[----:B--2---:R-:W-:-:S07]  /*0190*/  IMAD.IADD R43, R43, 0x1, -R0 ;  /* 0x000000012b2b7824 */ /* 0x004fce00078e0a00 */
.L_x_3644:
[----:B-----5:R-:W-:-:S13]  /*01a0*/  ISETP.LE.AND P2, PT, R43, R40, PT ;  /* 0x000000282b00720c */ /* 0x020fda0003f43270 */
[----:B------:R-:W-:Y:S05]  /*01b0*/  @P0 EXIT P2 ;  /* 0x000000000000094d */ /* 0x000fea0001000000 */
[----:B------:R-:W0:Y:S01]  /*01c0*/  S2R R6, SR_CTAID.Y ;  /* 0x0000000000067919 */ /* 0x000e220000002600 */
[----:B------:R-:W-:Y:S01]  /*01d0*/  @P1 IMAD R0, R13, 0x40, R9 ;  /* 0x000000400d001824 */ /* 0x000fe200078e0209 */
[----:B------:R-:W1:Y:S01]  /*01e0*/  LDC.64 R14, c[0x0][0x228] ;  /* 0x00008a00ff0e7b82 */ /* 0x000e620000000a00 */
[----:B------:R-:W-:Y:S01]  /*01f0*/  CS2R R10, SRZ ;  /* 0x00000000000a7805 */ /* 0x000fe2000001ff00 */
[----:B------:R-:W2:Y:S01]  /*0200*/  S2R R17, SR_TID.X ;  /* 0x0000000000117919 */ /* 0x000ea20000002100 */
[----:B------:R-:W-:Y:S01]  /*0210*/  IMAD R7, R3, 0x3000, RZ ;  /* 0x0000300003077824 */ /* 0x000fe200078e02ff */
[----:B------:R-:W-:Y:S01]  /*0220*/  @P1 SHF.R.S32.HI R5, RZ, 0x1f, R0 ;  /* 0x0000001fff051819 */ /* 0x000fe20000011400 */
[----:B------:R-:W-:Y:S01]  /*0230*/  BSSY B0, `(.L_x_3645) ;  /* 0x0000030000007945 */ /* 0x000fe20003800000 */
[----:B------:R-:W3:Y:S01]  /*0240*/  S2R R2, SR_CgaCtaId ;  /* 0x0000000000027919 */ /* 0x000ee20000008800 */
[----:B------:R-:W-:Y:S01]  /*0250*/  SEL R4, R13, RZ, !P0 ;  /* 0x000000ff0d047207 */ /* 0x000fe20004000000 */
[----:B------:R-:W4:Y:S01]  /*0260*/  LDC.64 R18, c[0x0][0x230] ;  /* 0x00008c00ff127b82 */ /* 0x000f220000000a00 */
[----:B------:R-:W-:-:S04]  /*0270*/  @P1 LEA.HI R5, R5, R0, RZ, 0x6 ;  /* 0x0000000005051211 */ /* 0x000fc800078f30ff */
[----:B------:R-:W-:-:S03]  /*0280*/  @P1 SHF.R.S32.HI R5, RZ, 0x6, R5 ;  /* 0x00000006ff051819 */ /* 0x000fc60000011405 */
[----:B------:R-:W5:Y:S02]  /*0290*/  LDC.64 R20, c[0x0][0x210] ;  /* 0x00008400ff147b82 */ /* 0x000f640000000a00 */
[----:B------:R-:W-:-:S04]  /*02a0*/  @P1 IMAD R5, R5, 0x3000, RZ ;  /* 0x0000300005051824 */ /* 0x000fc800078e02ff */
[--C-:B------:R-:W-:Y:S01]  /*02b0*/  @P1 IMAD.MOV.U32 R10, RZ, RZ, R5.reuse ;  /* 0x000000ffff0a1224 */ /* 0x100fe200078e0005 */
[----:B------:R-:W-:-:S04]  /*02c0*/  @P1 SHF.R.S32.HI R11, RZ, 0x1f, R5 ;  /* 0x0000001fff0b1819 */ /* 0x000fc80000011405 */
[C---:B------:R-:W-:Y:S02]  /*02d0*/  IADD3 R10, P2, R7.reuse, R10, RZ ;  /* 0x0000000a070a7210 */ /* 0x040fe40007f5e0ff */
[----:B0-----:R-:W-:Y:S02]  /*02e0*/  SHF.R.S32.HI R5, RZ, 0x1f, R6 ;  /* 0x0000001fff057819 */ /* 0x001fe40000011406 */
[----:B------:R-:W-:Y:S02]  /*02f0*/  LEA.HI.X.SX32 R11, R7, R11, 0x1, P2 ;  /* 0x0000000b070b7211 */ /* 0x000fe400010f0eff */
[----:B------:R-:W-:Y:S01]  /*0300*/  SHF.R.S32.HI R7, RZ, 0x1f, R13 ;  /* 0x0000001fff077819 */ /* 0x000fe2000001140d */
[-C--:B-1----:R-:W-:Y:S02]  /*0310*/  IMAD R0, R5, R14.reuse, RZ ;  /* 0x0000000e05007224 */ /* 0x082fe400078e02ff */
[----:B------:R-:W-:Y:S01]  /*0320*/  IMAD.WIDE.U32 R10, R6, R14, R10 ;  /* 0x0000000e060a7225 */ /* 0x000fe200078e000a */
[----:B------:R-:W-:-:S02]  /*0330*/  SEL R7, R7, RZ, !P0 ;  /* 0x000000ff07077207 */ /* 0x000fc40004000000 */
[----:B--2---:R-:W-:Y:S01]  /*0340*/  ISETP.NE.AND P0, PT, R17, RZ, PT ;  /* 0x000000ff1100720c */ /* 0x004fe20003f05270 */
[----:B------:R-:W-:Y:S02]  /*0350*/  IMAD R15, R6, R15, R0 ;  /* 0x0000000f060f7224 */ /* 0x000fe400078e0200 */
[-C--:B----4-:R-:W-:Y:S02]  /*0360*/  IMAD R0, R7, R18.reuse, RZ ;  /* 0x0000001207007224 */ /* 0x090fe400078e02ff */
[----:B------:R-:W-:Y:S02]  /*0370*/  IMAD.IADD R11, R11, 0x1, R15 ;  /* 0x000000010b0b7824 */ /* 0x000fe400078e020f */
[C---:B------:R-:W-:Y:S02]  /*0380*/  IMAD R13, R4.reuse, R19, R0 ;  /* 0x00000013040d7224 */ /* 0x040fe400078e0200 */
[----:B------:R-:W-:-:S05]  /*0390*/  IMAD.WIDE.U32 R10, R4, R18, R10 ;  /* 0x00000012040a7225 */ /* 0x000fca00078e000a */
[----:B------:R-:W-:Y:S02]  /*03a0*/  IADD3 R0, R11, R13, RZ ;  /* 0x0000000d0b007210 */ /* 0x000fe40007ffe0ff */
[----:B-----5:R-:W-:-:S04]  /*03b0*/  LEA R20, P2, R10, R20, 0x2 ;  /* 0x000000140a147211 */ /* 0x020fc800078410ff */
[----:B------:R-:W-:Y:S01]  /*03c0*/  LEA.HI.X R0, R10, R21, R0, 0x2, P2 ;  /* 0x000000150a007211 */ /* 0x000fe200010f1400 */
[----:B---3--:R-:W-:Y:S08]  /*03d0*/  @P0 BRA `(.L_x_3646) ;  /* 0x0000000000540947 */ /* 0x008ff00003800000 */
        /* <DEDUP_REMOVED lines=16> */
.L_x_3647:
[----:B------:R-:W-:Y:S01]  /*04e0*/  @P0 ELECT P2, URZ, PT ;  /* 0x00000000003f082f */ /* 0x000fe20003840000 */
[----:B------:R1:W-:-:S12]  /*04f0*/  UBLKCP.S.G [UR6], [UR4], UR10 ;  /* 0x00000006040073ba */ /* 0x0003d8000800020a */
[----:B------:R-:W-:Y:S02]  /*0500*/  @P2 PLOP3.LUT P0, PT, P2, PT, PT, 0x8, 0x0 ;  /* 0x000000000000281c */ /* 0x000fe4000170e170 */
[----:B------:R-:W-:-:S11]  /*0510*/  PLOP3.LUT P2, PT, PT, PT, PT, 0x8, 0x0 ;  /* 0x000000000000781c */ /* 0x000fd60003f4e170 */
[----:B-1----:R-:W-:Y:S05]  /*0520*/  @P0 BRA.U.ANY `(.L_x_3647) ;  /* 0xfffffffd00ec0947 */ /* 0x002fea000393ffff */
.L_x_3646:
[----:B------:R-:W-:Y:S05]  /*0530*/  BSYNC B0 ;  /* 0x0000000000007941 */ /* 0x000fea0003800000 */
.L_x_3645:
[----:B------:R-:W-:Y:S01]  /*0540*/  BAR.SYNC.DEFER_BLOCKING 0x0 ;  /* 0x0000000000007b1d */ /* 0x000fe20000010000 */
[----:B------:R-:W-:Y:S02]  /*0550*/  MOV R41, 0x400 ;  /* 0x0000040000297802 */ /* 0x000fe40000000f00 */
[----:B------:R-:W-:Y:S02]  /*0560*/  CS2R R50, SRZ ;  /* 0x0000000000327805 */ /* 0x000fe4000001ff00 */
[----:B------:R-:W-:Y:S01]  /*0570*/  SHF.L.U32 R0, RZ, 0x1f, RZ ;  /* 0x0000001fff007819 */ /* 0x000fe200000006ff */
[--C-:B------:R-:W-:Y:S01]  /*0580*/  @P1 IMAD.MOV.U32 R50, RZ, RZ, R9.reuse ;  /* 0x000000ffff321224 */ /* 0x100fe200078e0009 */
[----:B------:R-:W-:Y:S02]  /*0590*/  LEA R41, R2, R41, 0x18 ;  /* 0x0000002902297211 */ /* 0x000fe400078ec0ff */
[----:B------:R-:W-:-:S07]  /*05a0*/  @P1 SHF.R.S32.HI R51, RZ, 0x1f, R9 ;  /* 0x0000001fff331819 */ /* 0x000fce0000011409 */
.L_x_3648:
[----:B-1----:R1:W2:Y:S02]  /*05b0*/  SYNCS.PHASECHK.TRANS64.TRYWAIT P0, [R41+URZ+0x12000], R0 ;  /* 0x01200000290075a7 */ /* 0x0022a4000800017f */
[----:B--2---:R-:W-:Y:S05]  /*05c0*/  @!P0 NANOSLEEP.SYNCS 0x989680 ;  /* 0x009896800000895d */ /* 0x004fea0003900000 */
[----:B------:R-:W2:Y:S02]  /*05d0*/  @!P0 SYNCS.PHASECHK.TRANS64 P0, [R41+URZ+0x12000], R0 ;  /* 0x01200000290085a7 */ /* 0x000ea4000800007f */
[----:B--2---:R-:W-:Y:S05]  /*05e0*/  @!P0 BRA `(.L_x_3648) ;  /* 0xfffffffc00f08947 */ /* 0x004fea000383ffff */
[----:B------:R-:W-:Y:S01]  /*05f0*/  SHF.R.S32.HI R46, RZ, 0x1f, R17 ;  /* 0x0000001fff2e7819 */ /* 0x000fe20000011411 */
[----:B------:R-:W-:Y:S01]  /*0600*/  IMAD.HI R16, R17, 0x2aaaaaab, RZ ;  /* 0x2aaaaaab11107827 */ /* 0x000fe200078e02ff */
[----:B------:R-:W-:Y:S01]  /*0610*/  ULDC UR4, c[0x0][0x268] ;  /* 0x00009a0000047ab9 */ /* 0x000fe20000000800 */
[----:B------:R-:W-:Y:S01]  /*0620*/  ULDC.64 UR6, c[0x0][0x258] ;  /* 0x0000960000067ab9 */ /* 0x000fe20000000a00 */
[CC--:B-1----:R-:W-:Y:S01]  /*0630*/  LEA.HI R0, R46.reuse, R17.reuse, RZ, 0x7 ;  /* 0x000000112e007211 */ /* 0x0c2fe200078f38ff */
[----:B------:R-:W-:Y:S01]  /*0640*/  IMAD R5, R5, UR6, RZ ;  /* 0x0000000605057c24 */ /* 0x000fe2000f8e02ff */
[-C--:B0-----:R-:W-:Y:S01]  /*0650*/  LEA.HI R8, R46, R17.reuse, RZ, 0x5 ;  /* 0x000000112e087211 */ /* 0x081fe200078f28ff */
[----:B------:R-:W-:Y:S01]  /*0660*/  BSSY B0, `(.L_x_3649) ;  /* 0x0000099000007945 */ /* 0x000fe20003800000 */
[C---:B------:R-:W-:Y:S01]  /*0670*/  LOP3.LUT R2, R0.reuse, 0xfffff80, RZ, 0xc0, !PT ;  /* 0x0fffff8000027812 */ /* 0x040fe200078ec0ff */
[----:B------:R-:W-:Y:S01]  /*0680*/  IMAD.SHL.U32 R0, R0, 0x20, RZ ;  /* 0x0000002000007824 */ /* 0x000fe200078e00ff */
[----:B------:R-:W-:-:S02]  /*0690*/  LEA.HI R46, R46, R17, RZ, 0x4 ;  /* 0x000000112e2e7211 */ /* 0x000fc400078f20ff */
[----:B------:R-:W-:Y:S01]  /*06a0*/  SHF.R.S32.HI R12, RZ, 0x5, R8 ;  /* 0x00000005ff0c7819 */ /* 0x000fe20000011408 */
[C---:B------:R-:W-:Y:S01]  /*06b0*/  IMAD.IADD R2, R17.reuse, 0x1, -R2 ;  /* 0x0000000111027824 */ /* 0x040fe200078e0a02 */
[----:B------:R-:W-:Y:S02]  /*06c0*/  LOP3.LUT R21, R0, 0xfffff000, RZ, 0xc0, !PT ;  /* 0xfffff00000157812 */ /* 0x000fe400078ec0ff */
[----:B------:R-:W-:Y:S02]  /*06d0*/  LOP3.LUT R0, R46, 0xfffffff0, RZ, 0xc0, !PT ;  /* 0xfffffff02e007812 */ /* 0x000fe400078ec0ff */
[----:B------:R-:W-:Y:S01]  /*06e0*/  SHF.R.S32.HI R9, RZ, 0x1f, R8 ;  /* 0x0000001fff097819 */ /* 0x000fe20000011408 */
[----:B------:R-:W-:Y:S01]  /*06f0*/  IMAD R2, R2, 0x4, R21 ;  /* 0x0000000402027824 */ /* 0x000fe200078e0215 */
[----:B------:R-:W-:Y:S01]  /*0700*/  SHF.R.U32.HI R19, RZ, 0x1f, R16 ;  /* 0x0000001fff137819 */ /* 0x000fe20000011610 */
[----:B------:R-:W-:Y:S01]  /*0710*/  IMAD.IADD R45, R17, 0x1, -R0 ;  /* 0x00000001112d7824 */ /* 0x000fe200078e0a00 */
[----:B------:R-:W-:-:S02]  /*0720*/  LEA.HI R9, R9, R12, RZ, 0x2 ;  /* 0x0000000c09097211 */ /* 0x000fc400078f10ff */
[----:B------:R-:W-:Y:S02]  /*0730*/  LEA.HI.SX32 R0, R16, R19, 0x1e ;  /* 0x0000001310007211 */ /* 0x000fe400078ff2ff */
[----:B------:R-:W-:Y:S02]  /*0740*/  SHF.R.S32.HI R52, RZ, 0x1f, R45 ;  /* 0x0000001fff347819 */ /* 0x000fe4000001142d */
[----:B------:R-:W-:Y:S01]  /*0750*/  LOP3.LUT R13, R9, 0x3ffffc, RZ, 0xc0, !PT ;  /* 0x003ffffc090d7812 */ /* 0x000fe200078ec0ff */
[----:B------:R-:W-:Y:S01]  /*0760*/  IMAD R44, R0, -0x18, R17 ;  /* 0xffffffe8002c7824 */ /* 0x000fe200078e0211 */
[----:B------:R-:W-:Y:S01]  /*0770*/  LEA.HI R52, R52, R45, RZ, 0x3 ;  /* 0x0000002d34347211 */ /* 0x000fe200078f18ff */
[----:B------:R-:W-:Y:S01]  /*0780*/  IMAD.SHL.U32 R37, R0, 0x40, RZ ;  /* 0x0000004000257824 */ /* 0x000fe200078e00ff */
[----:B------:R-:W-:Y:S01]  /*0790*/  LEA R36, R2, R41, 0x2 ;  /* 0x0000002902247211 */ /* 0x000fe200078e10ff */
[----:B------:R-:W-:Y:S01]  /*07a0*/  IMAD.IADD R42, R12, 0x1, -R13 ;  /* 0x000000010c2a7824 */ /* 0x000fe200078e0a0d */
[C---:B------:R-:W-:Y:S01]  /*07b0*/  LOP3.LUT R24, R52.reuse, 0xfffffff8, RZ, 0xc0, !PT ;  /* 0xfffffff834187812 */ /* 0x040fe200078ec0ff */
[----:B------:R-:W-:Y:S01]  /*07c0*/  IMAD.SHL.U32 R52, R52, 0x40, RZ ;  /* 0x0000004034347824 */ /* 0x000fe200078e00ff */
[----:B------:R-:W-:Y:S01]  /*07d0*/  SHF.R.S32.HI R25, RZ, 0x1f, R44 ;  /* 0x0000001fff197819 */ /* 0x000fe2000001142c */
[----:B------:R-:W0:Y:S01]  /*07e0*/  LDS.128 R12, [R36+0x800] ;  /* 0x00080000240c7984 */ /* 0x000e220000000c00 */
[----:B------:R-:W-:Y:S01]  /*07f0*/  IMAD R42, R42, 0x400, R21 ;  /* 0x000004002a2a7824 */ /* 0x000fe200078e0215 */
[----:B------:R-:W-:Y:S01]  /*0800*/  LOP3.LUT R37, R37, 0x1c0, RZ, 0xc0, !PT ;  /* 0x000001c025257812 */ /* 0x000fe200078ec0ff */
[----:B------:R-:W-:Y:S01]  /*0810*/  IMAD.IADD R45, R45, 0x1, -R24 ;  /* 0x000000012d2d7824 */ /* 0x000fe200078e0a18 */
[----:B------:R-:W1:Y:S01]  /*0820*/  LDS.128 R20, [R36+0x1800] ;  /* 0x0018000024147984 */ /* 0x000e620000000c00 */
[----:B------:R-:W-:-:S02]  /*0830*/  LEA.HI R53, R25, R44, RZ, 0x3 ;  /* 0x0000002c19357211 */ /* 0x000fc400078f18ff */
[----:B------:R-:W-:Y:S01]  /*0840*/  SHF.L.U32 R44, R44, 0x3, RZ ;  /* 0x000000032c2c7819 */ /* 0x000fe200000006ff */
[----:B------:R-:W2:Y:S01]  /*0850*/  LDS.128 R8, [R36] ;  /* 0x0000000024087984 */ /* 0x000ea20000000c00 */
[----:B------:R-:W-:Y:S01]  /*0860*/  LEA.HI R2, R16, R19, RZ, 0x1b ;  /* 0x0000001310027211 */ /* 0x000fe200078fd8ff */
[----:B------:R-:W-:Y:S01]  /*0870*/  IMAD.SHL.U32 R49, R45, 0x40, RZ ;  /* 0x000000402d317824 */ /* 0x000fe200078e00ff */
[----:B------:R-:W-:Y:S01]  /*0880*/  LOP3.LUT R47, R37, 0x38, R44, 0xf8, !PT ;  /* 0x00000038252f7812 */ /* 0x000fe200078ef82c */
[----:B------:R-:W3:Y:S01]  /*0890*/  LDS.128 R24, [R36+0x2000] ;  /* 0x0020000024187984 */ /* 0x000ee20000000c00 */
[----:B------:R-:W-:Y:S01]  /*08a0*/  SHF.R.U32.HI R48, RZ, 0x3, R37 ;  /* 0x00000003ff307819 */ /* 0x000fe20000011625 */
[----:B------:R-:W-:Y:S01]  /*08b0*/  IMAD.SHL.U32 R53, R53, 0x200, RZ ;  /* 0x0000020035357824 */ /* 0x000fe200078e00ff */
[----:B------:R-:W-:Y:S01]  /*08c0*/  SHF.R.U32.HI R46, RZ, 0x1, R46 ;  /* 0x00000001ff2e7819 */ /* 0x000fe2000001162e */
[----:B------:R-:W4:Y:S01]  /*08d0*/  LDS.128 R16, [R36+0x1000] ;  /* 0x0010000024107984 */ /* 0x000f220000000c00 */
[----:B------:R-:W-:-:S02]  /*08e0*/  LOP3.LUT R49, R49, 0x1c0, RZ, 0xc0, !PT ;  /* 0x000001c031317812 */ /* 0x000fc400078ec0ff */
[----:B------:R-:W-:Y:S01]  /*08f0*/  LOP3.LUT R47, R47, R48, RZ, 0x3c, !PT ;  /* 0x000000302f2f7212 */ /* 0x000fe200078e3cff */
[----:B------:R-:W5:Y:S01]  /*0900*/  LDS.128 R32, [R36+0x3000] ;  /* 0x0030000024207984 */ /* 0x000f620000000c00 */
[----:B------:R-:W-:Y:S02]  /*0910*/  LOP3.LUT R46, R49, 0x8, R46, 0xf8, !PT ;  /* 0x00000008312e7812 */ /* 0x000fe400078ef82e */
[----:B------:R-:W-:Y:S01]  /*0920*/  SHF.R.U32.HI R49, RZ, 0x3, R49 ;  /* 0x00000003ff317819 */ /* 0x000fe20000011631 */
[----:B------:R-:W5:Y:S01]  /*0930*/  LDS.128 R28, [R36+0x2800] ;  /* 0x00280000241c7984 */ /* 0x000f620000000c00 */
[----:B------:R-:W-:Y:S02]  /*0940*/  R2P PR, R45, 0x6 ;  /* 0x000000062d007804 */ /* 0x000fe40000000000 */
[----:B------:R-:W-:Y:S01]  /*0950*/  LOP3.LUT R46, R46, R49, RZ, 0x3c, !PT ;  /* 0x000000312e2e7212 */ /* 0x000fe200078e3cff */
[----:B------:R-:W5:Y:S01]  /*0960*/  LDS.128 R36, [R36+0x3800] ;  /* 0x0038000024247984 */ /* 0x000f620000000c00 */
[----:B------:R-:W-:-:S02]  /*0970*/  LOP3.LUT R49, R52, 0x7ffffe00, RZ, 0xc0, !PT ;  /* 0x7ffffe0034317812 */ /* 0x000fc400078ec0ff */
[----:B------:R-:W-:Y:S02]  /*0980*/  LOP3.LUT R53, R53, 0x7ffff000, RZ, 0xc0, !PT ;  /* 0x7ffff00035357812 */ /* 0x000fe400078ec0ff */
[----:B------:R-:W-:Y:S02]  /*0990*/  IADD3 R42, R46, R42, R49 ;  /* 0x0000002a2e2a7210 */ /* 0x000fe40007ffe031 */
[----:B------:R-:W-:Y:S01]  /*09a0*/  VIADDMNMX R43, R43, -R40, 0x40, PT ;  /* 0x000000402b2b7446 */ /* 0x000fe20003800928 */
[----:B------:R-:W-:Y:S02]  /*09b0*/  IMAD R2, R2, 0x200, R53 ;  /* 0x0000020002027824 */ /* 0x000fe400078e0235 */
[----:B0-----:R-:W-:Y:S01]  /*09c0*/  FMUL.FTZ R48, R15, UR4 ;  /* 0x000000040f307c20 */ /* 0x001fe20008410000 */
[----:B------:R-:W-:Y:S01]  /*09d0*/  FMUL.FTZ R13, R13, UR4 ;  /* 0x000000040d0d7c20 */ /* 0x000fe20008410000 */
[----:B------:R-:W-:Y:S02]  /*09e0*/  IMAD.IADD R2, R2, 0x1, R47 ;  /* 0x0000000102027824 */ /* 0x000fe400078e022f */
[----:B-1----:R-:W-:Y:S01]  /*09f0*/  FMUL.FTZ R15, R20, UR4 ;  /* 0x00000004140f7c20 */ /* 0x002fe20008410000 */
[----:B------:R-:W-:Y:S01]  /*0a00*/  FMUL.FTZ R20, R21, UR4 ;  /* 0x0000000415147c20 */ /* 0x000fe20008410000 */
[----:B------:R-:W-:Y:S01]  /*0a10*/  FMUL.FTZ R23, R23, UR4 ;  /* 0x0000000417177c20 */ /* 0x000fe20008410000 */
[----:B--2---:R-:W-:Y:S01]  /*0a20*/  FMUL.FTZ R45, R9, UR4 ;  /* 0x00000004092d7c20 */ /* 0x004fe20008410000 */
[----:B------:R-:W-:Y:S01]  /*0a30*/  FMUL.FTZ R46, R11, UR4 ;  /* 0x000000040b2e7c20 */ /* 0x000fe20008410000 */
[----:B------:R-:W-:Y:S01]  /*0a40*/  FMUL.FTZ R9, R10, UR4 ;  /* 0x000000040a097c20 */ /* 0x000fe20008410000 */
[----:B------:R-:W-:Y:S01]  /*0a50*/  FMUL.FTZ R11, R14, UR4 ;  /* 0x000000040e0b7c20 */ /* 0x000fe20008410000 */
[----:B---3--:R-:W-:Y:S01]  /*0a60*/  FMUL.FTZ R21, R26, UR4 ;  /* 0x000000041a157c20 */ /* 0x008fe20008410000 */
[----:B------:R-:W-:Y:S01]  /*0a70*/  FMUL.FTZ R10, R12, UR4 ;  /* 0x000000040c0a7c20 */ /* 0x000fe20008410000 */
[----:B------:R-:W-:Y:S01]  /*0a80*/  FMUL.FTZ R26, R27, UR4 ;  /* 0x000000041b1a7c20 */ /* 0x000fe20008410000 */
[----:B------:R-:W-:Y:S01]  /*0a90*/  FMUL.FTZ R25, R25, UR4 ;  /* 0x0000000419197c20 */ /* 0x000fe20008410000 */
[----:B----4-:R-:W-:Y:S01]  /*0aa0*/  FMUL.FTZ R14, R18, UR4 ;  /* 0x00000004120e7c20 */ /* 0x010fe20008410000 */
[----:B------:R-:W-:Y:S01]  /*0ab0*/  FMUL.FTZ R19, R19, UR4 ;  /* 0x0000000413137c20 */ /* 0x000fe20008410000 */
[----:B------:R-:W-:Y:S01]  /*0ac0*/  FMUL.FTZ R18, R24, UR4 ;  /* 0x0000000418127c20 */ /* 0x000fe20008410000 */
[----:B------:R-:W-:Y:S01]  /*0ad0*/  FMUL.FTZ R12, R16, UR4 ;  /* 0x00000004100c7c20 */ /* 0x000fe20008410000 */
[----:B-----5:R-:W-:Y:S01]  /*0ae0*/  FMUL.FTZ R27, R32, UR4 ;  /* 0x00000004201b7c20 */ /* 0x020fe20008410000 */
[----:B------:R-:W-:Y:S01]  /*0af0*/  FMUL.FTZ R32, R33, UR4 ;  /* 0x0000000421207c20 */ /* 0x000fe20008410000 */
[----:B------:R-:W-:Y:S01]  /*0b00*/  FMUL.FTZ R16, R22, UR4 ;  /* 0x0000000416107c20 */ /* 0x000fe20008410000 */
[----:B------:R-:W-:Y:S01]  /*0b10*/  F2FP.F16.F32.PACK_AB R10, R13, R10 ;  /* 0x0000000a0d0a723e */ /* 0x000fe200000000ff */
[----:B------:R-:W-:Y:S01]  /*0b20*/  FMUL.FTZ R24, R30, UR4 ;  /* 0x000000041e187c20 */ /* 0x000fe20008410000 */
[----:B------:R-:W-:Y:S01]  /*0b30*/  FMUL.FTZ R31, R31, UR4 ;  /* 0x000000041f1f7c20 */ /* 0x000fe20008410000 */
[----:B------:R-:W-:Y:S01]  /*0b40*/  F2FP.F16.F32.PACK_AB R13, R19, R14 ;  /* 0x0000000e130d723e */ /* 0x000fe200000000ff */
[----:B------:R-:W-:Y:S01]  /*0b50*/  FMUL.FTZ R22, R28, UR4 ;  /* 0x000000041c167c20 */ /* 0x000fe20008410000 */
[----:B------:R-:W-:Y:S01]  /*0b60*/  FMUL.FTZ R33, R38, UR4 ;  /* 0x0000000426217c20 */ /* 0x000fe20008410000 */
[----:B------:R-:W-:Y:S01]  /*0b70*/  FMUL.FTZ R38, R39, UR4 ;  /* 0x0000000427267c20 */ /* 0x000fe20008410000 */
[----:B------:R-:W-:Y:S01]  /*0b80*/  IADD3 R39, R41, 0xc000, RZ ;  /* 0x0000c00029277810 */ /* 0x000fe20007ffe0ff */
[----:B------:R-:W-:Y:S01]  /*0b90*/  FMUL.FTZ R29, R29, UR4 ;  /* 0x000000041d1d7c20 */ /* 0x000fe20008410000 */
[----:B------:R-:W-:Y:S01]  /*0ba0*/  F2FP.F16.F32.PACK_AB R19, R31, R24 ;  /* 0x000000181f13723e */ /* 0x000fe200000000ff */
[----:B------:R-:W-:Y:S01]  /*0bb0*/  IMAD.MOV.U32 R24, RZ, RZ, 0x20 ;  /* 0x00000020ff187424 */ /* 0x000fe200078e00ff */
[----:B------:R-:W-:Y:S01]  /*0bc0*/  F2FP.F16.F32.PACK_AB R14, R20, R15 ;  /* 0x0000000f140e723e */ /* 0x000fe200000000ff */
[----:B------:R-:W-:Y:S01]  /*0bd0*/  FMUL.FTZ R8, R8, UR4 ;  /* 0x0000000408087c20 */ /* 0x000fe20008410000 */
[----:B------:R-:W-:Y:S01]  /*0be0*/  F2FP.F16.F32.PACK_AB R15, R23, R16 ;  /* 0x00000010170f723e */ /* 0x000fe200000000ff */
[----:B------:R-:W-:-:S02]  /*0bf0*/  IMAD R23, R42, 0x2, R39 ;  /* 0x000000022a177824 */ /* 0x000fc400078e0227 */
[----:B------:R-:W-:Y:S01]  /*0c00*/  FMUL.FTZ R30, R36, UR4 ;  /* 0x00000004241e7c20 */ /* 0x000fe20008410000 */
[----:B------:R-:W-:Y:S01]  /*0c10*/  FMUL.FTZ R37, R37, UR4 ;  /* 0x0000000425257c20 */ /* 0x000fe20008410000 */
[----:B------:R-:W-:Y:S01]  /*0c20*/  FMUL.FTZ R17, R17, UR4 ;  /* 0x0000000411117c20 */ /* 0x000fe20008410000 */
[----:B------:R-:W-:Y:S01]  /*0c30*/  SEL R24, R24, 0xffffffe0, !P1 ;  /* 0xffffffe018187807 */ /* 0x000fe20004800000 */
[----:B------:R-:W-:Y:S01]  /*0c40*/  FMUL.FTZ R28, R34, UR4 ;  /* 0x00000004221c7c20 */ /* 0x000fe20008410000 */
[----:B------:R-:W-:Y:S01]  /*0c50*/  FMUL.FTZ R35, R35, UR4 ;  /* 0x0000000423237c20 */ /* 0x000fe20008410000 */
[----:B------:R-:W-:Y:S01]  /*0c60*/  F2FP.F16.F32.PACK_AB R16, R25, R18 ;  /* 0x000000121910723e */ /* 0x000fe200000000ff */
[----:B------:R-:W-:Y:S01]  /*0c70*/  VIADD R31, R23, 0x40 ;  /* 0x00000040171f7836 */ /* 0x000fe20000000000 */
[----:B------:R-:W-:Y:S01]  /*0c80*/  F2FP.F16.F32.PACK_AB R18, R29, R22 ;  /* 0x000000161d12723e */ /* 0x000fe200000000ff */
[----:B------:R-:W-:Y:S01]  /*0c90*/  @P2 VIADD R31, R23, 0xffffffc0 ;  /* 0xffffffc0171f2836 */ /* 0x000fe20000000000 */
[----:B------:R-:W-:Y:S01]  /*0ca0*/  F2FP.F16.F32.PACK_AB R8, R45, R8 ;  /* 0x000000082d08723e */ /* 0x000fe200000000ff */
[--C-:B------:R-:W-:Y:S01]  /*0cb0*/  IMAD R42, R42, 0x2, R41.reuse ;  /* 0x000000022a2a7824 */ /* 0x100fe200078e0229 */
[----:B------:R-:W-:Y:S01]  /*0cc0*/  F2FP.F16.F32.PACK_AB R9, R46, R9 ;  /* 0x000000092e09723e */ /* 0x000fe200000000ff */
[----:B------:R-:W-:Y:S01]  /*0cd0*/  IMAD R41, R2, 0x2, R41 ;  /* 0x0000000202297824 */ /* 0x000fe200078e0229 */
[----:B------:R-:W-:Y:S01]  /*0ce0*/  F2FP.F16.F32.PACK_AB R11, R48, R11 ;  /* 0x0000000b300b723e */ /* 0x000fe200000000ff */
[----:B------:R-:W-:Y:S01]  /*0cf0*/  ULDC UR4, c[0x0][0x244] ;  /* 0x0000910000047ab9 */ /* 0x000fe20000000800 */
[----:B------:R-:W-:-:S02]  /*0d00*/  F2FP.F16.F32.PACK_AB R22, R37, R30 ;  /* 0x0000001e2516723e */ /* 0x000fc400000000ff */
[----:B------:R-:W-:Y:S01]  /*0d10*/  F2FP.F16.F32.PACK_AB R12, R17, R12 ;  /* 0x0000000c110c723e */ /* 0x000fe200000000ff */
[----:B------:R0:W-:Y:S01]  /*0d20*/  STSM.16.M88.4 [R42+0xc000], R8 ;  /* 0x00c000082a007844 */ /* 0x0001e20000000200 */
[----:B------:R-:W-:Y:S02]  /*0d30*/  IADD3 R30, R23, R24, RZ ;  /* 0x00000018171e7210 */ /* 0x000fe40007ffe0ff */
[----:B------:R-:W-:Y:S02]  /*0d40*/  F2FP.F16.F32.PACK_AB R17, R26, R21 ;  /* 0x000000151a11723e */ /* 0x000fe400000000ff */
[----:B------:R-:W-:Y:S01]  /*0d50*/  F2FP.F16.F32.PACK_AB R20, R32, R27 ;  /* 0x0000001b2014723e */ /* 0x000fe200000000ff */
[----:B------:R-:W-:Y:S01]  /*0d60*/  IMAD.IADD R32, R24, 0x1, R31 ;  /* 0x0000000118207824 */ /* 0x000fe200078e021f */
[----:B------:R-:W-:Y:S01]  /*0d70*/  F2FP.F16.F32.PACK_AB R21, R35, R28 ;  /* 0x0000001c2315723e */ /* 0x000fe200000000ff */
[----:B------:R1:W-:Y:S01]  /*0d80*/  STSM.16.M88.4 [R30], R12 ;  /* 0x0000000c1e007844 */ /* 0x0003e20000000200 */
[----:B------:R-:W-:-:S02]  /*0d90*/  F2FP.F16.F32.PACK_AB R23, R38, R33 ;  /* 0x000000212617723e */ /* 0x000fc400000000ff */
[C---:B------:R-:W-:Y:S01]  /*0da0*/  IADD3 R28, P0, R0.reuse, R50, RZ ;  /* 0x00000032001c7210 */ /* 0x040fe20007f1e0ff */
[----:B------:R1:W-:Y:S01]  /*0db0*/  STSM.16.M88.4 [R31], R16 ;  /* 0x000000101f007844 */ /* 0x0003e20000000200 */
[--C-:B------:R-:W-:Y:S02]  /*0dc0*/  SHF.R.S32.HI R45, RZ, 0x1f, R44.reuse ;  /* 0x0000001fff2d7819 */ /* 0x100fe4000001142c */
[----:B------:R-:W-:Y:S01]  /*0dd0*/  LEA.HI.X.SX32 R29, R0, R51, 0x1, P0 ;  /* 0x00000033001d7211 */ /* 0x000fe200000f0eff */
[----:B------:R1:W-:Y:S01]  /*0de0*/  STSM.16.M88.4 [R32], R20 ;  /* 0x0000001420007844 */ /* 0x0003e20000000200 */
[----:B------:R-:W-:Y:S01]  /*0df0*/  BAR.SYNC.DEFER_BLOCKING 0x0 ;  /* 0x0000000000007b1d */ /* 0x000fe20000010000 */
[----:B------:R-:W-:Y:S01]  /*0e00*/  ISETP.GE.AND P0, PT, R44, UR4, PT ;  /* 0x000000042c007c0c */ /* 0x000fe2000bf06270 */
[C---:B0-----:R-:W-:Y:S02]  /*0e10*/  IMAD R9, R6.reuse, UR7, R5 ;  /* 0x0000000706097c24 */ /* 0x041fe4000f8e0205 */
[----:B------:R-:W-:Y:S01]  /*0e20*/  IMAD.WIDE.U32 R44, R6, UR6, R44 ;  /* 0x00000006062c7c25 */ /* 0x000fe2000f8e002c */
[----:B------:R-:W-:Y:S01]  /*0e30*/  ISETP.GE.OR P3, PT, R0, R43, P0 ;  /* 0x0000002b0000720c */ /* 0x000fe20000766670 */
[----:B------:R-:W-:-:S02]  /*0e40*/  ULDC.64 UR4, c[0x0][0x260] ;  /* 0x0000980000047ab9 */ /* 0x000fc40000000a00 */
[C---:B------:R-:W-:Y:S01]  /*0e50*/  VIADD R5, R0.reuse, 0x10 ;  /* 0x0000001000057836 */ /* 0x040fe20000000000 */
[----:B------:R-:W-:Y:S01]  /*0e60*/  IADD3 R45, R45, R9, RZ ;  /* 0x000000092d2d7210 */ /* 0x000fe20007ffe0ff */
[----:B------:R-:W-:Y:S02]  /*0e70*/  IMAD R7, R7, UR4, RZ ;  /* 0x0000000407077c24 */ /* 0x000fe4000f8e02ff */
[C---:B------:R-:W-:Y:S01]  /*0e80*/  VIADD R6, R0.reuse, 0x20 ;  /* 0x0000002000067836 */ /* 0x040fe20000000000 */
[-C--:B------:R-:W-:Y:S01]  /*0e90*/  ISETP.GE.OR P2, PT, R5, R43.reuse, P0 ;  /* 0x0000002b0500720c */ /* 0x080fe20000746670 */
[----:B------:R-:W-:Y:S02]  /*0ea0*/  VIADD R0, R0, 0x30 ;  /* 0x0000003000007836 */ /* 0x000fe40000000000 */
[----:B------:R-:W-:Y:S01]  /*0eb0*/  IMAD R9, R4, UR5, R7 ;  /* 0x0000000504097c24 */ /* 0x000fe2000f8e0207 */
[-C--:B------:R-:W-:Y:S01]  /*0ec0*/  ISETP.GE.OR P1, PT, R6, R43.reuse, P0 ;  /* 0x0000002b0600720c */ /* 0x080fe20000726670 */
[----:B------:R-:W-:Y:S01]  /*0ed0*/  IMAD.WIDE.U32 R4, R4, UR4, R44 ;  /* 0x0000000404047c25 */ /* 0x000fe2000f8e002c */
[----:B------:R-:W-:-:S03]  /*0ee0*/  ISETP.GE.OR P0, PT, R0, R43, P0 ;  /* 0x0000002b0000720c */ /* 0x000fc60000706670 */
[----:B------:R-:W-:Y:S01]  /*0ef0*/  IMAD.WIDE R6, R3, 0x40, R28 ;  /* 0x0000004003067825 */ /* 0x000fe200078e021c */
[----:B------:R1:W0:Y:S03]  /*0f00*/  LDS.128 R24, [R41+0xd800] ;  /* 0x00d8000029187984 */ /* 0x0002260000000c00 */
[----:B------:R-:W-:Y:S02]  /*0f10*/  IMAD R8, R2, 0x2, R39 ;  /* 0x0000000202087824 */ /* 0x000fe400078e0227 */
[----:B------:R-:W-:Y:S01]  /*0f20*/  IMAD.IADD R3, R5, 0x1, R9 ;  /* 0x0000000105037824 */ /* 0x000fe200078e0209 */
[----:B------:R-:W-:Y:S06]  /*0f30*/  @P3 BRA `(.L_x_3650) ;  /* 0x00000000002c3947 */ /* 0x000fec0003800000 */
[----:B------:R-:W2:Y:S01]  /*0f40*/  LDS.128 R8, [R8] ;  /* 0x0000000008087984 */ /* 0x000ea20000000c00 */
[----:B------:R-:W-:Y:S01]  /*0f50*/  ULDC.64 UR4, c[0x0][0x250] ;  /* 0x0000940000047ab9 */ /* 0x000fe20000000a00 */
[----:B------:R-:W-:Y:S02]  /*0f60*/  IMAD.MOV.U32 R2, RZ, RZ, R4 ;  /* 0x000000ffff027224 */ /* 0x000fe400078e0004 */
[----:B-1----:R-:W-:Y:S02]  /*0f70*/  IMAD R15, R7, UR4, RZ ;  /* 0x00000004070f7c24 */ /* 0x002fe4000f8e02ff */
[----:B------:R-:W-:-:S04]  /*0f80*/  IMAD.WIDE.U32 R12, R6, UR4, R2 ;  /* 0x00000004060c7c25 */ /* 0x000fc8000f8e0002 */
[----:B------:R-:W-:Y:S01]  /*0f90*/  IMAD R15, R6, UR5, R15 ;  /* 0x00000005060f7c24 */ /* 0x000fe2000f8e020f */
[----:B------:R-:W-:Y:S02]  /*0fa0*/  ULDC.64 UR4, c[0x0][0x238] ;  /* 0x00008e0000047ab9 */ /* 0x000fe40000000a00 */
[----:B------:R-:W-:Y:S01]  /*0fb0*/  LEA R14, P3, R12, UR4, 0x1 ;  /* 0x000000040c0e7c11 */ /* 0x000fe2000f8608ff */
[----:B------:R-:W-:-:S05]  /*0fc0*/  IMAD.IADD R13, R13, 0x1, R15 ;  /* 0x000000010d0d7824 */ /* 0x000fca00078e020f */
[----:B------:R-:W-:-:S05]  /*0fd0*/  LEA.HI.X R15, R12, UR5, R13, 0x1, P3 ;  /* 0x000000050c0f7c11 */ /* 0x000fca00098f0c0d */
[----:B--2---:R2:W-:Y:S02]  /*0fe0*/  STG.E.128 desc[UR8][R14.64], R8 ;  /* 0x000000080e007986 */ /* 0x0045e4000c101d08 */
.L_x_3650:
[----:B------:R-:W-:Y:S05]  /*0ff0*/  BSYNC B0 ;  /* 0x0000000000007941 */ /* 0x000fea0003800000 */
.L_x_3649:
[----:B--2---:R2:W3:Y:S01]  /*1000*/  LDS.128 R8, [R41+0xc800] ;  /* 0x00c8000029087984 */ /* 0x0044e20000000c00 */
[----:B------:R-:W-:Y:S04]  /*1010*/  BSSY B0, `(.L_x_3651) ;  /* 0x000000f000007945 */ /* 0x000fe80003800000 */
[----:B------:R-:W-:Y:S05]  /*1020*/  @P2 BRA `(.L_x_3652) ;  /* 0x0000000000342947 */ /* 0x000fea0003800000 */
[----:B-1----:R-:W-:Y:S01]  /*1030*/  IADD3 R15, P2, R6, 0x10, RZ ;  /* 0x00000010060f7810 */ /* 0x002fe20007f5e0ff */
        /* <DEDUP_REMOVED lines=12> */
.L_x_3652:
[----:B------:R-:W-:Y:S05]  /*1100*/  BSYNC B0 ;  /* 0x0000000000007941 */ /* 0x000fea0003800000 */
.L_x_3651:
[----:B---34-:R3:W4:Y:S01]  /*1110*/  LDS.128 R8, [R41+0xd000] ;  /* 0x00d0000029087984 */ /* 0x0187220000000c00 */
        /* <DEDUP_REMOVED lines=11> */
[----:B------:R-:W-:Y:S02]  /*11d0*/  LEA R14, P1, R12, UR4, 0x1 ;  /* 0x000000040c0e7c11 */ /* 0x000fe4000f8208ff */
[----:B------:R-:W-:-:S04]  /*11e0*/  IADD3 R13, R13, R15, RZ ;  /* 0x0000000f0d0d7210 */ /* 0x000fc80007ffe0ff */
[----:B------:R-:W-:-:S05]  /*11f0*/  LEA.HI.X R15, R12, UR5, R13, 0x1, P1 ;  /* 0x000000050c0f7c11 */ /* 0x000fca00088f0c0d */
[----:B----4-:R1:W-:Y:S02]  /*1200*/  STG.E.128 desc[UR8][R14.64], R8 ;  /* 0x000000080e007986 */ /* 0x0103e4000c101d08 */
.L_x_3654:
[----:B------:R-:W-:Y:S05]  /*1210*/  BSYNC B0 ;  /* 0x0000000000007941 */ /* 0x000fea0003800000 */
.L_x_3653:
[----:B------:R-:W-:Y:S05]  /*1220*/  @P0 EXIT ;  /* 0x000000000000094d */ /* 0x000fea0003800000 */
[----:B------:R-:W-:Y:S01]  /*1230*/  IADD3 R5, P0, R6, 0x30, RZ ;  /* 0x0000003006057810 */ /* 0x000fe20007f1e0ff */
[----:B------:R-:W-:Y:S01]  /*1240*/  ULDC.64 UR4, c[0x0][0x250] ;  /* 0x0000940000047ab9 */ /* 0x000fe20000000a00 */
[----:B------:R-:W-:-:S03]  /*1250*/  IMAD.MOV.U32 R2, RZ, RZ, R4 ;  /* 0x000000ffff027224 */ /* 0x000fc600078e0004 */
        /* <DEDUP_REMOVED lines=8> */
[----:B0-----:R-:W-:Y:S01]  /*12e0*/  STG.E.128 desc[UR8][R4.64], R24 ;  /* 0x0000001804007986 */ /* 0x001fe2000c101d08 */
[----:B------:R-:W-:Y:S05]  /*12f0*/  EXIT ;  /* 0x000000000000794d */ /* 0x000fea0003800000 */
.L_x_3655:
        /* <DEDUP_REMOVED lines=16> */
.L_x_3880:


//--------------------- .text._ZN7cutlass13device_kernelIN5flash11enable_sm90INS1_16FlashAttnBwdSm90INS1_25CollectiveMainloopBwdSm90ILi2ELi1ELi1EN4cute5tupleIJNS5_1CILi1EEES8_S8_EEENS6_IJNS7_ILi64EEENS7_ILi96EEENS7_ILi192EEEEEENS_6half_tEfNS_4arch4Sm90ELb1ELb0ELb0ELb1ELb1ELb0ELb1ELb0ELi3ELi1ELi1ELi1ELb0EEENS1_24CollectiveEpilogueBwdGQAISD_fSG_Li384ELb1ELb1EEENS1_25SingleTileBwdLPTSchedulerILb1ELi96ELb1EEEEEEEEEvNT_6ParamsE --------------------------
	.section	.text._ZN7cutlass13device_kernelIN5flash11enable_sm90INS1_16FlashAttnBwdSm90INS1_25CollectiveMainloopBwdSm90ILi2ELi1ELi1EN4cute5tupleIJNS5_1CILi1EEES8_S8_EEENS6_IJNS7_ILi64EEENS7_ILi96EEENS7_ILi192EEEEEENS_6half_tEfNS_4arch4Sm90ELb1ELb0ELb0ELb1ELb1ELb0ELb1ELb0ELi3ELi1ELi1ELi1ELb0EEENS1_24CollectiveEpilogueBwdGQAISD_fSG_Li384ELb1ELb1EEENS1_25SingleTileBwdLPTSchedulerILb1ELi96ELb1EEEEEEEEEvNT_6ParamsE,"ax",@progbits
	.align	128
.text._ZN7cutlass13device_kernelIN5flash11enable_sm90INS1_16FlashAttnBwdSm90INS1_25CollectiveMainloopBwdSm90ILi2ELi1ELi1EN4cute5tupleIJNS5_1CILi1EEES8_S8_EEENS6_IJNS7_ILi64EEENS7_ILi96EEENS7_ILi192EEEEEENS_6half_tEfNS_4arch4Sm90ELb1ELb0ELb0ELb1ELb1ELb0ELb1ELb0ELi3ELi1ELi1ELi1ELb0EEENS1_24CollectiveEpilogueBwdGQAISD_fSG_Li384ELb1ELb1EEENS1_25SingleTileBwdLPTSchedulerILb1ELi96ELb1EEEEEEEEEvNT_6ParamsE:
        .type           _ZN7cutlass13device_kernelIN5flash11enable_sm90INS1_16FlashAttnBwdSm90INS1_25CollectiveMainloopBwdSm90ILi2ELi1ELi1EN4cute5tupleIJNS5_1CILi1EEES8_S8_EEENS6_IJNS7_ILi64EEENS7_ILi96EEENS7_ILi192EEEEEENS_6half_tEfNS_4arch4Sm90ELb1ELb0ELb0ELb1ELb1ELb0ELb1ELb0ELi3ELi1ELi1ELi1ELb0EEENS1_24CollectiveEpilogueBwdGQAISD_fSG_Li384ELb1ELb1EEENS1_25SingleTileBwdLPTSchedulerILb1ELi96ELb1EEEEEEEEEvNT_6ParamsE,@function
        .size           _ZN7cutlass13device_kernelIN5flash11enable_sm90INS1_16FlashAttnBwdSm90INS1_25CollectiveMainloopBwdSm90ILi2ELi1ELi1EN4cute5tupleIJNS5_1CILi1EEES8_S8_EEENS6_IJNS7_ILi64EEENS7_ILi96EEENS7_ILi192EEEEEENS_6half_tEfNS_4arch4Sm90ELb1ELb0ELb0ELb1ELb1ELb0ELb1ELb0ELi3ELi1ELi1ELi1ELb0EEENS1_24CollectiveEpilogueBwdGQAISD_fSG_Li384ELb1ELb1EEENS1_25SingleTileBwdLPTSchedulerILb1ELi96ELb1EEEEEEEEEvNT_6ParamsE,(.L_x_3881 - _ZN7cutlass13device_kernelIN5flash11enable_sm90INS1_16FlashAttnBwdSm90INS1_25CollectiveMainloopBwdSm90ILi2ELi1ELi1EN4cute5tupleIJNS5_1CILi1EEES8_S8_EEENS6_IJNS7_ILi64EEENS7_ILi96EEENS7_ILi192EEEEEENS_6half_tEfNS_4arch4Sm90ELb1ELb0ELb0ELb1ELb1ELb0ELb1ELb0ELi3ELi1ELi1ELi1ELb0EEENS1_24CollectiveEpilogueBwdGQAISD_fSG_Li384ELb1ELb1EEENS1_25SingleTileBwdLPTSchedulerILb1ELi96ELb1EEEEEEEEEvNT_6ParamsE)
        .other          _ZN7cutlass13device_kernelIN5flash11enable_sm90INS1_16FlashAttnBwdSm90INS1_25CollectiveMainloopBwdSm90ILi2ELi1ELi1EN4cute5tupleIJNS5_1CILi1EEES8_S8_EEENS6_IJNS7_ILi64EEENS7_ILi96EEENS7_ILi192EEEEEENS_6half_tEfNS_4arch4Sm90ELb1ELb0ELb0ELb1ELb1ELb0ELb1ELb0ELi3ELi1ELi1ELi1ELb0EEENS1_24CollectiveEpilogueBwdGQAISD_fSG_Li384ELb1ELb1EEENS1_25SingleTileBwdLPTSchedulerILb1ELi96ELb1EEEEEEEEEvNT_6ParamsE,@"STO_CUDA_ENTRY STV_DEFAULT"
_ZN7cutlass13device_kernelIN5flash11enable_sm90INS1_16FlashAttnBwdSm90INS1_25CollectiveMainloopBwdSm90ILi2ELi1ELi1EN4cute5tupleIJNS5_1CILi1EEES8_S8_EEENS6_IJNS7_ILi64EEENS7_ILi96EEENS7_ILi192EEEEEENS_6half_tEfNS_4arch4Sm90ELb1ELb0ELb0ELb1ELb1ELb0ELb1ELb0ELi3ELi1ELi1ELi1ELb0EEENS1_24CollectiveEpilogueBwdGQAISD_fSG_Li384ELb1ELb1EEENS1_25SingleTileBwdLPTSchedulerILb1ELi96ELb1EEEEEEEEEvNT_6ParamsE:
        /* <DEDUP_REMOVED lines=23> */
.L_x_3657:
[----:B------:R-:W-:Y:S05]  /*0170*/  BSYNC B0 ;  /* 0x0000000000007941 */ /* 0x000fea0003800000 */
.L_x_3656:
        /* <DEDUP_REMOVED lines=34> */
.L_x_3658:
        /* <DEDUP_REMOVED lines=20> */
.L_x_3659:
        /* <DEDUP_REMOVED lines=9> */
.L_x_3662:
        /* <DEDUP_REMOVED lines=32> */
.L_x_3663:
[----:B------:R-:W1:Y:S01]  /*0770*/  LDC R3, c[0x0][0x8cc] ;  /* 0x00023300ff037b82 */ /* 0x000e620000000800 */
[----:B------:R-:W-:Y:S01]  /*0780*/  IMAD.U32 R0, RZ, RZ, UR4 ;  /* 0x00000004ff007e24 */ /* 0x000fe2000f8e00ff */
[----:B-1----:R-:W-:-:S13]  /*0790*/  ISETP.NE.AND P0, PT, R3, 0x1, PT ;  /* 0x000000010300780c */ /* 0x002fda0003f05270 */
[----:B------:R-:W1:Y:S02]  /*07a0*/  @P0 LDC.64 R4, c[0x0][0x8d0] ;  /* 0x00023400ff040b82 */ /* 0x000e640000000a00 */
[----:B-1----:R-:W-:-:S05]  /*07b0*/  @P0 IMAD.HI.U32 R2, R4, UR4, RZ ;  /* 0x0000000404020c27 */ /* 0x002fca000f8e00ff */
[----:B------:R-:W-:-:S05]  /*07c0*/  @P0 SHF.R.U32.HI R0, RZ, R5, R2 ;  /* 0x00000005ff000219 */ /* 0x000fca0000011602 */
[----:B------:R-:W-:-:S07]  /*07d0*/  IMAD R2, R0, R3, RZ ;  /* 0x0000000300027224 */ /* 0x000fce00078e02ff */
.L_x_3664:
        /* <DEDUP_REMOVED lines=20> */
.L_x_3665:
        /* <DEDUP_REMOVED lines=10> */
.L_x_3667:
[----:B------:R-:W1:Y:S02]  /*09c0*/  LDC R4, c[0x0][0x8f4] ;  /* 0x00023d00ff047b82 */ /* 0x000e640000000800 */
.L_x_3666:
[----:B-1---5:R-:W-:-:S04]  /*09d0*/  VIADD R4, R4, 0x5f ;  /* 0x0000005f04047836 */ /* 0x022fc80000000000 */
[----:B------:R-:W-:-:S05]  /*09e0*/  IMAD.HI R4, R4, 0x2aaaaaab, RZ ;  /* 0x2aaaaaab04047827 */ /* 0x000fca00078e02ff */
[----:B--2---:R-:W-:-:S04]  /*09f0*/  SHF.R.U32.HI R3, RZ, 0x1f, R4 ;  /* 0x0000001fff037819 */ /* 0x004fc80000011604 */
[----:B------:R-:W-:-:S04]  /*0a00*/  LEA.HI.SX32 R3, R4, R3, 0x1c ;  /* 0x0000000304037211 */ /* 0x000fc800078fe2ff */
[-C--:B------:R-:W-:Y:S02]  /*0a10*/  ISETP.GT.AND P0, PT, R3, R0.reuse, PT ;  /* 0x000000000300720c */ /* 0x080fe40003f04270 */
[----:B------:R-:W-:Y:S02]  /*0a20*/  LOP3.LUT R0, RZ, R0, RZ, 0x33, !PT ;  /* 0x00000000ff007212 */ /* 0x000fe400078e33ff */
[----:B------:R-:W-:-:S03]  /*0a30*/  SEL R19, R19, 0xffffffff, P0 ;  /* 0xffffffff13137807 */ /* 0x000fc60000000000 */
[----:B------:R-:W-:Y:S01]  /*0a40*/  IMAD.IADD R153, R3, 0x1, R0 ;  /* 0x0000000103997824 */ /* 0x000fe200078e0200 */
        /* <DEDUP_REMOVED lines=11> */
.L_x_3669:
        /* <DEDUP_REMOVED lines=10> */
.L_x_3670:
        /* <DEDUP_REMOVED lines=8> */
.L_x_3671:
        /* <DEDUP_REMOVED lines=9> */
.L_x_3672:
        /* <DEDUP_REMOVED lines=87> */
.L_x_3675:
        /* <DEDUP_REMOVED lines=15> */
.L_x_3674:
        /* <DEDUP_REMOVED lines=20> */
.L_x_3677:
        /* <DEDUP_REMOVED lines=15> */
.L_x_3676:
        /* <DEDUP_REMOVED lines=8> */
.L_x_3804:
        /* <DEDUP_REMOVED lines=21> */
.L_x_3679:
        /* <DEDUP_REMOVED lines=15> */
[----:B--2---:R-:W-:Y:S02]  /*1800*/  SHF.R.S32.HI R10, RZ, 0x1f, R9 ;  /* 0x0000001fff0a7819 */ /* 0x004fe40000011409 */
        /* <DEDUP_REMOVED lines=87> */
.L_x_3691:
[----:B------:R-:W-:-:S13]  /*1d80*/  ISETP.NE.AND P0, PT, R10, 0x3, PT ;  /* 0x000000030a00780c */ /* 0x000fda0003f05270 */
[----:B--2---:R-:W-:Y:S05]  /*1d90*/  @!P0 BRA `(.L_x_3681) ;  /* 0x0000000000048947 */ /* 0x004fea0003800000 */
[----:B------:R-:W-:Y:S01]  /*1da0*/  BPT.TRAP 0x1 ;  /* 0x000000040000795c */ /* 0x000fe20000300000 */
.L_x_3681:
[----:B------:R-:W-:Y:S02]  /*1db0*/  LEA R3, R2, UR36, 0x3 ;  /* 0x0000002402037c11 */ /* 0x000fe4000f8e18ff */
[----:B------:R-:W-:-:S04]  /*1dc0*/  SHF.L.U32 R12, R7, 0x1f, RZ ;  /* 0x0000001f070c7819 */ /* 0x000fc800000006ff */
[----:B------:R2:W3:Y:S01]  /*1dd0*/  SYNCS.PHASECHK.TRANS64.TRYWAIT P1, [R3+URZ+0x36410], R12 ;  /* 0x0364100c030075a7 */ /* 0x0004e2000802017f */
[----:B------:R-:W-:Y:S05]  /*1de0*/  @!P0 BRA `(.L_x_3682) ;  /* 0x0000000000048947 */ /* 0x000fea0003800000 */
[----:B------:R-:W-:Y:S01]  /*1df0*/  BPT.TRAP 0x1 ;  /* 0x000000040000795c */ /* 0x000fe20000300000 */
.L_x_3682:
[----:B---3--:R-:W-:Y:S05]  /*1e00*/  @P1 BRA `(.L_x_3683) ;  /* 0x0000000000081947 */ /* 0x008fea0003800000 */
[----:B------:R-:W3:Y:S02]  /*1e10*/  SYNCS.PHASECHK.TRANS64.TRYWAIT P1, [R3+URZ+0x36410], R12 ;  /* 0x0364100c030075a7 */ /* 0x000ee4000802017f */
[----:B---3--:R-:W-:Y:S05]  /*1e20*/  @!P1 BRA `(.L_x_3684) ;  /* 0x0000007c00f89947 */ /* 0x008fea0003800000 */
.L_x_3683:
        /* <DEDUP_REMOVED lines=103> */
.L_x_3685:
[----:B--2---:R-:W-:-:S04]  /*24a0*/  SHF.L.U32 R14, R5, 0x1f, RZ ;  /* 0x0000001f050e7819 */ /* 0x004fc800000006ff */
[----:B------:R2:W1:Y:S01]  /*24b0*/  SYNCS.PHASECHK.TRANS64.TRYWAIT P1, [UR36+0x36430], R14 ;  /* 0x0364300eff0075a7 */ /* 0x0004620008020164 */
[----:B------:R-:W-:Y:S05]  /*24c0*/  @!P0 BRA `(.L_x_3686) ;  /* 0x0000000000048947 */ /* 0x000fea0003800000 */
[----:B------:R-:W-:Y:S01]  /*24d0*/  BPT.TRAP 0x1 ;  /* 0x000000040000795c */ /* 0x000fe20000300000 */
.L_x_3686:
[----:B-1----:R-:W-:Y:S05]  /*24e0*/  @P1 BRA `(.L_x_3687) ;  /* 0x0000000000081947 */ /* 0x002fea0003800000 */
[----:B------:R-:W1:Y:S02]  /*24f0*/  SYNCS.PHASECHK.TRANS64.TRYWAIT P1, [UR36+0x36430], R14 ;  /* 0x0364300eff0075a7 */ /* 0x000e640008020164 */
[----:B-1----:R-:W-:Y:S05]  /*2500*/  @!P1 BRA `(.L_x_3688) ;  /* 0x0000007800549947 */ /* 0x002fea0003800000 */
.L_x_3687:
        /* <DEDUP_REMOVED lines=36> */
[----:B----4-:R-:W-:-:S02]  /*2750*/  FSEL R23, R140, -INF , P2 ;  /* 0xff8000008c177808 */ /* 0x010fc40001000000 */
        /* <DEDUP_REMOVED lines=278> */
.L_x_3689:
        /* <DEDUP_REMOVED lines=60> */
.L_x_3690:
        /* <DEDUP_REMOVED lines=62> */
.L_x_3673:
[----:B------:R-:W-:Y:S05]  /*4060*/  @P0 BRA `(.L_x_3668) ;  /* 0x0000005c00300947 */ /* 0x000fea0003800000 */
[----:B--2---:R-:W1:Y:S08]  /*4070*/  LDC.64 R2, c[0x0][0x878] ;  /* 0x00021e00ff027b82 */ /* 0x004e700000000a00 */
[----:B------:R-:W2:Y:S01]  /*4080*/  LDC R5, c[0x0][0x850] ;  /* 0x00021400ff057b82 */ /* 0x000ea20000000800 */
[----:B------:R-:W3:Y:S01]  /*4090*/  S2R R6, SR_TID.X ;  /* 0x0000000000067919 */ /* 0x000ee20000002100 */
[----:B------:R-:W-:Y:S01]  /*40a0*/  ULDC UR7, c[0x0][0x870] ;  /* 0x00021c0000077ab9 */ /* 0x000fe20000000800 */
[----:B------:R-:W-:-:S05]  /*40b0*/  ULDC UR6, c[0x0][0x80c] ;  /* 0x0002030000067ab9 */ /* 0x000fca0000000800 */
[----:B------:R-:W5:Y:S01]  /*40c0*/  S2UR UR5, SR_CgaCtaId ;  /* 0x00000000000579c3 */ /* 0x000f620000008800 */
[----:B-1----:R-:W-:Y:S01]  /*40d0*/  ISETP.NE.U32.AND P0, PT, R2, RZ, PT ;  /* 0x000000ff0200720c */ /* 0x002fe20003f05070 */
[----:B------:R-:W-:-:S06]  /*40e0*/  UMOV UR4, 0x400 ;  /* 0x0000040000047882 */ /* 0x000fcc0000000000 */
[----:B------:R-:W1:Y:S01]  /*40f0*/  LDC.64 R16, c[0x0][0x820] ;  /* 0x00020800ff107b82 */ /* 0x000e620000000a00 */
[----:B------:R-:W-:-:S07]  /*4100*/  ISETP.NE.AND.EX P0, PT, R3, RZ, PT, P0 ;  /* 0x000000ff0300720c */ /* 0x000fce0003f05300 */
[----:B------:R-:W1:Y:S08]  /*4110*/  LDC.64 R20, c[0x0][0x848] ;  /* 0x00021200ff147b82 */ /* 0x000e700000000a00 */
[----:B------:R-:W5:Y:S08]  /*4120*/  @P0 LDC.64 R2, c[0x0][0x878] ;  /* 0x00021e00ff020b82 */ /* 0x000f700000000a00 */
[----:B----4-:R-:W4:Y:S01]  /*4130*/  LDC.64 R22, c[0x0][0x800] ;  /* 0x00020000ff167b82 */ /* 0x010f220000000a00 */
[----:B-----5:R-:W-:-:S05]  /*4140*/  @P0 IMAD.WIDE R2, R19, 0x4, R2 ;  /* 0x0000000413020825 */ /* 0x020fca00078e0202 */
[----:B------:R5:W4:Y:S02]  /*4150*/  @P0 LDG.E R4, desc[UR38][R2.64] ;  /* 0x0000002602040981 */ /* 0x000b24000c1e1900 */
[----:B------:R-:W-:Y:S01]  /*4160*/  BAR.SYNC.DEFER_BLOCKING 0x1, 0x180 ;  /* 0x0046000000007b1d */ /* 0x000fe20000010000 */
[----:B--2---:R-:W-:Y:S01]  /*4170*/  ISETP.NE.AND P2, PT, R5, 0x1, PT ;  /* 0x000000010500780c */ /* 0x004fe20003f45270 */
[C---:B---3--:R-:W-:Y:S01]  /*4180*/  VIADD R15, R6.reuse, 0xffffff80 ;  /* 0xffffff80060f7836 */ /* 0x048fe20000000000 */
[----:B------:R-:W-:Y:S01]  /*4190*/  ISETP.NE.AND P1, PT, R6, 0x80, PT ;  /* 0x000000800600780c */ /* 0x000fe20003f25270 */
[C---:B------:R-:W-:Y:S01]  /*41a0*/  IMAD R6, R153.reuse, UR7, RZ ;  /* 0x0000000799067c24 */ /* 0x040fe2000f8e02ff */
[----:B------:R-:W-:Y:S01]  /*41b0*/  ULEA UR4, UR5, UR4, 0x18 ;  /* 0x0000000405047291 */ /* 0x000fe2000f8ec03f */
[----:B------:R-:W-:Y:S01]  /*41c0*/  IMAD R153, R153, 0x4800, RZ ;  /* 0x0000480099997824 */ /* 0x000fe200078e02ff */
[----:B------:R-:W-:Y:S01]  /*41d0*/  SHF.R.S32.HI R0, RZ, 0x1f, R15 ;  /* 0x0000001fff007819 */ /* 0x000fe2000001140f */
[----:B------:R-:W-:Y:S01]  /*41e0*/  IMAD R10, R6, UR6, RZ ;  /* 0x00000006060a7c24 */ /* 0x000fe2000f8e02ff */
[----:B------:R-:W-:Y:S02]  /*41f0*/  BSSY B0, `(.L_x_3692) ;  /* 0x000004e000007945 */ /* 0x000fe40003800000 */
[----:B------:R-:W-:-:S03]  /*4200*/  LEA.HI R8, R0, R15, RZ, 0x7 ;  /* 0x0000000f00087211 */ /* 0x000fc600078f38ff */
[----:B------:R-:W2:Y:S01]  /*4210*/  @P2 LDC R7, c[0x0][0x854] ;  /* 0x00021500ff072b82 */ /* 0x000ea20000000800 */
[----:B------:R-:W-:Y:S02]  /*4220*/  LOP3.LUT R0, R8, 0x3fffff80, RZ, 0xc0, !PT ;  /* 0x3fffff8008007812 */ /* 0x000fe400078ec0ff */
[----:B------:R-:W-:-:S03]  /*4230*/  SHF.R.S32.HI R8, RZ, 0x7, R8 ;  /* 0x00000007ff087819 */ /* 0x000fc60000011408 */
[----:B-----5:R-:W-:Y:S02]  /*4240*/  IMAD.IADD R3, R15, 0x1, -R0 ;  /* 0x000000010f037824 */ /* 0x020fe400078e0a00 */
[----:B------:R-:W3:Y:S01]  /*4250*/  @P2 LDC R9, c[0x0][0x858] ;  /* 0x00021600ff092b82 */ /* 0x000ee20000000800 */
[----:B------:R-:W-:Y:S02]  /*4260*/  IMAD.MOV.U32 R0, RZ, RZ, R154 ;  /* 0x000000ffff007224 */ /* 0x000fe400078e009a */
[----:B------:R-:W-:-:S04]  /*4270*/  IMAD R8, R8, 0x600, R3 ;  /* 0x0000060008087824 */ /* 0x000fc800078e0203 */
[----:B------:R-:W-:Y:S02]  /*4280*/  IMAD.SHL.U32 R8, R8, 0x4, RZ ;  /* 0x0000000408087824 */ /* 0x000fe400078e00ff */
[----:B--2---:R-:W-:Y:S02]  /*4290*/  @P2 IMAD.HI.U32 R2, R154, R7, RZ ;  /* 0x000000079a022227 */ /* 0x004fe400078e00ff */
[----:B------:R-:W2:Y:S03]  /*42a0*/  LDC.64 R6, c[0x0][0x840] ;  /* 0x00021000ff067b82 */ /* 0x000ea60000000a00 */
[----:B---3--:R-:W-:Y:S01]  /*42b0*/  @P2 SHF.R.U32.HI R0, RZ, R9, R2 ;  /* 0x00000009ff002219 */ /* 0x008fe20000011602 */
[----:B------:R-:W-:-:S04]  /*42c0*/  IMAD R9, R19, UR6, RZ ;  /* 0x0000000613097c24 */ /* 0x000fc8000f8e02ff */
[----:B------:R-:W3:Y:S01]  /*42d0*/  LDC.64 R2, c[0x0][0x818] ;  /* 0x00020600ff027b82 */ /* 0x000ee20000000a00 */
[----:B------:R-:W-:Y:S01]  /*42e0*/  ISETP.NE.AND P2, PT, R15, RZ, PT ;  /* 0x000000ff0f00720c */ /* 0x000fe20003f45270 */
[----:B------:R-:W-:Y:S01]  /*42f0*/  ULDC.64 UR6, c[0x0][0x868] ;  /* 0x00021a0000067ab9 */ /* 0x000fe20000000a00 */
[--C-:B------:R-:W-:Y:S02]  /*4300*/  SHF.R.S32.HI R11, RZ, 0x1f, R0.reuse ;  /* 0x0000001fff0b7819 */ /* 0x100fe40000011400 */
[----:B------:R-:W-:Y:S02]  /*4310*/  SHF.R.S32.HI R12, RZ, 0x1f, R9 ;  /* 0x0000001fff0c7819 */ /* 0x000fe40000011409 */
[----:B------:R-:W-:Y:S02]  /*4320*/  IADD3 R13, P3, P4, R10, R9, R0 ;  /* 0x000000090a0d7210 */ /* 0x000fe40007c7e000 */
[----:B------:R-:W-:-:S04]  /*4330*/  SHF.R.S32.HI R10, RZ, 0x1f, R10 ;  /* 0x0000001fff0a7819 */ /* 0x000fc8000001140a */
[----:B------:R-:W-:Y:S01]  /*4340*/  IADD3.X R12, R10, R12, R11, P3, P4 ;  /* 0x0000000c0a0c7210 */ /* 0x000fe20001fe840b */
[----:B--2---:R-:W-:-:S03]  /*4350*/  IMAD R14, R11, R6, RZ ;  /* 0x000000060b0e7224 */ /* 0x004fc600078e02ff */
[C---:B------:R-:W-:Y:S01]  /*4360*/  SHF.L.U64.HI R12, R13.reuse, 0x2, R12 ;  /* 0x000000020d0c7819 */ /* 0x040fe2000001020c */
[----:B------:R-:W-:Y:S02]  /*4370*/  IMAD R15, R0, R7, R14 ;  /* 0x00000007000f7224 */ /* 0x000fe400078e020e */
[----:B------:R-:W-:Y:S02]  /*4380*/  IMAD.SHL.U32 R14, R13, 0x4, RZ ;  /* 0x000000040d0e7824 */ /* 0x000fe400078e00ff */
[----:B---3--:R-:W-:-:S04]  /*4390*/  IMAD R10, R11, R2, RZ ;  /* 0x000000020b0a7224 */ /* 0x008fc800078e02ff */
[----:B------:R-:W-:Y:S01]  /*43a0*/  IMAD R11, R0, R3, R10 ;  /* 0x00000003000b7224 */ /* 0x000fe200078e020a */
[----:B------:R-:W-:Y:S01]  /*43b0*/  SHF.R.S32.HI R10, RZ, 0x1f, R19 ;  /* 0x0000001fff0a7819 */ /* 0x000fe20000011413 */
[C---:B----4-:R-:W-:Y:S01]  /*43c0*/  @P0 IMAD R4, R19.reuse, 0x60, R4 ;  /* 0x0000006013040824 */ /* 0x050fe200078e0204 */
[----:B------:R-:W-:-:S03]  /*43d0*/  SEL R19, R19, RZ, !P0 ;  /* 0x000000ff13137207 */ /* 0x000fc60004000000 */
[----:B------:R-:W-:-:S05]  /*43e0*/  @P0 IMAD.HI R4, R4, 0x2aaaaaab, RZ ;  /* 0x2aaaaaab04040827 */ /* 0x000fca00078e02ff */
[----:B------:R-:W-:-:S04]  /*43f0*/  @P0 SHF.R.U32.HI R9, RZ, 0x1f, R4 ;  /* 0x0000001fff090819 */ /* 0x000fc80000011604 */
[----:B------:R-:W-:Y:S02]  /*4400*/  @P0 LEA.HI.SX32 R9, R4, R9, 0x1c ;  /* 0x0000000904090211 */ /* 0x000fe400078fe2ff */
[----:B------:R-:W-:-:S03]  /*4410*/  LEA R4, R8, UR4, 0x2 ;  /* 0x0000000408047c11 */ /* 0x000fc6000f8e10ff */
[----:B------:R-:W-:Y:S02]  /*4420*/  @P0 IMAD R8, R9, 0x4800, RZ ;  /* 0x0000480009080824 */ /* 0x000fe400078e02ff */
[----:B------:R2:W-:Y:S03]  /*4430*/  STS.128 [R4], R24 ;  /* 0x0000001804007388 */ /* 0x0005e60000000c00 */
[----:B------:R-:W-:Y:S02]  /*4440*/  @P0 SHF.R.S32.HI R9, RZ, 0x1f, R8 ;  /* 0x0000001fff090819 */ /* 0x000fe40000011408 */
[----:B------:R-:W-:Y:S01]  /*4450*/  @!P0 CS2R R8, SRZ ;  /* 0x0000000000088805 */ /* 0x000fe2000001ff00 */
[----:B------:R3:W-:Y:S04]  /*4460*/  STS.128 [R4+0x800], R28 ;  /* 0x0008001c04007388 */ /* 0x0007e80000000c00 */
[----:B------:R3:W-:Y:S01]  /*4470*/  STS.128 [R4+0x1000], R32 ;  /* 0x0010002004007388 */ /* 0x0007e20000000c00 */
[----:B------:R-:W-:-:S03]  /*4480*/  IADD3 R8, P3, R153, R8, RZ ;  /* 0x0000000899087210 */ /* 0x000fc60007f7e0ff */
[----:B------:R3:W-:Y:S01]  /*4490*/  STS.128 [R4+0x1800], R36 ;  /* 0x0018002404007388 */ /* 0x0007e20000000c00 */
[----:B------:R-:W-:Y:S01]  /*44a0*/  LEA.HI.X.SX32 R9, R153, R9, 0x1, P3 ;  /* 0x0000000999097211 */ /* 0x000fe200018f0eff */
[----:B--2---:R-:W2:Y:S02]  /*44b0*/  LDC.64 R24, c[0x0][0x828] ;  /* 0x00020a00ff187b82 */ /* 0x004ea40000000a00 */
[----:B------:R3:W-:Y:S01]  /*44c0*/  STS.128 [R4+0x2000], R40 ;  /* 0x0020002804007388 */ /* 0x0007e20000000c00 */
[----:B------:R-:W-:-:S03]  /*44d0*/  IMAD.WIDE.U32 R2, R0, R2, R8 ;  /* 0x0000000200027225 */ /* 0x000fc600078e0008 */
[----:B------:R3:W-:Y:S01]  /*44e0*/  STS.128 [R4+0x2800], R44 ;  /* 0x0028002c04007388 */ /* 0x0007e20000000c00 */
[----:B------:R-:W-:Y:S01]  /*44f0*/  IMAD.WIDE.U32 R6, R0, R6, R8 ;  /* 0x0000000600067225 */ /* 0x000fe200078e0008 */
[----:B------:R-:W-:Y:S02]  /*4500*/  SEL R9, R10, RZ, !P0 ;  /* 0x000000ff0a097207 */ /* 0x000fe40004000000 */
[----:B------:R3:W-:Y:S01]  /*4510*/  STS.128 [R4+0x3000], R48 ;  /* 0x0030003004007388 */ /* 0x0007e20000000c00 */
[----:B------:R-:W-:-:S03]  /*4520*/  IMAD.IADD R3, R3, 0x1, R11 ;  /* 0x0000000103037824 */ /* 0x000fc600078e020b */
[----:B------:R3:W-:Y:S01]  /*4530*/  STS.128 [R4+0x3800], R52 ;  /* 0x0038003404007388 */ /* 0x0007e20000000c00 */
[----:B-1----:R-:W-:Y:S02]  /*4540*/  IMAD R8, R9, R16, RZ ;  /* 0x0000001009087224 */ /* 0x002fe400078e02ff */
[----:B------:R-:W-:Y:S01]  /*4550*/  IMAD.IADD R7, R7, 0x1, R15 ;  /* 0x0000000107077824 */ /* 0x000fe200078e020f */
[----:B------:R3:W-:Y:S01]  /*4560*/  STS.128 [R4+0x4000], R56 ;  /* 0x0040003804007388 */ /* 0x0007e20000000c00 */
[----:B------:R-:W-:Y:S01]  /*4570*/  IMAD R11, R19, R17, R8 ;  /* 0x00000011130b7224 */ /* 0x000fe200078e0208 */
[----:B------:R-:W-:Y:S01]  /*4580*/  IADD3 R8, P0, R14, UR6, RZ ;  /* 0x000000060e087c10 */ /* 0x000fe2000ff1e0ff */
[----:B------:R-:W-:Y:S01]  /*4590*/  IMAD R10, R9, R20, RZ ;  /* 0x00000014090a7224 */ /* 0x000fe200078e02ff */
[----:B------:R3:W-:Y:S01]  /*45a0*/  STS.128 [R4+0x4800], R60 ;  /* 0x0048003c04007388 */ /* 0x0007e20000000c00 */
[----:B------:R-:W-:Y:S01]  /*45b0*/  IMAD.WIDE.U32 R2, R19, R16, R2 ;  /* 0x0000001013027225 */ /* 0x000fe200078e0002 */
[----:B------:R-:W-:-:S02]  /*45c0*/  IADD3.X R9, R12, UR7, RZ, P0, !PT ;  /* 0x000000070c097c10 */ /* 0x000fc400087fe4ff */
[----:B------:R3:W-:Y:S01]  /*45d0*/  STS.128 [R4+0x5000], R64 ;  /* 0x0050004004007388 */ /* 0x0007e20000000c00 */
[C---:B------:R-:W-:Y:S01]  /*45e0*/  IMAD.WIDE.U32 R6, R19.reuse, R20, R6 ;  /* 0x0000001413067225 */ /* 0x040fe200078e0006 */
[----:B------:R-:W-:Y:S02]  /*45f0*/  LEA R22, P3, R2, R22, 0x2 ;  /* 0x0000001602167211 */ /* 0x000fe400078610ff */
[----:B------:R3:W-:Y:S01]  /*4600*/  STS.128 [R4+0x5800], R68 ;  /* 0x0058004404007388 */ /* 0x0007e20000000c00 */
[----:B------:R-:W-:Y:S01]  /*4610*/  IMAD.MOV R0, RZ, RZ, -R0 ;  /* 0x000000ffff007224 */ /* 0x000fe200078e0a00 */
[----:B--2---:R-:W-:Y:S01]  /*4620*/  LEA R24, P4, R6, R24, 0x2 ;  /* 0x0000001806187211 */ /* 0x004fe200078810ff */
[----:B------:R-:W-:Y:S02]  /*4630*/  IMAD R19, R19, R21, R10 ;  /* 0x0000001513137224 */ /* 0x000fe400078e020a */
[----:B------:R-:W-:Y:S02]  /*4640*/  IMAD R13, R5, R0, R154 ;  /* 0x00000000050d7224 */ /* 0x000fe400078e029a */
[----:B------:R-:W-:-:S02]  /*4650*/  IMAD.IADD R10, R3, 0x1, R11 ;  /* 0x00000001030a7824 */ /* 0x000fc400078e020b */
[----:B------:R-:W-:Y:S01]  /*4660*/  IMAD.IADD R5, R7, 0x1, R19 ;  /* 0x0000000107057824 */ /* 0x000fe200078e0213 */
[----:B---3--:R-:W-:Y:S06]  /*4670*/  @P2 BRA `(.L_x_3693) ;  /* 0x0000000000142947 */ /* 0x008fec0003800000 */
.L_x_3694:
[----:B------:R-:W2:Y:S04]  /*4680*/  LDG.E.STRONG.GPU R0, desc[UR38][R8.64] ;  /* 0x0000002608007981 */ /* 0x000ea8000c1ef900 */
[----:B--2---:R-:W-:Y:S01]  /*4690*/  CCTL.IVALL ;  /* 0x00000000ff00798f */ /* 0x004fe20002000000 */
[----:B------:R-:W-:Y:S05]  /*46a0*/  YIELD ;  /* 0x0000000000007946 */ /* 0x000fea0003800000 */
[----:B------:R-:W-:-:S13]  /*46b0*/  ISETP.NE.AND P0, PT, R0, R13, PT ;  /* 0x0000000d0000720c */ /* 0x000fda0003f05270 */
[----:B------:R-:W-:Y:S05]  /*46c0*/  @P0 BRA `(.L_x_3694) ;  /* 0xfffffffc00ec0947 */ /* 0x000fea000383ffff */
.L_x_3693:
[----:B------:R-:W-:Y:S05]  /*46d0*/  BSYNC B0 ;  /* 0x0000000000007941 */ /* 0x000fea0003800000 */
.L_x_3692:
[----:B------:R-:W-:Y:S01]  /*46e0*/  UMOV UR5, 0xffffffff ;  /* 0xffffffff00057882 */ /* 0x000fe20000000000 */
[----:B------:R-:W-:Y:S02]  /*46f0*/  LEA.HI.X R10, R2, R23, R10, 0x2, P3 ;  /* 0x00000017020a7211 */ /* 0x000fe400018f140a */
[----:B------:R-:W-:Y:S01]  /*4700*/  LEA.HI.X R5, R6, R25, R5, 0x2, P4 ;  /* 0x0000001906057211 */ /* 0x000fe200020f1405 */
[----:B------:R-:W-:Y:S06]  /*4710*/  BRA.DIV UR5, `(.L_x_3695) ;  /* 0x0000005605e47947 */ /* 0x000fec000b800000 */
[----:B------:R-:W-:Y:S01]  /*4720*/  NOP ;  /* 0x0000000000007918 */ /* 0x000fe20000000000 */
.L_x_3807:
        /* <DEDUP_REMOVED lines=16> */
.L_x_3698:
[----:B------:R-:W-:Y:S01]  /*4830*/  @P0 ELECT P2, URZ, PT ;  /* 0x00000000003f082f */ /* 0x000fe20003840000 */
[----:B------:R1:W-:-:S12]  /*4840*/  UBLKRED.G.S.ADD.F32.RN [UR6], [UR4], UR5, desc[UR8] ;  /* 0x00000806040073bb */ /* 0x0003d800080a1405 */
[----:B------:R-:W-:Y:S02]  /*4850*/  @P2 PLOP3.LUT P0, PT, P2, PT, PT, 0x8, 0x0 ;  /* 0x000000000000281c */ /* 0x000fe4000170e170 */
[----:B------:R-:W-:-:S11]  /*4860*/  PLOP3.LUT P2, PT, PT, PT, PT, 0x8, 0x0 ;  /* 0x000000000000781c */ /* 0x000fd60003f4e170 */
[----:B-1----:R-:W-:Y:S05]  /*4870*/  @P0 BRA.U.ANY `(.L_x_3698) ;  /* 0xfffffffd00ec0947 */ /* 0x002fea000393ffff */
[----:B------:R0:W-:Y:S01]  /*4880*/  UTMACMDFLUSH ;  /* 0x00000000000079b7 */ /* 0x0001e20000000000 */
[----:B------:R-:W-:-:S04]  /*4890*/  DEPBAR.LE SB0, 0x0 ;  /* 0x000080000000791a */ /* 0x000fc80000000000 */
.L_x_3697:
[----:B------:R-:W-:Y:S05]  /*48a0*/  BSYNC B0 ;  /* 0x0000000000007941 */ /* 0x000fea0003800000 */
.L_x_3696:
        /* <DEDUP_REMOVED lines=14> */
.L_x_3700:
[----:B------:R-:W-:Y:S05]  /*4990*/  BSYNC B0 ;  /* 0x0000000000007941 */ /* 0x000fea0003800000 */
.L_x_3699:
        /* <DEDUP_REMOVED lines=18> */
.L_x_3703:
[----:B------:R-:W2:Y:S04]  /*4ac0*/  LDG.E.STRONG.GPU R0, desc[UR38][R2.64] ;  /* 0x0000002602007981 */ /* 0x000ea8000c1ef900 */
[----:B--2---:R-:W-:Y:S01]  /*4ad0*/  CCTL.IVALL ;  /* 0x00000000ff00798f */ /* 0x004fe20002000000 */
[----:B------:R-:W-:Y:S05]  /*4ae0*/  YIELD ;  /* 0x0000000000007946 */ /* 0x000fea0003800000 */
[----:B------:R-:W-:-:S13]  /*4af0*/  ISETP.NE.AND P0, PT, R0, R13, PT ;  /* 0x0000000d0000720c */ /* 0x000fda0003f05270 */
[----:B------:R-:W-:Y:S05]  /*4b00*/  @P0 BRA `(.L_x_3703) ;  /* 0xfffffffc00ec0947 */ /* 0x000fea000383ffff */
.L_x_3702:
[----:B------:R-:W-:Y:S05]  /*4b10*/  BSYNC B0 ;  /* 0x0000000000007941 */ /* 0x000fea0003800000 */
.L_x_3701:
[----:B------:R-:W-:-:S03]  /*4b20*/  UMOV UR5, 0xffffffff ;  /* 0xffffffff00057882 */ /* 0x000fc60000000000 */
[----:B------:R-:W-:Y:S05]  /*4b30*/  BRA.DIV UR5, `(.L_x_3704) ;  /* 0x0000005205f87947 */ /* 0x000fea000b800000 */
[----:B------:R-:W-:Y:S01]  /*4b40*/  NOP ;  /* 0x0000000000007918 */ /* 0x000fe20000000000 */
.L_x_3810:
        /* <DEDUP_REMOVED lines=16> */
.L_x_3707:
[----:B------:R-:W-:Y:S01]  /*4c50*/  @P0 ELECT P2, URZ, PT ;  /* 0x00000000003f082f */ /* 0x000fe20003840000 */
[----:B------:R2:W-:-:S12]  /*4c60*/  UBLKRED.G.S.ADD.F32.RN [UR6], [UR4], UR5, desc[UR8] ;  /* 0x00000806040073bb */ /* 0x0005d800080a1405 */
[----:B------:R-:W-:Y:S02]  /*4c70*/  @P2 PLOP3.LUT P0, PT, P2, PT, PT, 0x8, 0x0 ;  /* 0x000000000000281c */ /* 0x000fe4000170e170 */
[----:B------:R-:W-:-:S11]  /*4c80*/  PLOP3.LUT P2, PT, PT, PT, PT, 0x8, 0x0 ;  /* 0x000000000000781c */ /* 0x000fd60003f4e170 */
[----:B--2---:R-:W-:Y:S05]  /*4c90*/  @P0 BRA.U.ANY `(.L_x_3707) ;  /* 0xfffffffd00ec0947 */ /* 0x004fea000393ffff */
[----:B------:R0:W-:Y:S01]  /*4ca0*/  UTMACMDFLUSH ;  /* 0x00000000000079b7 */ /* 0x0001e20000000000 */
[----:B------:R-:W-:-:S04]  /*4cb0*/  DEPBAR.LE SB0, 0x0 ;  /* 0x000080000000791a */ /* 0x000fc80000000000 */
.L_x_3706:
[----:B------:R-:W-:Y:S05]  /*4cc0*/  BSYNC B0 ;  /* 0x0000000000007941 */ /* 0x000fea0003800000 */
.L_x_3705:
        /* <DEDUP_REMOVED lines=14> */
.L_x_3661:
        /* <DEDUP_REMOVED lines=29> */
.L_x_3709:
[----:B------:R-:W-:Y:S01]  /*4f80*/  ULDC UR9, c[0x0][0x8cc] ;  /* 0x0002330000097ab9 */ /* 0x000fe20000000800 */
[----:B------:R-:W-:Y:S01]  /*4f90*/  UMOV UR7, UR8 ;  /* 0x0000000800077c82 */ /* 0x000fe20008000000 */
[----:B------:R-:W-:-:S11]  /*4fa0*/  UISETP.NE.AND UP0, UPT, UR9, 0x1, UPT ;  /* 0x000000010900788c */ /* 0x000fd6000bf05270 */
[----:B------:R-:W-:Y:S02]  /*4fb0*/  @UP0 ULDC.64 UR10, c[0x0][0x8d0] ;  /* 0x00023400000a0ab9 */ /* 0x000fe40000000a00 */
[----:B------:R-:W-:-:S04]  /*4fc0*/  UIMAD.WIDE.U32 UR4, UR8, UR10, URZ ;  /* 0x0000000a080472a5 */ /* 0x000fc8000f8e003f */
[----:B------:R-:W-:-:S04]  /*4fd0*/  @UP0 USHF.R.U32.HI UR7, URZ, UR11, UR5 ;  /* 0x0000000b3f070299 */ /* 0x000fc80008011605 */
[----:B------:R-:W-:-:S12]  /*4fe0*/  UIMAD UR4, UR7, UR9, URZ ;  /* 0x00000009070472a4 */ /* 0x000fd8000f8e023f */
.L_x_3710:
        /* <DEDUP_REMOVED lines=23> */
.L_x_3711:
        /* <DEDUP_REMOVED lines=13> */
.L_x_3713:
[----:B------:R-:W-:-:S05]  /*5230*/  ULDC UR4, c[0x0][0x8f4] ;  /* 0x00023d0000047ab9 */ /* 0x000fca0000000800 */
.L_x_3712:
        /* <DEDUP_REMOVED lines=48> */
.L_x_3714:
        /* <DEDUP_REMOVED lines=13> */
.L_x_3715:
        /* <DEDUP_REMOVED lines=12> */
.L_x_3716:
        /* <DEDUP_REMOVED lines=68> */
.L_x_3720:
[----:B------:R-:W2:Y:S04]  /*5b10*/  LDG.E.STRONG.GPU R4, desc[UR38][R2.64] ;  /* 0x0000002602047981 */ /* 0x000ea8000c1ef900 */
[----:B--2---:R-:W-:Y:S01]  /*5b20*/  CCTL.IVALL ;  /* 0x00000000ff00798f */ /* 0x004fe20002000000 */
[----:B------:R-:W-:Y:S05]  /*5b30*/  YIELD ;  /* 0x0000000000007946 */ /* 0x000fea0003800000 */
[----:B------:R-:W-:-:S13]  /*5b40*/  ISETP.NE.AND P1, PT, R4, R5, PT ;  /* 0x000000050400720c */ /* 0x000fda0003f25270 */
[----:B------:R-:W-:Y:S05]  /*5b50*/  @P1 BRA `(.L_x_3720) ;  /* 0xfffffffc00ec1947 */ /* 0x000fea000383ffff */
.L_x_3719:
[----:B------:R-:W-:Y:S05]  /*5b60*/  BSYNC B0 ;  /* 0x0000000000007941 */ /* 0x000fea0003800000 */
.L_x_3718:
[----:B------:R-:W-:-:S03]  /*5b70*/  UMOV UR6, 0xffffffff ;  /* 0xffffffff00067882 */ /* 0x000fc60000000000 */
[----:B------:R-:W-:Y:S05]  /*5b80*/  BRA.DIV UR6, `(.L_x_3721) ;  /* 0x0000004606007947 */ /* 0x000fea000b800000 */
[----:B------:R-:W-:Y:S01]  /*5b90*/  NOP ;  /* 0x0000000000007918 */ /* 0x000fe20000000000 */
.L_x_3813:
        /* <DEDUP_REMOVED lines=22> */
.L_x_3723:
[----:B------:R-:W-:Y:S05]  /*5d00*/  BSYNC B0 ;  /* 0x0000000000007941 */ /* 0x000fea0003800000 */
.L_x_3722:
        /* <DEDUP_REMOVED lines=19> */
.L_x_3725:
[----:B------:R-:W-:Y:S05]  /*5e40*/  BSYNC B0 ;  /* 0x0000000000007941 */ /* 0x000fea0003800000 */
.L_x_3724:
        /* <DEDUP_REMOVED lines=20> */
.L_x_3727:
[----:B------:R-:W-:Y:S05]  /*5f90*/  BSYNC B0 ;  /* 0x0000000000007941 */ /* 0x000fea0003800000 */
.L_x_3726:
[----:B------:R-:W-:Y:S06]  /*5fa0*/  BAR.ARV 0xa, 0xa0 ;  /* 0x0282800000007b1d */ /* 0x000fec0000002000 */
[----:B------:R-:W-:Y:S04]  /*5fb0*/  BSSY B0, `(.L_x_3728) ;  /* 0x0000003000007945 */ /* 0x000fe80003800000 */
[----:B------:R-:W-:Y:S05]  /*5fc0*/  @!P0 BRA `(.L_x_3729) ;  /* 0x0000000000048947 */ /* 0x000fea0003800000 */
[----:B------:R-:W-:-:S04]  /*5fd0*/  DEPBAR.LE SB0, 0x1 ;  /* 0x000080400000791a */ /* 0x000fc80000000000 */
.L_x_3729:
[----:B------:R-:W-:Y:S05]  /*5fe0*/  BSYNC B0 ;  /* 0x0000000000007941 */ /* 0x000fea0003800000 */
.L_x_3728:
[----:B------:R-:W-:Y:S06]  /*5ff0*/  BAR.ARV 0xb, 0xa0 ;  /* 0x02c2800000007b1d */ /* 0x000fec0000002000 */
[----:B------:R-:W-:Y:S04]  /*6000*/  BSSY B0, `(.L_x_3730) ;  /* 0x0000003000007945 */ /* 0x000fe80003800000 */
[----:B------:R-:W-:Y:S05]  /*6010*/  @!P0 BRA `(.L_x_3731) ;  /* 0x0000000000048947 */ /* 0x000fea0003800000 */
[----:B------:R-:W-:-:S04]  /*6020*/  DEPBAR.LE SB0, 0x0 ;  /* 0x000080000000791a */ /* 0x000fc80000000000 */
.L_x_3731:
[----:B------:R-:W-:Y:S05]  /*6030*/  BSYNC B0 ;  /* 0x0000000000007941 */ /* 0x000fea0003800000 */
.L_x_3730:
        /* <DEDUP_REMOVED lines=19> */
.L_x_3733:
[----:B------:R-:W-:Y:S05]  /*6170*/  BSYNC B0 ;  /* 0x0000000000007941 */ /* 0x000fea0003800000 */
.L_x_3732:
[----:B------:R-:W-:Y:S01]  /*6180*/  UIADD3 UR13, UR12, 0x1, URZ ;  /* 0x000000010c0d7890 */ /* 0x000fe2000fffe03f */
[----:B------:R-:W-:Y:S11]  /*6190*/  BRA `(.L_x_3734) ;  /* 0x0000000000047947 */ /* 0x000ff60003800000 */
.L_x_3717:
[----:B------:R-:W-:-:S05]  /*61a0*/  UMOV UR13, UR12 ;  /* 0x0000000c000d7c82 */ /* 0x000fca0008000000 */
.L_x_3734:
        /* <DEDUP_REMOVED lines=16> */
.L_x_3767:
        /* <DEDUP_REMOVED lines=18> */
.L_x_3737:
[----:B------:R-:W2:Y:S04]  /*63d0*/  LDG.E.STRONG.GPU R4, desc[UR38][R2.64] ;  /* 0x0000002602047981 */ /* 0x000ea8000c1ef900 */
[----:B--2---:R-:W-:Y:S01]  /*63e0*/  CCTL.IVALL ;  /* 0x00000000ff00798f */ /* 0x004fe20002000000 */
[----:B------:R-:W-:Y:S05]  /*63f0*/  YIELD ;  /* 0x0000000000007946 */ /* 0x000fea0003800000 */
[----:B------:R-:W-:-:S13]  /*6400*/  ISETP.NE.AND P1, PT, R4, R5, PT ;  /* 0x000000050400720c */ /* 0x000fda0003f25270 */
[----:B------:R-:W-:Y:S05]  /*6410*/  @P1 BRA `(.L_x_3737) ;  /* 0xfffffffc00ec1947 */ /* 0x000fea000383ffff */
.L_x_3736:
[----:B------:R-:W-:Y:S05]  /*6420*/  BSYNC B0 ;  /* 0x0000000000007941 */ /* 0x000fea0003800000 */
.L_x_3735:
[----:B------:R-:W-:-:S03]  /*6430*/  UMOV UR24, 0xffffffff ;  /* 0xffffffff00187882 */ /* 0x000fc60000000000 */
[----:B------:R-:W-:Y:S05]  /*6440*/  BRA.DIV UR24, `(.L_x_3738) ;  /* 0x0000003a18ec7947 */ /* 0x000fea000b800000 */
[----:B------:R-:W-:Y:S01]  /*6450*/  NOP ;  /* 0x0000000000007918 */ /* 0x000fe20000000000 */
.L_x_3816:
        /* <DEDUP_REMOVED lines=19> */
.L_x_3740:
[----:B------:R-:W-:Y:S05]  /*6590*/  BSYNC B0 ;  /* 0x0000000000007941 */ /* 0x000fea0003800000 */
.L_x_3739:
        /* <DEDUP_REMOVED lines=14> */
.L_x_3742:
[----:B------:R-:W-:Y:S05]  /*6680*/  BSYNC B0 ;  /* 0x0000000000007941 */ /* 0x000fea0003800000 */
.L_x_3741:
        /* <DEDUP_REMOVED lines=15> */
.L_x_3744:
[----:B------:R-:W-:Y:S05]  /*6780*/  BSYNC B0 ;  /* 0x0000000000007941 */ /* 0x000fea0003800000 */
.L_x_3743:
[----:B------:R-:W-:Y:S06]  /*6790*/  BAR.ARV 0xa, 0xa0 ;  /* 0x0282800000007b1d */ /* 0x000fec0000002000 */
[----:B------:R-:W-:Y:S04]  /*67a0*/  BSSY B0, `(.L_x_3745) ;  /* 0x0000003000007945 */ /* 0x000fe80003800000 */
[----:B------:R-:W-:Y:S05]  /*67b0*/  @!P0 BRA `(.L_x_3746) ;  /* 0x0000000000048947 */ /* 0x000fea0003800000 */
[----:B------:R-:W-:-:S04]  /*67c0*/  DEPBAR.LE SB0, 0x1 ;  /* 0x000080400000791a */ /* 0x000fc80000000000 */
.L_x_3746:
[----:B------:R-:W-:Y:S05]  /*67d0*/  BSYNC B0 ;  /* 0x0000000000007941 */ /* 0x000fea0003800000 */
.L_x_3745:
[----:B------:R-:W-:Y:S06]  /*67e0*/  BAR.ARV 0xb, 0xa0 ;  /* 0x02c2800000007b1d */ /* 0x000fec0000002000 */
[----:B------:R-:W-:Y:S04]  /*67f0*/  BSSY B0, `(.L_x_3747) ;  /* 0x0000003000007945 */ /* 0x000fe80003800000 */
[----:B------:R-:W-:Y:S05]  /*6800*/  @!P0 BRA `(.L_x_3748) ;  /* 0x0000000000048947 */ /* 0x000fea0003800000 */
[----:B------:R-:W-:-:S04]  /*6810*/  DEPBAR.LE SB0, 0x0 ;  /* 0x000080000000791a */ /* 0x000fc80000000000 */
.L_x_3748:
[----:B------:R-:W-:Y:S05]  /*6820*/  BSYNC B0 ;  /* 0x0000000000007941 */ /* 0x000fea0003800000 */
.L_x_3747:
        /* <DEDUP_REMOVED lines=19> */
.L_x_3750:
[----:B------:R-:W-:Y:S05]  /*6960*/  BSYNC B0 ;  /* 0x0000000000007941 */ /* 0x000fea0003800000 */
.L_x_3749:
        /* <DEDUP_REMOVED lines=16> */
.L_x_3753:
[----:B------:R-:W2:Y:S04]  /*6a70*/  LDG.E.STRONG.GPU R4, desc[UR38][R2.64] ;  /* 0x0000002602047981 */ /* 0x000ea8000c1ef900 */
[----:B--2---:R-:W-:Y:S01]  /*6a80*/  CCTL.IVALL ;  /* 0x00000000ff00798f */ /* 0x004fe20002000000 */
[----:B------:R-:W-:Y:S05]  /*6a90*/  YIELD ;  /* 0x0000000000007946 */ /* 0x000fea0003800000 */
[----:B------:R-:W-:-:S13]  /*6aa0*/  ISETP.NE.AND P1, PT, R4, R5, PT ;  /* 0x000000050400720c */ /* 0x000fda0003f25270 */
[----:B------:R-:W-:Y:S05]  /*6ab0*/  @P1 BRA `(.L_x_3753) ;  /* 0xfffffffc00ec1947 */ /* 0x000fea000383ffff */
.L_x_3752:
[----:B------:R-:W-:Y:S05]  /*6ac0*/  BSYNC B0 ;  /* 0x0000000000007941 */ /* 0x000fea0003800000 */
.L_x_3751:
[----:B------:R-:W-:-:S03]  /*6ad0*/  UMOV UR22, 0xffffffff ;  /* 0xffffffff00167882 */ /* 0x000fc60000000000 */
[----:B------:R-:W-:Y:S05]  /*6ae0*/  BRA.DIV UR22, `(.L_x_3754) ;  /* 0x0000003616607947 */ /* 0x000fea000b800000 */
[----:B------:R-:W-:Y:S01]  /*6af0*/  NOP ;  /* 0x0000000000007918 */ /* 0x000fe20000000000 */
.L_x_3819:
        /* <DEDUP_REMOVED lines=15> */
.L_x_3756:
[----:B------:R-:W-:Y:S05]  /*6bf0*/  BSYNC B0 ;  /* 0x0000000000007941 */ /* 0x000fea0003800000 */
.L_x_3755:
        /* <DEDUP_REMOVED lines=14> */
.L_x_3758:
[----:B------:R-:W-:Y:S05]  /*6ce0*/  BSYNC B0 ;  /* 0x0000000000007941 */ /* 0x000fea0003800000 */
.L_x_3757:
        /* <DEDUP_REMOVED lines=15> */
.L_x_3760:
[----:B------:R-:W-:Y:S05]  /*6de0*/  BSYNC B0 ;  /* 0x0000000000007941 */ /* 0x000fea0003800000 */
.L_x_3759:
[----:B------:R-:W-:Y:S06]  /*6df0*/  BAR.ARV 0xa, 0xa0 ;  /* 0x0282800000007b1d */ /* 0x000fec0000002000 */
[----:B------:R-:W-:Y:S04]  /*6e00*/  BSSY B0, `(.L_x_3761) ;  /* 0x0000003000007945 */ /* 0x000fe80003800000 */
[----:B------:R-:W-:Y:S05]  /*6e10*/  @!P0 BRA `(.L_x_3762) ;  /* 0x0000000000048947 */ /* 0x000fea0003800000 */
[----:B------:R-:W-:-:S04]  /*6e20*/  DEPBAR.LE SB0, 0x1 ;  /* 0x000080400000791a */ /* 0x000fc80000000000 */
.L_x_3762:
[----:B------:R-:W-:Y:S05]  /*6e30*/  BSYNC B0 ;  /* 0x0000000000007941 */ /* 0x000fea0003800000 */
.L_x_3761:
[----:B------:R-:W-:Y:S06]  /*6e40*/  BAR.ARV 0xb, 0xa0 ;  /* 0x02c2800000007b1d */ /* 0x000fec0000002000 */
[----:B------:R-:W-:Y:S04]  /*6e50*/  BSSY B0, `(.L_x_3763) ;  /* 0x0000003000007945 */ /* 0x000fe80003800000 */
[----:B------:R-:W-:Y:S05]  /*6e60*/  @!P0 BRA `(.L_x_3764) ;  /* 0x0000000000048947 */ /* 0x000fea0003800000 */
[----:B------:R-:W-:-:S04]  /*6e70*/  DEPBAR.LE SB0, 0x0 ;  /* 0x000080000000791a */ /* 0x000fc80000000000 */
.L_x_3764:
[----:B------:R-:W-:Y:S05]  /*6e80*/  BSYNC B0 ;  /* 0x0000000000007941 */ /* 0x000fea0003800000 */
.L_x_3763:
        /* <DEDUP_REMOVED lines=19> */
.L_x_3766:
[----:B------:R-:W-:Y:S05]  /*6fc0*/  BSYNC B0 ;  /* 0x0000000000007941 */ /* 0x000fea0003800000 */
.L_x_3765:
[----:B------:R-:W-:Y:S02]  /*6fd0*/  UIADD3 UR13, UR13, 0x2, URZ ;  /* 0x000000020d0d7890 */ /* 0x000fe4000fffe03f */
[----:B------:R-:W-:Y:S02]  /*6fe0*/  UIADD3 UR6, UR6, 0x6000, URZ ;  /* 0x0000600006067890 */ /* 0x000fe4000fffe03f */
[----:B------:R-:W-:-:S06]  /*6ff0*/  UISETP.GE.AND UP0, UPT, UR13, UR7, UPT ;  /* 0x000000070d00728c */ /* 0x000fcc000bf06270 */
[----:B------:R-:W-:-:S13]  /*7000*/  PLOP3.LUT P1, PT, PT, PT, UP0, 0x80, 0x0 ;  /* 0x000000000000781c */ /* 0x000fda0003f2f008 */
[----:B------:R-:W-:Y:S05]  /*7010*/  @!P1 BRA `(.L_x_3767) ;  /* 0xfffffff000a49947 */ /* 0x000fea000383ffff */
[----:B------:R-:W-:Y:S05]  /*7020*/  BRA `(.L_x_3668) ;  /* 0x0000002c00407947 */ /* 0x000fea0003800000 */
.L_x_3708:
        /* <DEDUP_REMOVED lines=21> */
.L_x_3768:
[----:B------:R-:W1:Y:S01]  /*7180*/  LDC R3, c[0x0][0x8cc] ;  /* 0x00023300ff037b82 */ /* 0x000e620000000800 */
[----:B------:R-:W-:Y:S01]  /*7190*/  IMAD.MOV.U32 R0, RZ, RZ, R5 ;  /* 0x000000ffff007224 */ /* 0x000fe200078e0005 */
[----:B-1----:R-:W-:-:S13]  /*71a0*/  ISETP.NE.AND P0, PT, R3, 0x1, PT ;  /* 0x000000010300780c */ /* 0x002fda0003f05270 */
[----:B------:R-:W1:Y:S02]  /*71b0*/  @P0 LDC.64 R6, c[0x0][0x8d0] ;  /* 0x00023400ff060b82 */ /* 0x000e640000000a00 */
[----:B-1----:R-:W-:-:S05]  /*71c0*/  @P0 IMAD.HI.U32 R4, R5, R6, RZ ;  /* 0x0000000605040227 */ /* 0x002fca00078e00ff */
[----:B------:R-:W-:-:S05]  /*71d0*/  @P0 SHF.R.U32.HI R0, RZ, R7, R4 ;  /* 0x00000007ff000219 */ /* 0x000fca0000011604 */
[----:B------:R-:W-:-:S07]  /*71e0*/  IMAD R3, R0, R3, RZ ;  /* 0x0000000300037224 */ /* 0x000fce00078e02ff */
.L_x_3769:
        /* <DEDUP_REMOVED lines=23> */
.L_x_3770:
        /* <DEDUP_REMOVED lines=10> */
.L_x_3772:
[----:B------:R-:W2:Y:S02]  /*7400*/  LDC R4, c[0x0][0x8f4] ;  /* 0x00023d00ff047b82 */ /* 0x000ea40000000800 */
.L_x_3771:
        /* <DEDUP_REMOVED lines=52> */
.L_x_3774:
        /* <DEDUP_REMOVED lines=11> */
.L_x_3775:
[----:B------:R-:W-:Y:S05]  /*7800*/  @!P0 BRA `(.L_x_3776) ;  /* 0x00000000000c8947 */ /* 0x000fea0003800000 */
[----:B------:R-:W2:Y:S04]  /*7810*/  LDG.E R5, desc[UR38][R2.64] ;  /* 0x0000002602057981 */ /* 0x000ea8000c1e1900 */
[----:B------:R-:W2:Y:S02]  /*7820*/  LDG.E R4, desc[UR38][R2.64+0x4] ;  /* 0x0000042602047981 */ /* 0x000ea4000c1e1900 */
[----:B--2---:R-:W-:-:S07]  /*7830*/  IMAD.IADD R4, R4, 0x1, -R5 ;  /* 0x0000000104047824 */ /* 0x004fce00078e0a05 */
.L_x_3776:
        /* <DEDUP_REMOVED lines=73> */
.L_x_3820:
        /* <DEDUP_REMOVED lines=9> */
.L_x_3779:
        /* <DEDUP_REMOVED lines=112> */
.L_x_3790:
[----:B-1----:R-:W-:-:S05]  /*8460*/  IMAD.MOV.U32 R6, RZ, RZ, 0x1 ;  /* 0x00000001ff067424 */ /* 0x002fca00078e00ff */
[----:B------:R-:W-:-:S04]  /*8470*/  SHF.L.U32 R6, R6, 0x1f, RZ ;  /* 0x0000001f06067819 */ /* 0x000fc800000006ff */
[----:B------:R-:W1:Y:S02]  /*8480*/  SYNCS.PHASECHK.TRANS64.TRYWAIT P1, [R0+URZ+0x36438], R6 ;  /* 0x03643806000075a7 */ /* 0x000e64000802017f */
[----:B-1----:R-:W-:Y:S05]  /*8490*/  @!P1 BRA `(.L_x_3782) ;  /* 0x0000001c00249947 */ /* 0x002fea0003800000 */
.L_x_3821:
[----:B------:R-:W-:Y:S05]  /*84a0*/  @P0 BRA `(.L_x_3783) ;  /* 0x0000000000140947 */ /* 0x000fea0003800000 */
[----:B------:R-:W-:Y:S01]  /*84b0*/  ISETP.NE.AND P1, PT, R18, RZ, PT ;  /* 0x000000ff1200720c */ /* 0x000fe20003f25270 */
[----:B------:R-:W-:-:S04]  /*84c0*/  IMAD.MOV.U32 R3, RZ, RZ, 0x6100 ;  /* 0x00006100ff037424 */ /* 0x000fc800078e00ff */
[----:B------:R2:W-:Y:S08]  /*84d0*/  SYNCS.ARRIVE.TRANS64 RZ, [R0+URZ+0x36430], R3 ;  /* 0x0364300300ff79a7 */ /* 0x0005f0000800003f */
[----:B------:R-:W-:Y:S05]  /*84e0*/  @!P1 BRA `(.L_x_3783) ;  /* 0x0000000000049947 */ /* 0x000fea0003800000 */
[----:B------:R-:W-:Y:S01]  /*84f0*/  BPT.TRAP 0x1 ;  /* 0x000000040000795c */ /* 0x000fe20000300000 */
.L_x_3783:
        /* <DEDUP_REMOVED lines=48> */
.L_x_3822:
[----:B------:R-:W-:Y:S05]  /*8800*/  @P0 BRA `(.L_x_3785) ;  /* 0x0000000000140947 */ /* 0x000fea0003800000 */
[----:B------:R-:W-:Y:S01]  /*8810*/  ISETP.NE.AND P1, PT, R18, RZ, PT ;  /* 0x000000ff1200720c */ /* 0x000fe20003f25270 */
[----:B--2---:R-:W-:-:S04]  /*8820*/  IMAD.MOV.U32 R3, RZ, RZ, 0x6100 ;  /* 0x00006100ff037424 */ /* 0x004fc800078e00ff */
[----:B------:R3:W-:Y:S08]  /*8830*/  SYNCS.ARRIVE.TRANS64 RZ, [R0+URZ+0x36418], R3 ;  /* 0x0364180300ff79a7 */ /* 0x0007f0000800003f */
[----:B------:R-:W-:Y:S05]  /*8840*/  @!P1 BRA `(.L_x_3785) ;  /* 0x0000000000049947 */ /* 0x000fea0003800000 */
[----:B------:R-:W-:Y:S01]  /*8850*/  BPT.TRAP 0x1 ;  /* 0x000000040000795c */ /* 0x000fe20000300000 */
.L_x_3785:
        /* <DEDUP_REMOVED lines=47> */
.L_x_3823:
        /* <DEDUP_REMOVED lines=8> */
.L_x_3787:
        /* <DEDUP_REMOVED lines=37> */
.L_x_3825:
[----:B------:R-:W-:Y:S05]  /*8e20*/  @P0 BRA `(.L_x_3789) ;  /* 0x0000000000140947 */ /* 0x000fea0003800000 */
[----:B------:R-:W-:Y:S01]  /*8e30*/  ISETP.NE.AND P1, PT, R18, RZ, PT ;  /* 0x000000ff1200720c */ /* 0x000fe20003f25270 */
[----:B--2---:R-:W-:-:S04]  /*8e40*/  IMAD.MOV.U32 R5, RZ, RZ, 0x6100 ;  /* 0x00006100ff057424 */ /* 0x004fc800078e00ff */
[----:B------:R3:W-:Y:S08]  /*8e50*/  SYNCS.ARRIVE.TRANS64 RZ, [R0+URZ+0x36410], R5 ;  /* 0x0364100500ff79a7 */ /* 0x0007f0000800003f */
[----:B------:R-:W-:Y:S05]  /*8e60*/  @!P1 BRA `(.L_x_3789) ;  /* 0x0000000000049947 */ /* 0x000fea0003800000 */
[----:B------:R-:W-:Y:S01]  /*8e70*/  BPT.TRAP 0x1 ;  /* 0x000000040000795c */ /* 0x000fe20000300000 */
.L_x_3789:
        /* <DEDUP_REMOVED lines=44> */
.L_x_3781:
[----:B------:R-:W-:Y:S01]  /*9140*/  ISETP.NE.AND P1, PT, R20, RZ, PT ;  /* 0x000000ff1400720c */ /* 0x000fe20003f25270 */
[----:B------:R-:W-:Y:S02]  /*9150*/  IMAD.MOV.U32 R16, RZ, RZ, 0x1 ;  /* 0x00000001ff107424 */ /* 0x000fe400078e00ff */
[----:B------:R-:W-:-:S10]  /*9160*/  IMAD.MOV.U32 R5, RZ, RZ, R14 ;  /* 0x000000ffff057224 */ /* 0x000fd400078e000e */
[----:B------:R-:W-:Y:S05]  /*9170*/  @!P1 BRA `(.L_x_3780) ;  /* 0x00000004008c9947 */ /* 0x000fea0003800000 */
[----:B------:R-:W2:Y:S02]  /*9180*/  SYNCS.PHASECHK.TRANS64.TRYWAIT P1, [R0+URZ+0x36438], R6 ;  /* 0x03643806000075a7 */ /* 0x000ea4000802017f */
[----:B--2---:R-:W-:Y:S05]  /*9190*/  @!P1 BRA `(.L_x_3791) ;  /* 0x0000001000449947 */ /* 0x004fea0003800000 */
.L_x_3826:
[----:B------:R-:W-:Y:S05]  /*91a0*/  @P0 BRA `(.L_x_3792) ;  /* 0x0000000000140947 */ /* 0x000fea0003800000 */
[----:B------:R-:W-:Y:S01]  /*91b0*/  ISETP.NE.AND P1, PT, R18, RZ, PT ;  /* 0x000000ff1200720c */ /* 0x000fe20003f25270 */
[----:B------:R-:W-:-:S04]  /*91c0*/  IMAD.MOV.U32 R5, RZ, RZ, 0x6100 ;  /* 0x00006100ff057424 */ /* 0x000fc800078e00ff */
[----:B------:R3:W-:Y:S08]  /*91d0*/  SYNCS.ARRIVE.TRANS64 RZ, [R0+URZ+0x36430], R5 ;  /* 0x0364300500ff79a7 */ /* 0x0007f0000800003f */
[----:B------:R-:W-:Y:S05]  /*91e0*/  @!P1 BRA `(.L_x_3792) ;  /* 0x0000000000049947 */ /* 0x000fea0003800000 */
[----:B------:R-:W-:Y:S01]  /*91f0*/  BPT.TRAP 0x1 ;  /* 0x000000040000795c */ /* 0x000fe20000300000 */
.L_x_3792:
        /* <DEDUP_REMOVED lines=42> */
.L_x_3827:
[----:B------:R-:W-:Y:S01]  /*94a0*/  IMAD.MOV.U32 R16, RZ, RZ, RZ ;  /* 0x000000ffff107224 */ /* 0x000fe200078e00ff */
[----:B------:R-:W-:Y:S06]  /*94b0*/  @P0 BRA `(.L_x_3794) ;  /* 0x0000000000140947 */ /* 0x000fec0003800000 */
[----:B------:R-:W-:Y:S01]  /*94c0*/  ISETP.NE.AND P1, PT, R18, RZ, PT ;  /* 0x000000ff1200720c */ /* 0x000fe20003f25270 */
[----:B-1----:R-:W-:-:S04]  /*94d0*/  IMAD.MOV.U32 R5, RZ, RZ, 0x6100 ;  /* 0x00006100ff057424 */ /* 0x002fc800078e00ff */
[----:B------:R2:W-:Y:S08]  /*94e0*/  SYNCS.ARRIVE.TRANS64 RZ, [R0+URZ+0x36418], R5 ;  /* 0x0364180500ff79a7 */ /* 0x0005f0000800003f */
[----:B------:R-:W-:Y:S05]  /*94f0*/  @!P1 BRA `(.L_x_3794) ;  /* 0x0000000000049947 */ /* 0x000fea0003800000 */
[----:B------:R-:W-:Y:S01]  /*9500*/  BPT.TRAP 0x1 ;  /* 0x000000040000795c */ /* 0x000fe20000300000 */
.L_x_3794:
        /* <DEDUP_REMOVED lines=42> */
.L_x_3780:
[----:B------:R-:W-:-:S04]  /*97b0*/  SHF.L.U32 R3, R16, 0x1f, RZ ;  /* 0x0000001f10037819 */ /* 0x000fc800000006ff */
[----:B------:R-:W2:Y:S02]  /*97c0*/  SYNCS.PHASECHK.TRANS64.TRYWAIT P1, [R0+URZ+0x36438], R3 ;  /* 0x03643803000075a7 */ /* 0x000ea4000802017f */
[----:B--2---:R-:W-:Y:S05]  /*97d0*/  @!P1 BRA `(.L_x_3795) ;  /* 0x0000000800dc9947 */ /* 0x004fea0003800000 */
.L_x_3828:
[----:B------:R-:W-:Y:S05]  /*97e0*/  @P0 BRA `(.L_x_3796) ;  /* 0x0000000000180947 */ /* 0x000fea0003800000 */
[----:B------:R-:W3:Y:S01]  /*97f0*/  S2R R2, SR_TID.X ;  /* 0x0000000000027919 */ /* 0x000ee20000002100 */
[----:B--2---:R-:W-:-:S04]  /*9800*/  IMAD.MOV.U32 R3, RZ, RZ, 0x6100 ;  /* 0x00006100ff037424 */ /* 0x004fc800078e00ff */
[----:B------:R4:W-:Y:S01]  /*9810*/  SYNCS.ARRIVE.TRANS64 RZ, [R0+URZ+0x36430], R3 ;  /* 0x0364300300ff79a7 */ /* 0x0009e2000800003f */
[----:B---3--:R-:W-:-:S13]  /*9820*/  LOP3.LUT P0, RZ, R2, 0x1f, RZ, 0xc0, !PT ;  /* 0x0000001f02ff7812 */ /* 0x008fda000780c0ff */
[----:B----4-:R-:W-:Y:S05]  /*9830*/  @!P0 BRA `(.L_x_3796) ;  /* 0x0000000000048947 */ /* 0x010fea0003800000 */
[----:B------:R-:W-:Y:S01]  /*9840*/  BPT.TRAP 0x1 ;  /* 0x000000040000795c */ /* 0x000fe20000300000 */
.L_x_3796:
        /* <DEDUP_REMOVED lines=44> */
.L_x_3777:
[----:B------:R-:W-:Y:S05]  /*9b10*/  BSYNC B0 ;  /* 0x0000000000007941 */ /* 0x000fea0003800000 */
.L_x_3773:
[----:B------:R-:W-:-:S03]  /*9b20*/  UMOV UR7, 0xffffffff ;  /* 0xffffffff00077882 */ /* 0x000fc60000000000 */
[----:B------:R-:W-:Y:S05]  /*9b30*/  BRA.DIV UR7, `(.L_x_3797) ;  /* 0x0000000a07187947 */ /* 0x000fea000b800000 */
[----:B------:R-:W-:-:S13]  /*9b40*/  ELECT P6, URZ, PT ;  /* 0x00000000003f782f */ /* 0x000fda00038c0000 */
.L_x_3831:
[----:B------:R-:W-:Y:S05]  /*9b50*/  @!P6 BRA `(.L_x_3668) ;  /* 0x000000000074e947 */ /* 0x000fea0003800000 */
[----:B------:R-:W2:Y:S02]  /*9b60*/  LDL.LU R3, [R1] ;  /* 0x0000000001037983 */ /* 0x000ea40000300800 */
[----:B--2---:R-:W-:-:S04]  /*9b70*/  LOP3.LUT R3, R3, 0x2, RZ, 0xfc, !PT ;  /* 0x0000000203037812 */ /* 0x004fc800078efcff */
[----:B------:R-:W-:-:S13]  /*9b80*/  ISETP.NE.AND P2, PT, R3, 0x3, PT ;  /* 0x000000030300780c */ /* 0x000fda0003f45270 */
[----:B------:R-:W-:Y:S05]  /*9b90*/  @!P2 BRA `(.L_x_3798) ;  /* 0x000000000004a947 */ /* 0x000fea0003800000 */
[----:B------:R-:W-:Y:S01]  /*9ba0*/  BPT.TRAP 0x1 ;  /* 0x000000040000795c */ /* 0x000fe20000300000 */
.L_x_3798:
        /* <DEDUP_REMOVED lines=15> */
.L_x_3832:
[----:B------:R-:W2:Y:S02]  /*9ca0*/  SYNCS.PHASECHK.TRANS64.TRYWAIT P0, [R3+URZ], R0 ;  /* 0x00000000030075a7 */ /* 0x000ea4000800017f */
[----:B--2---:R-:W-:Y:S05]  /*9cb0*/  @!P0 BRA `(.L_x_3800) ;  /* 0x0000000400ec8947 */ /* 0x004fea0003800000 */
.L_x_3833:
[----:B------:R-:W-:Y:S05]  /*9cc0*/  @!P2 BRA `(.L_x_3801) ;  /* 0x000000000004a947 */ /* 0x000fea0003800000 */
[----:B------:R-:W-:Y:S01]  /*9cd0*/  BPT.TRAP 0x1 ;  /* 0x000000040000795c */ /* 0x000fe20000300000 */
.L_x_3801:
[----:B------:R-:W-:-:S07]  /*9ce0*/  SHF.L.U32 R16, R16, 0x1f, RZ ;  /* 0x0000001f10107819 */ /* 0x000fce00000006ff */
.L_x_3802:
[----:B---3--:R3:W4:Y:S02]  /*9cf0*/  SYNCS.PHASECHK.TRANS64.TRYWAIT P0, [R9+URZ+0x36438], R16 ;  /* 0x03643810090075a7 */ /* 0x008724000800017f */
[----:B----4-:R-:W-:Y:S05]  /*9d00*/  @!P0 NANOSLEEP.SYNCS 0x989680 ;  /* 0x009896800000895d */ /* 0x010fea0003900000 */
[----:B------:R-:W4:Y:S02]  /*9d10*/  @!P0 SYNCS.PHASECHK.TRANS64 P0, [R9+URZ+0x36438], R16 ;  /* 0x03643810090085a7 */ /* 0x000f24000800007f */
[----:B----4-:R-:W-:Y:S05]  /*9d20*/  @!P0 BRA `(.L_x_3802) ;  /* 0xfffffffc00f08947 */ /* 0x010fea000383ffff */
.L_x_3668:
[----:B------:R-:W-:Y:S05]  /*9d30*/  BSYNC B6 ;  /* 0x0000000000067941 */ /* 0x000fea0003800000 */
.L_x_3660:
[----:B------:R-:W-:Y:S05]  /*9d40*/  EXIT ;  /* 0x000000000000794d */ /* 0x000fea0003800000 */
.L_x_3678:
[----:B------:R-:W-:Y:S02]  /*9d50*/  IMAD.MOV.U32 R12, RZ, RZ, RZ ;  /* 0x000000ffff0c7224 */ /* 0x000fe400078e00ff */
[----:B------:R-:W-:Y:S02]  /*9d60*/  IMAD.MOV.U32 R11, RZ, RZ, 0x1f ;  /* 0x0000001fff0b7424 */ /* 0x000fe400078e00ff */
[----:B------:R-:W-:-:S07]  /*9d70*/  IMAD.MOV.U32 R15, RZ, RZ, -0x1 ;  /* 0xffffffffff0f7424 */ /* 0x000fce00078e00ff */
[----:B----4-:R-:W-:Y:S05]  /*9d80*/  WARPSYNC.COLLECTIVE R15, `(.L_x_3803) ;  /* 0x000000000f087348 */ /* 0x010fea0003c00000 */
[----:B------:R1:W2:Y:S02]  /*9d90*/  SHFL.IDX P6, R14, R13, R12, R11 ;  /* 0x0000000c0d0e7389 */ /* 0x0002a400000c000b */
[----:B-12-4-:R-:W-:Y:S01]  /*9da0*/  ENDCOLLECTIVE ;  /* 0x000000000000791b */ /* 0x016fe20003800000 */
.L_x_3803:
[----:B------:R-:W-:Y:S05]  /*9db0*/  BRA `(.L_x_3804) ;  /* 0xffffff7800007947 */ /* 0x000fea000383ffff */
.L_x_3680:
[----:B--2---:R2:W3:Y:S02]  /*9dc0*/  SYNCS.PHASECHK.TRANS64.TRYWAIT P0, [R155+URZ+0x36400], R10 ;  /* 0x0364000a9b0075a7 */ /* 0x0044e4000800017f */
[----:B---3--:R-:W-:Y:S05]  /*9dd0*/  @!P0 NANOSLEEP.SYNCS 0x989680 ;  /* 0x009896800000895d */ /* 0x008fea0003900000 */
[----:B------:R-:W3:Y:S02]  /*9de0*/  @!P0 SYNCS.PHASECHK.TRANS64 P0, [R155+URZ+0x36400], R10 ;  /* 0x0364000a9b0085a7 */ /* 0x000ee4000800007f */
[----:B---3--:R-:W-:Y:S05]  /*9df0*/  @!P0 BRA `(.L_x_3680) ;  /* 0xfffffffc00f08947 */ /* 0x008fea000383ffff */
[----:B------:R-:W-:Y:S05]  /*9e00*/  BRA `(.L_x_3679) ;  /* 0xffffff7800407947 */ /* 0x000fea000383ffff */
.L_x_3684:
[----:B---3--:R3:W1:Y:S02]  /*9e10*/  SYNCS.PHASECHK.TRANS64.TRYWAIT P1, [R3+URZ+0x36410], R12 ;  /* 0x0364100c030075a7 */ /* 0x008664000802017f */
[----:B-1----:R-:W-:Y:S05]  /*9e20*/  @!P1 NANOSLEEP.SYNCS 0x989680 ;  /* 0x009896800000995d */ /* 0x002fea0003900000 */
[----:B------:R-:W1:Y:S02]  /*9e30*/  @!P1 SYNCS.PHASECHK.TRANS64 P1, [R3+URZ+0x36410], R12 ;  /* 0x0364100c030095a7 */ /* 0x000e64000802007f */
[----:B-1----:R-:W-:Y:S05]  /*9e40*/  @!P1 BRA `(.L_x_3684) ;  /* 0xfffffffc00f09947 */ /* 0x002fea000383ffff */
[----:B------:R-:W-:Y:S05]  /*9e50*/  BRA `(.L_x_3683) ;  /* 0xffffff7c00f47947 */ /* 0x000fea000383ffff */
.L_x_3688:
[----:B------:R1:W1:Y:S02]  /*9e60*/  SYNCS.PHASECHK.TRANS64.TRYWAIT P1, [R155+URZ+0x36430], R14 ;  /* 0x0364300e9b0075a7 */ /* 0x000264000802017f */
[----:B-1----:R-:W-:Y:S05]  /*9e70*/  @!P1 NANOSLEEP.SYNCS 0x989680 ;  /* 0x009896800000995d */ /* 0x002fea0003900000 */
[----:B------:R-:W1:Y:S02]  /*9e80*/  @!P1 SYNCS.PHASECHK.TRANS64 P1, [R155+URZ+0x36430], R14 ;  /* 0x0364300e9b0095a7 */ /* 0x000e64000802007f */
[----:B-1----:R-:W-:Y:S05]  /*9e90*/  @!P1 BRA `(.L_x_3688) ;  /* 0xfffffffc00f09947 */ /* 0x002fea000383ffff */
[----:B------:R-:W-:Y:S05]  /*9ea0*/  BRA `(.L_x_3687) ;  /* 0xffffff8400987947 */ /* 0x000fea000383ffff */
.L_x_3695:
[----:B------:R-:W-:Y:S01]  /*9eb0*/  BSSY B0, `(.L_x_3805) ;  /* 0x0000005000007945 */ /* 0x000fe20003800000 */
[----:B------:R-:W-:-:S07]  /*9ec0*/  IMAD.MOV.U32 R15, RZ, RZ, -0x1 ;  /* 0xffffffffff0f7424 */ /* 0x000fce00078e00ff */
[----:B------:R-:W-:Y:S05]  /*9ed0*/  WARPSYNC.COLLECTIVE R15, `(.L_x_3806) ;  /* 0x000000000f087348 */ /* 0x000fea0003c00000 */
[----:B------:R-:W-:Y:S01]  /*9ee0*/  NOP ;  /* 0x0000000000007918 */ /* 0x000fe20000000000 */
[----:B------:R-:W-:Y:S01]  /*9ef0*/  ENDCOLLECTIVE ;  /* 0x000000000000791b */ /* 0x000fe20003800000 */
.L_x_3806:
[----:B------:R-:W-:Y:S05]  /*9f00*/  BSYNC B0 ;  /* 0x0000000000007941 */ /* 0x000fea0003800000 */
.L_x_3805:
[----:B------:R-:W-:Y:S05]  /*9f10*/  BRA `(.L_x_3807) ;  /* 0xffffffa800047947 */ /* 0x000fea000383ffff */
.L_x_3704:
[----:B------:R-:W-:Y:S01]  /*9f20*/  BSSY B0, `(.L_x_3808) ;  /* 0x0000005000007945 */ /* 0x000fe20003800000 */
[----:B------:R-:W-:-:S07]  /*9f30*/  IMAD.MOV.U32 R15, RZ, RZ, -0x1 ;  /* 0xffffffffff0f7424 */ /* 0x000fce00078e00ff */
[----:B-1----:R-:W-:Y:S05]  /*9f40*/  WARPSYNC.COLLECTIVE R15, `(.L_x_3809) ;  /* 0x000000000f087348 */ /* 0x002fea0003c00000 */
[----:B------:R-:W-:Y:S01]  /*9f50*/  NOP ;  /* 0x0000000000007918 */ /* 0x000fe20000000000 */
[----:B-1----:R-:W-:Y:S01]  /*9f60*/  ENDCOLLECTIVE ;  /* 0x000000000000791b */ /* 0x002fe20003800000 */
.L_x_3809:
[----:B------:R-:W-:Y:S05]  /*9f70*/  BSYNC B0 ;  /* 0x0000000000007941 */ /* 0x000fea0003800000 */
.L_x_3808:
[----:B------:R-:W-:Y:S05]  /*9f80*/  BRA `(.L_x_3810) ;  /* 0xffffffa800f07947 */ /* 0x000fea000383ffff */
.L_x_3721:
[----:B------:R-:W-:Y:S01]  /*9f90*/  BSSY B0, `(.L_x_3811) ;  /* 0x0000005000007945 */ /* 0x000fe20003800000 */
[----:B------:R-:W-:-:S07]  /*9fa0*/  IMAD.MOV.U32 R15, RZ, RZ, -0x1 ;  /* 0xffffffffff0f7424 */ /* 0x000fce00078e00ff */
[----:B------:R-:W-:Y:S05]  /*9fb0*/  WARPSYNC.COLLECTIVE R15, `(.L_x_3812) ;  /* 0x000000000f087348 */ /* 0x000fea0003c00000 */
[----:B------:R-:W-:Y:S01]  /*9fc0*/  NOP ;  /* 0x0000000000007918 */ /* 0x000fe20000000000 */
[----:B------:R-:W-:Y:S01]  /*9fd0*/  ENDCOLLECTIVE ;  /* 0x000000000000791b */ /* 0x000fe20003800000 */
.L_x_3812:
[----:B------:R-:W-:Y:S05]  /*9fe0*/  BSYNC B0 ;  /* 0x0000000000007941 */ /* 0x000fea0003800000 */
.L_x_3811:
[----:B------:R-:W-:Y:S05]  /*9ff0*/  BRA `(.L_x_3813) ;  /* 0xffffffb800e87947 */ /* 0x000fea000383ffff */
.L_x_3738:
[----:B------:R-:W-:Y:S01]  /*a000*/  BSSY B0, `(.L_x_3814) ;  /* 0x0000005000007945 */ /* 0x000fe20003800000 */
[----:B------:R-:W-:-:S07]  /*a010*/  IMAD.MOV.U32 R15, RZ, RZ, -0x1 ;  /* 0xffffffffff0f7424 */ /* 0x000fce00078e00ff */
[----:B------:R-:W-:Y:S05]  /*a020*/  WARPSYNC.COLLECTIVE R15, `(.L_x_3815) ;  /* 0x000000000f087348 */ /* 0x000fea0003c00000 */
[----:B------:R-:W-:Y:S01]  /*a030*/  NOP ;  /* 0x0000000000007918 */ /* 0x000fe20000000000 */
[----:B------:R-:W-:Y:S01]  /*a040*/  ENDCOLLECTIVE ;  /* 0x000000000000791b */ /* 0x000fe20003800000 */
.L_x_3815:
[----:B------:R-:W-:Y:S05]  /*a050*/  BSYNC B0 ;  /* 0x0000000000007941 */ /* 0x000fea0003800000 */
.L_x_3814:
[----:B------:R-:W-:Y:S05]  /*a060*/  BRA `(.L_x_3816) ;  /* 0xffffffc000fc7947 */ /* 0x000fea000383ffff */
.L_x_3754:
[----:B------:R-:W-:Y:S01]  /*a070*/  BSSY B0, `(.L_x_3817) ;  /* 0x0000005000007945 */ /* 0x000fe20003800000 */
[----:B------:R-:W-:-:S07]  /*a080*/  IMAD.MOV.U32 R15, RZ, RZ, -0x1 ;  /* 0xffffffffff0f7424 */ /* 0x000fce00078e00ff */
[----:B------:R-:W-:Y:S05]  /*a090*/  WARPSYNC.COLLECTIVE R15, `(.L_x_3818) ;  /* 0x000000000f087348 */ /* 0x000fea0003c00000 */
[----:B------:R-:W-:Y:S01]  /*a0a0*/  NOP ;  /* 0x0000000000007918 */ /* 0x000fe20000000000 */
[----:B------:R-:W-:Y:S01]  /*a0b0*/  ENDCOLLECTIVE ;  /* 0x000000000000791b */ /* 0x000fe20003800000 */
.L_x_3818:
[----:B------:R-:W-:Y:S05]  /*a0c0*/  BSYNC B0 ;  /* 0x0000000000007941 */ /* 0x000fea0003800000 */
.L_x_3817:
[----:B------:R-:W-:Y:S05]  /*a0d0*/  BRA `(.L_x_3819) ;  /* 0xffffffc800887947 */ /* 0x000fea000383ffff */
.L_x_3778:
[----:B-1----:R1:W2:Y:S02]  /*a0e0*/  SYNCS.PHASECHK.TRANS64.TRYWAIT P1, [R0+URZ+0x36420], R6 ;  /* 0x03642006000075a7 */ /* 0x0022a4000802017f */
[----:B--2---:R-:W-:Y:S05]  /*a0f0*/  @!P1 NANOSLEEP.SYNCS 0x989680 ;  /* 0x009896800000995d */ /* 0x004fea0003900000 */
[----:B------:R-:W2:Y:S02]  /*a100*/  @!P1 SYNCS.PHASECHK.TRANS64 P1, [R0+URZ+0x36420], R6 ;  /* 0x03642006000095a7 */ /* 0x000ea4000802007f */
[----:B--2---:R-:W-:Y:S05]  /*a110*/  @!P1 BRA `(.L_x_3778) ;  /* 0xfffffffc00f09947 */ /* 0x004fea000383ffff */
[----:B------:R-:W-:Y:S05]  /*a120*/  BRA `(.L_x_3820) ;  /* 0xffffffd800e87947 */ /* 0x000fea000383ffff */
.L_x_3782:
[----:B-1----:R1:W2:Y:S02]  /*a130*/  SYNCS.PHASECHK.TRANS64.TRYWAIT P1, [R0+URZ+0x36438], R6 ;  /* 0x03643806000075a7 */ /* 0x0022a4000802017f */
[----:B--2---:R-:W-:Y:S05]  /*a140*/  @!P1 NANOSLEEP.SYNCS 0x989680 ;  /* 0x009896800000995d */ /* 0x004fea0003900000 */
[----:B------:R-:W2:Y:S02]  /*a150*/  @!P1 SYNCS.PHASECHK.TRANS64 P1, [R0+URZ+0x36438], R6 ;  /* 0x03643806000095a7 */ /* 0x000ea4000802007f */
[----:B--2---:R-:W-:Y:S05]  /*a160*/  @!P1 BRA `(.L_x_3782) ;  /* 0xfffffffc00f09947 */ /* 0x004fea000383ffff */
[----:B------:R-:W-:Y:S05]  /*a170*/  BRA `(.L_x_3821) ;  /* 0xffffffe000c87947 */ /* 0x000fea000383ffff */
.L_x_3784:
[----:B--2---:R2:W3:Y:S02]  /*a180*/  SYNCS.PHASECHK.TRANS64.TRYWAIT P1, [R0+URZ+0x36428], R3 ;  /* 0x03642803000075a7 */ /* 0x0044e4000802017f */
[----:B---3--:R-:W-:Y:S05]  /*a190*/  @!P1 NANOSLEEP.SYNCS 0x989680 ;  /* 0x009896800000995d */ /* 0x008fea0003900000 */
[----:B------:R-:W3:Y:S02]  /*a1a0*/  @!P1 SYNCS.PHASECHK.TRANS64 P1, [R0+URZ+0x36428], R3 ;  /* 0x03642803000095a7 */ /* 0x000ee4000802007f */
[----:B---3--:R-:W-:Y:S05]  /*a1b0*/  @!P1 BRA `(.L_x_3784) ;  /* 0xfffffffc00f09947 */ /* 0x008fea000383ffff */
[----:B------:R-:W-:Y:S05]  /*a1c0*/  BRA `(.L_x_3822) ;  /* 0xffffffe4008c7947 */ /* 0x000fea000383ffff */
.L_x_3786:
        /* <DEDUP_REMOVED lines=8> */
.L_x_3788:
[----:B------:R-:W-:-:S07]  /*a250*/  SHF.L.U32 R5, R7, 0x1f, RZ ;  /* 0x0000001f07057819 */ /* 0x000fce00000006ff */
.L_x_3824:
[----:B--2---:R2:W3:Y:S02]  /*a260*/  SYNCS.PHASECHK.TRANS64.TRYWAIT P1, [R0+URZ+0x36420], R5 ;  /* 0x03642005000075a7 */ /* 0x0044e4000802017f */
[----:B---3--:R-:W-:Y:S05]  /*a270*/  @!P1 NANOSLEEP.SYNCS 0x989680 ;  /* 0x009896800000995d */ /* 0x008fea0003900000 */
[----:B------:R-:W3:Y:S02]  /*a280*/  @!P1 SYNCS.PHASECHK.TRANS64 P1, [R0+URZ+0x36420], R5 ;  /* 0x03642005000095a7 */ /* 0x000ee4000802007f */
[----:B---3--:R-:W-:Y:S05]  /*a290*/  @!P1 BRA `(.L_x_3824) ;  /* 0xfffffffc00f09947 */ /* 0x008fea000383ffff */
[----:B------:R-:W-:Y:S05]  /*a2a0*/  BRA `(.L_x_3825) ;  /* 0xffffffe800dc7947 */ /* 0x000fea000383ffff */
.L_x_3791:
[----:B--2---:R2:W3:Y:S02]  /*a2b0*/  SYNCS.PHASECHK.TRANS64.TRYWAIT P1, [R0+URZ+0x36438], R6 ;  /* 0x03643806000075a7 */ /* 0x0044e4000802017f */
[----:B---3--:R-:W-:Y:S05]  /*a2c0*/  @!P1 NANOSLEEP.SYNCS 0x989680 ;  /* 0x009896800000995d */ /* 0x008fea0003900000 */
[----:B------:R-:W3:Y:S02]  /*a2d0*/  @!P1 SYNCS.PHASECHK.TRANS64 P1, [R0+URZ+0x36438], R6 ;  /* 0x03643806000095a7 */ /* 0x000ee4000802007f */
[----:B---3--:R-:W-:Y:S05]  /*a2e0*/  @!P1 BRA `(.L_x_3791) ;  /* 0xfffffffc00f09947 */ /* 0x008fea000383ffff */
[----:B------:R-:W-:Y:S05]  /*a2f0*/  BRA `(.L_x_3826) ;  /* 0xffffffec00a87947 */ /* 0x000fea000383ffff */
.L_x_3793:
[----:B-1----:R1:W2:Y:S02]  /*a300*/  SYNCS.PHASECHK.TRANS64.TRYWAIT P1, [R0+URZ+0x36428], R5 ;  /* 0x03642805000075a7 */ /* 0x0022a4000802017f */
[----:B--2---:R-:W-:Y:S05]  /*a310*/  @!P1 NANOSLEEP.SYNCS 0x989680 ;  /* 0x009896800000995d */ /* 0x004fea0003900000 */
[----:B------:R-:W2:Y:S02]  /*a320*/  @!P1 SYNCS.PHASECHK.TRANS64 P1, [R0+URZ+0x36428], R5 ;  /* 0x03642805000095a7 */ /* 0x000ea4000802007f */
[----:B--2---:R-:W-:Y:S05]  /*a330*/  @!P1 BRA `(.L_x_3793) ;  /* 0xfffffffc00f09947 */ /* 0x004fea000383ffff */
[----:B------:R-:W-:Y:S05]  /*a340*/  BRA `(.L_x_3827) ;  /* 0xfffffff000547947 */ /* 0x000fea000383ffff */
.L_x_3795:
[----:B--2---:R2:W3:Y:S02]  /*a350*/  SYNCS.PHASECHK.TRANS64.TRYWAIT P1, [R0+URZ+0x36438], R3 ;  /* 0x03643803000075a7 */ /* 0x0044e4000802017f */
[----:B---3--:R-:W-:Y:S05]  /*a360*/  @!P1 NANOSLEEP.SYNCS 0x989680 ;  /* 0x009896800000995d */ /* 0x008fea0003900000 */
[----:B------:R-:W3:Y:S02]  /*a370*/  @!P1 SYNCS.PHASECHK.TRANS64 P1, [R0+URZ+0x36438], R3 ;  /* 0x03643803000095a7 */ /* 0x000ee4000802007f */
[----:B---3--:R-:W-:Y:S05]  /*a380*/  @!P1 BRA `(.L_x_3795) ;  /* 0xfffffffc00f09947 */ /* 0x008fea000383ffff */
[----:B------:R-:W-:Y:S05]  /*a390*/  BRA `(.L_x_3828) ;  /* 0xfffffff400107947 */ /* 0x000fea000383ffff */
.L_x_3797:
[----:B------:R-:W-:Y:S01]  /*a3a0*/  BSSY B0, `(.L_x_3829) ;  /* 0x0000006000007945 */ /* 0x000fe20003800000 */
[----:B------:R-:W-:-:S07]  /*a3b0*/  IMAD.MOV.U32 R15, RZ, RZ, -0x1 ;  /* 0xffffffffff0f7424 */ /* 0x000fce00078e00ff */
[----:B------:R-:W-:Y:S05]  /*a3c0*/  WARPSYNC.COLLECTIVE R15, `(.L_x_3830) ;  /* 0x000000000f0c7348 */ /* 0x000fea0003c00000 */
[----:B------:R-:W-:Y:S02]  /*a3d0*/  ELECT P6, UR62, PT ;  /* 0x00000000003e782f */ /* 0x000fe400038c0000 */
[----:B------:R-:W-:Y:S01]  /*a3e0*/  MOV R14, UR62 ;  /* 0x0000003e000e7c02 */ /* 0x000fe20008000f00 */
[----:B------:R-:W-:Y:S10]  /*a3f0*/  ENDCOLLECTIVE ;  /* 0x000000000000791b */ /* 0x000ff40003800000 */
.L_x_3830:
[----:B------:R-:W-:Y:S05]  /*a400*/  BSYNC B0 ;  /* 0x0000000000007941 */ /* 0x000fea0003800000 */
.L_x_3829:
[----:B------:R-:W-:Y:S05]  /*a410*/  BRA `(.L_x_3831) ;  /* 0xfffffff400cc7947 */ /* 0x000fea000383ffff */
.L_x_3799:
[----:B-1----:R1:W2:Y:S02]  /*a420*/  SYNCS.PHASECHK.TRANS64.TRYWAIT P0, [R7+URZ], R4 ;  /* 0x00000004070075a7 */ /* 0x0022a4000800017f */
[----:B--2---:R-:W-:Y:S05]  /*a430*/  @!P0 NANOSLEEP.SYNCS 0x989680 ;  /* 0x009896800000895d */ /* 0x004fea0003900000 */
[----:B------:R-:W2:Y:S02]  /*a440*/  @!P0 SYNCS.PHASECHK.TRANS64 P0, [R7+URZ], R4 ;  /* 0x00000004070085a7 */ /* 0x000ea4000800007f */
[----:B--2---:R-:W-:Y:S05]  /*a450*/  @!P0 BRA `(.L_x_3799) ;  /* 0xfffffffc00f08947 */ /* 0x004fea000383ffff */
[----:B------:R-:W-:Y:S05]  /*a460*/  BRA `(.L_x_3832) ;  /* 0xfffffff8000c7947 */ /* 0x000fea000383ffff */
.L_x_3800:
[----:B--2---:R2:W3:Y:S02]  /*a470*/  SYNCS.PHASECHK.TRANS64.TRYWAIT P0, [R3+URZ], R0 ;  /* 0x00000000030075a7 */ /* 0x0044e4000800017f */
[----:B---3--:R-:W-:Y:S05]  /*a480*/  @!P0 NANOSLEEP.SYNCS 0x989680 ;  /* 0x009896800000895d */ /* 0x008fea0003900000 */
[----:B------:R-:W3:Y:S02]  /*a490*/  @!P0 SYNCS.PHASECHK.TRANS64 P0, [R3+URZ], R0 ;  /* 0x00000000030085a7 */ /* 0x000ee4000800007f */
[----:B---3--:R-:W-:Y:S05]  /*a4a0*/  @!P0 BRA `(.L_x_3800) ;  /* 0xfffffffc00f08947 */ /* 0x008fea000383ffff */
[----:B------:R-:W-:Y:S05]  /*a4b0*/  BRA `(.L_x_3833) ;  /* 0xfffffff800007947 */ /* 0x000fea000383ffff */
.L_x_3834:
        /* <DEDUP_REMOVED lines=12> */
.L_x_3881:


//--------------------- .text._ZN7cutlass13device_kernelIN5flash22FlashAttnBwdPreprocessIN4cute5tupleIJNS3_1CILi64EEENS5_ILi192EEEEEENS_6half_tEfNS_4arch4Sm90ELb1ELb1EEEEEvNT_6ParamsE --------------------------
	.section	.text._ZN7cutlass13device_kernelIN5flash22FlashAttnBwdPreprocessIN4cute5tupleIJNS3_1CILi64EEENS5_ILi192EEEEEENS_6half_tEfNS_4arch4Sm90ELb1ELb1EEEEEvNT_6ParamsE,"ax",@progbits
	.align	128
.text._ZN7cutlass13device_kernelIN5flash22FlashAttnBwdPreprocessIN4cute5tupleIJNS3_1CILi64EEENS5_ILi192EEEEEENS_6half_tEfNS_4arch4Sm90ELb1ELb1EEEEEvNT_6ParamsE:
        .type           _ZN7cutlass13device_kernelIN5flash22FlashAttnBwdPreprocessIN4cute5tupleIJNS3_1CILi64EEENS5_ILi192EEEEEENS_6half_tEfNS_4arch4Sm90ELb1ELb1EEEEEvNT_6ParamsE,@function
        .size           _ZN7cutlass13device_kernelIN5flash22FlashAttnBwdPreprocessIN4cute5tupleIJNS3_1CILi64EEENS5_ILi192EEEEEENS_6half_tEfNS_4arch4Sm90ELb1ELb1EEEEEvNT_6ParamsE,(.L_x_3882 - _ZN7cutlass13device_kernelIN5flash22FlashAttnBwdPreprocessIN4cute5tupleIJNS3_1CILi64EEENS5_ILi192EEEEEENS_6half_tEfNS_4arch4Sm90ELb1ELb1EEEEEvNT_6ParamsE)
        .other          _ZN7cutlass13device_kernelIN5flash22FlashAttnBwdPreprocessIN4cute5tupleIJNS3_1CILi64EEENS5_ILi192EEEEEENS_6half_tEfNS_4arch4Sm90ELb1ELb1EEEEEvNT_6ParamsE,@"STO_CUDA_ENTRY STV_DEFAULT"
_ZN7cutlass13device_kernelIN5flash22FlashAttnBwdPreprocessIN4cute5tupleIJNS3_1CILi64EEENS5_ILi192EEEEEENS_6half_tEfNS_4arch4Sm90ELb1ELb1EEEEEvNT_6ParamsE:
        /* <DEDUP_REMOVED lines=17> */
[----:B------:R-:W0:Y:S01]  /*0110*/  S2UR UR6, SR_CTAID.Y ;  /* 0x00000000000679c3 */ /* 0x000e220000002600 */
[----:B------:R-:W1:Y:S02]  /*0120*/  S2R R11, SR_CTAID.X ;  /* 0x00000000000b7919 */ /* 0x000e640000002500 */
[----:B------:R-:W-:Y:S01]  /*0130*/  ISETP.NE.AND.EX P1, PT, R7, RZ, PT, P1 ;  /* 0x000000ff0700720c */ /* 0x000fe20003f25310 */
[----:B------:R-:W3:Y:S01]  /*0140*/  S2R R9, SR_TID.X ;  /* 0x0000000000097919 */ /* 0x000ee20000002100 */
[----:B-1----:R-:W-:Y:S01]  /*0150*/  SHF.L.U32 R10, R11, 0x6, RZ ;  /* 0x000000060b0a7819 */ /* 0x002fe200000006ff */
[----:B0-2---:R-:W-:Y:S10]  /*0160*/  @P2 BRA `(.L_x_3835) ;  /* 0x0000000000102947 */ /* 0x005ff40003800000 */
[----:B------:R-:W-:Y:S05]  /*0170*/  @!P0 BRA `(.L_x_3835) ;  /* 0x00000000000c8947 */ /* 0x000fea0003800000 */
[----:B------:R-:W2:Y:S04]  /*0180*/  LDG.E R0, desc[UR4][R2.64] ;  /* 0x0000000402007981 */ /* 0x000ea8000c1e1900 */
[----:B-----5:R-:W2:Y:S02]  /*0190*/  LDG.E R45, desc[UR4][R2.64+0x4] ;  /* 0x00000404022d7981 */ /* 0x020ea4000c1e1900 */
[----:B--2---:R-:W-:-:S07]  /*01a0*/  IADD3 R45, -R0, R45, RZ ;  /* 0x0000002d002d7210 */ /* 0x004fce0007ffe1ff */
.L_x_3835:
[----:B-----5:R-:W-:-:S13]  /*01b0*/  ISETP.LE.AND P2, PT, R45, R10, PT ;  /* 0x0000000a2d00720c */ /* 0x020fda0003f43270 */
[----:B------:R-:W-:Y:S05]  /*01c0*/  @P1 EXIT P2 ;  /* 0x000000000000194d */ /* 0x000fea0001000000 */
[----:B------:R-:W0:Y:S01]  /*01d0*/  LDC.64 R18, c[0x0][0x230] ;  /* 0x00008c00ff127b82 */ /* 0x000e220000000a00 */
[----:B---3--:R-:W-:Y:S01]  /*01e0*/  SHF.R.S32.HI R0, RZ, 0x1f, R9 ;  /* 0x0000001fff007819 */ /* 0x008fe20000011409 */
[----:B------:R-:W-:Y:S01]  /*01f0*/  USHF.R.S32.HI UR7, URZ, 0x1f, UR6 ;  /* 0x0000001f3f077899 */ /* 0x000fe20008011406 */
[----:B------:R-:W-:Y:S02]  /*0200*/  IADD3 R7, -R10, R45, RZ ;  /* 0x0000002d0a077210 */ /* 0x000fe40007ffe1ff */
[----:B------:R-:W-:Y:S02]  /*0210*/  CS2R R12, SRZ ;  /* 0x00000000000c7805 */ /* 0x000fe4000001ff00 */
[----:B------:R-:W-:Y:S01]  /*0220*/  LEA.HI R6, R0, R9, RZ, 0x3 ;  /* 0x0000000900067211 */ /* 0x000fe200078f18ff */
[----:B------:R-:W-:Y:S01]  /*0230*/  BSSY B0, `(.L_x_3836) ;  /* 0x000002a000007945 */ /* 0x000fe20003800000 */
[----:B------:R-:W-:Y:S01]  /*0240*/  ISETP.GE.AND P2, PT, R9, R7, PT ;  /* 0x000000070900720c */ /* 0x000fe20003f46270 */
[----:B------:R-:W-:Y:S01]  /*0250*/  HFMA2.MMA R5, -RZ, RZ, 0, 0 ;  /* 0x00000000ff057435 */ /* 0x000fe200000001ff */
[----:B------:R-:W-:-:S02]  /*0260*/  LOP3.LUT R8, R6, 0xfffffff8, RZ, 0xc0, !PT ;  /* 0xfffffff806087812 */ /* 0x000fc400078ec0ff */
[----:B------:R-:W-:Y:S02]  /*0270*/  ISETP.GT.OR P2, PT, R9, 0x3f, P2 ;  /* 0x0000003f0900780c */ /* 0x000fe40001744670 */
[----:B------:R-:W-:Y:S02]  /*0280*/  @P0 LEA R0, R44, R15, 0x6 ;  /* 0x0000000f2c000211 */ /* 0x000fe400078e30ff */
[----:B------:R-:W-:Y:S02]  /*0290*/  IADD3 R8, -R8, R9, RZ ;  /* 0x0000000908087210 */ /* 0x000fe40007ffe1ff */
[----:B------:R-:W-:Y:S02]  /*02a0*/  @P0 SHF.R.S32.HI R3, RZ, 0x1f, R0 ;  /* 0x0000001fff030819 */ /* 0x000fe40000011400 */
[----:B------:R-:W-:Y:S02]  /*02b0*/  SHF.L.U32 R64, R8, 0x3, RZ ;  /* 0x0000000308407819 */ /* 0x000fe400000006ff */
[----:B------:R-:W-:-:S02]  /*02c0*/  @P0 LEA.HI R20, R3, R0, RZ, 0x6 ;  /* 0x0000000003140211 */ /* 0x000fc400078f30ff */
[----:B------:R-:W-:Y:S01]  /*02d0*/  SHF.R.S32.HI R65, RZ, 0x1f, R64 ;  /* 0x0000001fff417819 */ /* 0x000fe20000011440 */
[C---:B0-----:R-:W-:Y:S01]  /*02e0*/  IMAD R2, R18.reuse, UR7, RZ ;  /* 0x0000000712027c24 */ /* 0x041fe2000f8e02ff */
[----:B------:R-:W-:Y:S02]  /*02f0*/  @P0 MOV R12, R15 ;  /* 0x0000000f000c0202 */ /* 0x000fe40000000f00 */
[----:B------:R-:W-:Y:S01]  /*0300*/  SHF.R.S32.HI R6, RZ, 0x3, R6 ;  /* 0x00000003ff067819 */ /* 0x000fe20000011406 */
[----:B------:R-:W-:Y:S01]  /*0310*/  IMAD R21, R19, UR6, R2 ;  /* 0x0000000613157c24 */ /* 0x000fe2000f8e0202 */
[----:B------:R-:W-:Y:S01]  /*0320*/  SHF.R.S32.HI R0, RZ, 0x1f, R44 ;  /* 0x0000001fff007819 */ /* 0x000fe2000001142c */
[----:B------:R-:W-:Y:S01]  /*0330*/  IMAD.WIDE.U32 R18, R18, UR6, R64 ;  /* 0x0000000612127c25 */ /* 0x000fe2000f8e0040 */
[----:B------:R-:W-:Y:S02]  /*0340*/  @P0 SHF.R.S32.HI R13, RZ, 0x1f, R15 ;  /* 0x0000001fff0d0819 */ /* 0x000fe4000001140f */
[----:B------:R-:W-:-:S02]  /*0350*/  IADD3 R62, P3, R6, R12, RZ ;  /* 0x0000000c063e7210 */ /* 0x000fc40007f7e0ff */
[----:B------:R-:W-:Y:S02]  /*0360*/  SEL R4, R44, RZ, !P1 ;  /* 0x000000ff2c047207 */ /* 0x000fe40004800000 */
[----:B------:R-:W-:Y:S02]  /*0370*/  MOV R3, 0x7f800000 ;  /* 0x7f80000000037802 */ /* 0x000fe40000000f00 */
[----:B------:R-:W-:Y:S02]  /*0380*/  SHF.R.S32.HI R2, RZ, 0x1f, R6 ;  /* 0x0000001fff027819 */ /* 0x000fe40000011406 */
[----:B------:R-:W-:Y:S01]  /*0390*/  SEL R0, R0, RZ, !P1 ;  /* 0x000000ff00007207 */ /* 0x000fe20004800000 */
[----:B------:R-:W-:Y:S06]  /*03a0*/  @P2 BRA `(.L_x_3837) ;  /* 0x0000000000482947 */ /* 0x000fec0003800000 */
[----:B------:R-:W0:Y:S01]  /*03b0*/  LDC.64 R22, c[0x0][0x290] ;  /* 0x0000a400ff167b82 */ /* 0x000e220000000a00 */
[----:B------:R-:W-:Y:S01]  /*03c0*/  SHF.R.S32.HI R3, RZ, 0x1f, R10 ;  /* 0x0000001fff037819 */ /* 0x000fe2000001140a */
[----:B------:R-:W-:Y:S01]  /*03d0*/  ULDC.64 UR8, c[0x0][0x298] ;  /* 0x0000a60000087ab9 */ /* 0x000fe20000000a00 */
[--C-:B------:R-:W-:Y:S01]  /*03e0*/  SHF.R.S32.HI R15, RZ, 0x1f, R9.reuse ;  /* 0x0000001fff0f7819 */ /* 0x100fe20000011409 */
[----:B------:R-:W-:Y:S01]  /*03f0*/  IMAD R17, R0, UR8, RZ ;  /* 0x0000000800117c24 */ /* 0x000fe2000f8e02ff */
[----:B------:R-:W-:-:S04]  /*0400*/  IADD3 R14, P1, P2, R12, R10, R9 ;  /* 0x0000000a0c0e7210 */ /* 0x000fc80007a3e009 */
[----:B------:R-:W-:Y:S01]  /*0410*/  IADD3.X R15, R13, R3, R15, P1, P2 ;  /* 0x000000030d0f7210 */ /* 0x000fe20000fe440f */
[C---:B0-----:R-:W-:Y:S02]  /*0420*/  IMAD R16, R22.reuse, UR7, RZ ;  /* 0x0000000716107c24 */ /* 0x041fe4000f8e02ff */
[----:B------:R-:W-:-:S04]  /*0430*/  IMAD.WIDE.U32 R14, R22, UR6, R14 ;  /* 0x00000006160e7c25 */ /* 0x000fc8000f8e000e */
[----:B------:R-:W-:-:S05]  /*0440*/  IMAD R3, R23, UR6, R16 ;  /* 0x0000000617037c24 */ /* 0x000fca000f8e0210 */
[----:B------:R-:W-:Y:S01]  /*0450*/  IADD3 R15, R15, R3, RZ ;  /* 0x000000030f0f7210 */ /* 0x000fe20007ffe0ff */
[C---:B------:R-:W-:Y:S02]  /*0460*/  IMAD R3, R4.reuse, UR9, R17 ;  /* 0x0000000904037c24 */ /* 0x040fe4000f8e0211 */
[----:B------:R-:W-:Y:S01]  /*0470*/  IMAD.WIDE.U32 R14, R4, UR8, R14 ;  /* 0x00000008040e7c25 */ /* 0x000fe2000f8e000e */
[----:B------:R-:W-:-:S04]  /*0480*/  ULDC.64 UR8, c[0x0][0x288] ;  /* 0x0000a20000087ab9 */ /* 0x000fc80000000a00 */
[----:B------:R-:W-:Y:S02]  /*0490*/  IADD3 R3, R15, R3, RZ ;  /* 0x000000030f037210 */ /* 0x000fe40007ffe0ff */
[----:B------:R-:W-:-:S04]  /*04a0*/  LEA R16, P1, R14, UR8, 0x2 ;  /* 0x000000080e107c11 */ /* 0x000fc8000f8210ff */
[----:B------:R-:W-:-:S05]  /*04b0*/  LEA.HI.X R17, R14, UR9, R3, 0x2, P1 ;  /* 0x000000090e117c11 */ /* 0x000fca00088f1403 */
[----:B------:R0:W5:Y:S04]  /*04c0*/  LDG.E R3, desc[UR4][R16.64] ;  /* 0x0000000410037981 */ /* 0x000168000c1e1900 */
.L_x_3837:
[----:B------:R-:W-:Y:S05]  /*04d0*/  BSYNC B0 ;  /* 0x0000000000007941 */ /* 0x000fea0003800000 */
.L_x_3836:
[----:B------:R-:W-:Y:S01]  /*04e0*/  @P0 LOP3.LUT R5, R20, 0xffffffc0, RZ, 0xc0, !PT ;  /* 0xffffffc014050812 */ /* 0x000fe200078ec0ff */
[----:B------:R-:W-:Y:S01]  /*04f0*/  ULDC.64 UR8, c[0x0][0x238] ;  /* 0x00008e0000087ab9 */ /* 0x000fe20000000a00 */
[----:B------:R-:W-:Y:S01]  /*0500*/  ISETP.GE.AND P0, PT, R6, R7, PT ;  /* 0x000000070600720c */ /* 0x000fe20003f06270 */
[----:B------:R-:W-:Y:S01]  /*0510*/  IMAD R15, R0, UR8, RZ ;  /* 0x00000008000f7c24 */ /* 0x000fe2000f8e02ff */
[----:B------:R-:W-:Y:S01]  /*0520*/  IADD3 R19, R19, R21, RZ ;  /* 0x0000001513137210 */ /* 0x000fe20007ffe0ff */
[----:B------:R-:W-:Y:S01]  /*0530*/  BSSY B0, `(.L_x_3838) ;  /* 0x0000035000007945 */ /* 0x000fe20003800000 */
[----:B------:R-:W-:Y:S01]  /*0540*/  IADD3.X R63, R2, R13, RZ, P3, !PT ;  /* 0x0000000d023f7210 */ /* 0x000fe20001ffe4ff */
[C---:B------:R-:W-:Y:S01]  /*0550*/  IMAD R35, R4.reuse, UR9, R15 ;  /* 0x0000000904237c24 */ /* 0x040fe2000f8e020f */
[----:B0-----:R-:W-:Y:S01]  /*0560*/  HFMA2.MMA R16, -RZ, RZ, 0, 0 ;  /* 0x00000000ff107435 */ /* 0x001fe200000001ff */
[----:B------:R-:W-:Y:S01]  /*0570*/  IMAD.WIDE.U32 R36, R4, UR8, R18 ;  /* 0x0000000804247c25 */ /* 0x000fe2000f8e0012 */
[----:B------:R-:W-:-:S02]  /*0580*/  CS2R R28, SRZ ;  /* 0x00000000001c7805 */ /* 0x000fc4000001ff00 */
[----:B------:R-:W-:Y:S02]  /*0590*/  CS2R R20, SRZ ;  /* 0x0000000000147805 */ /* 0x000fe4000001ff00 */
[----:B------:R-:W-:Y:S02]  /*05a0*/  CS2R R22, SRZ ;  /* 0x0000000000167805 */ /* 0x000fe4000001ff00 */
[----:B------:R-:W-:Y:S02]  /*05b0*/  CS2R R24, SRZ ;  /* 0x0000000000187805 */ /* 0x000fe4000001ff00 */
[----:B------:R-:W-:Y:S02]  /*05c0*/  CS2R R26, SRZ ;  /* 0x00000000001a7805 */ /* 0x000fe4000001ff00 */
[----:B------:R-:W-:Y:S02]  /*05d0*/  CS2R R12, SRZ ;  /* 0x00000000000c7805 */ /* 0x000fe4000001ff00 */
[----:B------:R-:W-:Y:S01]  /*05e0*/  CS2R R14, SRZ ;  /* 0x00000000000e7805 */ /* 0x000fe2000001ff00 */
[----:B------:R-:W-:Y:S01]  /*05f0*/  IMAD.WIDE R62, R11, 0x40, R62 ;  /* 0x000000400b3e7825 */ /* 0x000fe200078e023e */
        /* <DEDUP_REMOVED lines=9> */
[----:B------:R-:W-:-:S03]  /*0690*/  @!P1 MOV R34, R36 ;  /* 0x0000002400229202 */ /* 0x000fc60000000f00 */
[----:B------:R-:W-:Y:S02]  /*06a0*/  @!P2 MOV R30, R36 ;  /* 0x00000024001ea202 */ /* 0x000fe40000000f00 */
[----:B------:R-:W-:Y:S02]  /*06b0*/  @!P2 MOV R31, R35 ;  /* 0x00000023001fa202 */ /* 0x000fe40000000f00 */
[----:B------:R-:W1:Y:S08]  /*06c0*/  @!P2 LDC.64 R46, c[0x0][0x228] ;  /* 0x00008a00ff2eab82 */ /* 0x000e700000000a00 */
[----:B------:R-:W2:Y:S08]  /*06d0*/  @!P3 LDC.64 R48, c[0x0][0x228] ;  /* 0x00008a00ff30bb82 */ /* 0x000eb00000000a00 */
[----:B------:R-:W3:Y:S01]  /*06e0*/  @!P1 LDC.64 R40, c[0x0][0x210] ;  /* 0x00008400ff289b82 */ /* 0x000ee20000000a00 */
[----:B0-----:R-:W-:-:S02]  /*06f0*/  @!P1 IMAD R17, R63, R18, RZ ;  /* 0x000000123f119224 */ /* 0x001fc400078e02ff */
[----:B------:R-:W-:Y:S01]  /*0700*/  @!P1 IMAD.WIDE.U32 R38, R62, R18, R34 ;  /* 0x000000123e269225 */ /* 0x000fe200078e0022 */
[----:B------:R-:W-:-:S03]  /*0710*/  @!P3 MOV R18, R36 ;  /* 0x000000240012b202 */ /* 0x000fc60000000f00 */
[C---:B------:R-:W-:Y:S01]  /*0720*/  @!P1 IMAD R17, R62.reuse, R19, R17 ;  /* 0x000000133e119224 */ /* 0x040fe200078e0211 */
[----:B------:R-:W0:Y:S01]  /*0730*/  @!P2 LDC.64 R32, c[0x0][0x210] ;  /* 0x00008400ff20ab82 */ /* 0x000e220000000a00 */
[-C--:B-1----:R-:W-:Y:S01]  /*0740*/  @!P2 IMAD.WIDE.U32 R30, R62, R46.reuse, R30 ;  /* 0x0000002e3e1ea225 */ /* 0x082fe200078e001e */
[----:B------:R-:W-:Y:S02]  /*0750*/  @!P3 MOV R19, R35 ;  /* 0x000000230013b202 */ /* 0x000fe40000000f00 */
[----:B------:R-:W-:Y:S01]  /*0760*/  @!P1 IADD3 R17, R39, R17, RZ ;  /* 0x0000001127119210 */ /* 0x000fe20007ffe0ff */
[----:B------:R-:W-:-:S03]  /*0770*/  @!P2 IMAD R46, R63, R46, RZ ;  /* 0x0000002e3f2ea224 */ /* 0x000fc600078e02ff */
[----:B------:R-:W1:Y:S01]  /*0780*/  @!P3 LDC.64 R42, c[0x0][0x210] ;  /* 0x00008400ff2abb82 */ /* 0x000e620000000a00 */
[-C--:B--2---:R-:W-:Y:S02]  /*0790*/  @!P3 IMAD R50, R63, R48.reuse, RZ ;  /* 0x000000303f32b224 */ /* 0x084fe400078e02ff */
[----:B------:R-:W-:-:S04]  /*07a0*/  @!P3 IMAD.WIDE.U32 R18, R62, R48, R18 ;  /* 0x000000303e12b225 */ /* 0x000fc800078e0012 */
[----:B------:R-:W-:Y:S01]  /*07b0*/  @!P2 IMAD R47, R62, R47, R46 ;  /* 0x0000002f3e2fa224 */ /* 0x000fe200078e022e */
[----:B---3--:R-:W-:Y:S01]  /*07c0*/  @!P1 LEA R40, P4, R38, R40, 0x1 ;  /* 0x0000002826289211 */ /* 0x008fe200078808ff */
[----:B------:R-:W-:-:S03]  /*07d0*/  @!P3 IMAD R49, R62, R49, R50 ;  /* 0x000000313e31b224 */ /* 0x000fc600078e0232 */
[----:B------:R-:W-:Y:S02]  /*07e0*/  @!P2 IADD3 R47, R31, R47, RZ ;  /* 0x0000002f1f2fa210 */ /* 0x000fe40007ffe0ff */
[----:B------:R-:W-:Y:S02]  /*07f0*/  @!P3 IADD3 R49, R19, R49, RZ ;  /* 0x000000311331b210 */ /* 0x000fe40007ffe0ff */
[----:B0-----:R-:W-:Y:S02]  /*0800*/  @!P2 LEA R32, P5, R30, R32, 0x1 ;  /* 0x000000201e20a211 */ /* 0x001fe400078a08ff */
[----:B------:R-:W-:Y:S02]  /*0810*/  @!P1 LEA.HI.X R41, R38, R41, R17, 0x1, P4 ;  /* 0x0000002926299211 */ /* 0x000fe400020f0c11 */
[----:B------:R-:W-:-:S03]  /*0820*/  @!P2 LEA.HI.X R33, R30, R33, R47, 0x1, P5 ;  /* 0x000000211e21a211 */ /* 0x000fc600028f0c2f */
[----:B------:R0:W5:Y:S01]  /*0830*/  @!P1 LDG.E.128 R20, desc[UR4][R40.64] ;  /* 0x0000000428149981 */ /* 0x000162000c1e1d00 */
[----:B-1----:R-:W-:-:S03]  /*0840*/  @!P3 LEA R42, P6, R18, R42, 0x1 ;  /* 0x0000002a122ab211 */ /* 0x002fc600078c08ff */
[----:B------:R0:W5:Y:S01]  /*0850*/  @!P2 LDG.E.128 R24, desc[UR4][R32.64+0x80] ;  /* 0x000080042018a981 */ /* 0x000162000c1e1d00 */
[----:B------:R-:W-:-:S05]  /*0860*/  @!P3 LEA.HI.X R43, R18, R43, R49, 0x1, P6 ;  /* 0x0000002b122bb211 */ /* 0x000fca00030f0c31 */
[----:B------:R0:W5:Y:S04]  /*0870*/  @!P3 LDG.E.128 R12, desc[UR4][R42.64+0x100] ;  /* 0x000100042a0cb981 */ /* 0x000168000c1e1d00 */
.L_x_3839:
[----:B------:R-:W-:Y:S05]  /*0880*/  BSYNC B0 ;  /* 0x0000000000007941 */ /* 0x000fea0003800000 */
.L_x_3838:
[----:B------:R-:W-:Y:S01]  /*0890*/  IADD3 R48, R6, 0x20, RZ ;  /* 0x0000002006307810 */ /* 0x000fe20007ffe0ff */
[----:B------:R-:W-:Y:S01]  /*08a0*/  BSSY B0, `(.L_x_3840) ;  /* 0x0000025000007945 */ /* 0x000fe20003800000 */
[----:B------:R-:W-:Y:S01]  /*08b0*/  HFMA2.MMA R17, -RZ, RZ, 0, 0 ;  /* 0x00000000ff117435 */ /* 0x000fe200000001ff */
[----:B0----5:R-:W-:Y:S02]  /*08c0*/  MOV R32, R20 ;  /* 0x0000001400207202 */ /* 0x021fe40000000f00 */
[----:B------:R-:W-:Y:S02]  /*08d0*/  CS2R R30, SRZ ;  /* 0x00000000001e7805 */ /* 0x000fe4000001ff00 */
[----:B------:R-:W-:Y:S02]  /*08e0*/  ISETP.GE.AND P1, PT, R48, R7, PT ;  /* 0x000000073000720c */ /* 0x000fe40003f26270 */
[----:B------:R-:W-:Y:S02]  /*08f0*/  CS2R R18, SRZ ;  /* 0x0000000000127805 */ /* 0x000fe4000001ff00 */
[----:B------:R-:W-:-:S02]  /*0900*/  MOV R33, R21 ;  /* 0x0000001500217202 */ /* 0x000fc40000000f00 */
[----:B------:R-:W-:Y:S02]  /*0910*/  CS2R R20, SRZ ;  /* 0x0000000000147805 */ /* 0x000fe4000001ff00 */
[----:B------:R-:W-:Y:S02]  /*0920*/  MOV R46, R22 ;  /* 0x00000016002e7202 */ /* 0x000fe40000000f00 */
[----:B------:R-:W-:Y:S02]  /*0930*/  MOV R49, R23 ;  /* 0x0000001700317202 */ /* 0x000fe40000000f00 */
[----:B------:R-:W-:Y:S02]  /*0940*/  CS2R R22, SRZ ;  /* 0x0000000000167805 */ /* 0x000fe4000001ff00 */
[----:B------:R-:W-:Y:S02]  /*0950*/  MOV R47, R24 ;  /* 0x00000018002f7202 */ /* 0x000fe40000000f00 */
[----:B------:R-:W-:-:S02]  /*0960*/  MOV R50, R25 ;  /* 0x0000001900327202 */ /* 0x000fc40000000f00 */
[----:B------:R-:W-:Y:S02]  /*0970*/  MOV R51, R26 ;  /* 0x0000001a00337202 */ /* 0x000fe40000000f00 */
[----:B------:R-:W-:Y:S01]  /*0980*/  MOV R52, R27 ;  /* 0x0000001b00347202 */ /* 0x000fe20000000f00 */
[----:B------:R-:W-:Y:S06]  /*0990*/  @P1 BRA `(.L_x_3841) ;  /* 0x0000000000541947 */ /* 0x000fec0003800000 */
[----:B------:R-:W-:Y:S01]  /*09a0*/  IADD3 R25, P1, R62, 0x20, RZ ;  /* 0x000000203e197810 */ /* 0x000fe20007f3e0ff */
[----:B------:R-:W-:Y:S01]  /*09b0*/  ULDC.64 UR10, c[0x0][0x228] ;  /* 0x00008a00000a7ab9 */ /* 0x000fe20000000a00 */
[----:B------:R-:W-:Y:S01]  /*09c0*/  IADD3 R34, R64, 0x40, RZ ;  /* 0x0000004040227810 */ /* 0x000fe20007ffe0ff */
[----:B------:R-:W-:Y:S01]  /*09d0*/  ULDC UR8, c[0x0][0x21c] ;  /* 0x0000870000087ab9 */ /* 0x000fe20000000800 */
[----:B------:R-:W-:Y:S02]  /*09e0*/  IADD3.X R24, RZ, R63, RZ, P1, !PT ;  /* 0x0000003fff187210 */ /* 0x000fe40000ffe4ff */
[----:B------:R-:W-:Y:S02]  /*09f0*/  MOV R26, R36 ;  /* 0x00000024001a7202 */ /* 0x000fe40000000f00 */
[----:B------:R-:W-:Y:S01]  /*0a00*/  MOV R27, R35 ;  /* 0x00000023001b7202 */ /* 0x000fe20000000f00 */
[----:B------:R-:W-:Y:S01]  /*0a10*/  IMAD R24, R24, UR10, RZ ;  /* 0x0000000a18187c24 */ /* 0x000fe2000f8e02ff */
[----:B------:R-:W-:-:S02]  /*0a20*/  ISETP.GE.AND P3, PT, R34, UR8, PT ;  /* 0x0000000822007c0c */ /* 0x000fc4000bf66270 */
[C---:B------:R-:W-:Y:S01]  /*0a30*/  IADD3 R34, R64.reuse, 0x80, RZ ;  /* 0x0000008040227810 */ /* 0x040fe20007ffe0ff */
[C---:B------:R-:W-:Y:S01]  /*0a40*/  IMAD.WIDE.U32 R26, R25.reuse, UR10, R26 ;  /* 0x0000000a191a7c25 */ /* 0x040fe2000f8e001a */
        /* <DEDUP_REMOVED lines=10> */
.L_x_3841:
[----:B------:R-:W-:Y:S05]  /*0af0*/  BSYNC B0 ;  /* 0x0000000000007941 */ /* 0x000fea0003800000 */
.L_x_3840:
[----:B------:R-:W-:Y:S01]  /*0b00*/  BSSY B0, `(.L_x_3842) ;  /* 0x0000056000007945 */ /* 0x000fe20003800000 */
[----:B-----5:R-:W-:Y:S02]  /*0b10*/  MOV R53, R28 ;  /* 0x0000001c00357202 */ /* 0x020fe40000000f00 */
[----:B0-----:R-:W-:Y:S02]  /*0b20*/  CS2R R24, SRZ ;  /* 0x0000000000187805 */ /* 0x001fe4000001ff00 */
[----:B------:R-:W-:Y:S02]  /*0b30*/  MOV R54, R29 ;  /* 0x0000001d00367202 */ /* 0x000fe40000000f00 */
[----:B------:R-:W-:Y:S02]  /*0b40*/  CS2R R26, SRZ ;  /* 0x00000000001a7805 */ /* 0x000fe4000001ff00 */
[----:B------:R-:W-:Y:S02]  /*0b50*/  MOV R55, R30 ;  /* 0x0000001e00377202 */ /* 0x000fe40000000f00 */
[----:B------:R-:W-:-:S02]  /*0b60*/  CS2R R28, SRZ ;  /* 0x00000000001c7805 */ /* 0x000fc4000001ff00 */
[----:B------:R-:W-:Y:S02]  /*0b70*/  MOV R57, R31 ;  /* 0x0000001f00397202 */ /* 0x000fe40000000f00 */
[----:B------:R-:W-:Y:S02]  /*0b80*/  CS2R R30, SRZ ;  /* 0x00000000001e7805 */ /* 0x000fe4000001ff00 */
[----:B------:R-:W-:Y:S02]  /*0b90*/  MOV R56, R20 ;  /* 0x0000001400387202 */ /* 0x000fe40000000f00 */
[----:B------:R-:W-:Y:S02]  /*0ba0*/  MOV R58, R21 ;  /* 0x00000015003a7202 */ /* 0x000fe40000000f00 */
[----:B------:R-:W-:Y:S02]  /*0bb0*/  CS2R R20, SRZ ;  /* 0x0000000000147805 */ /* 0x000fe4000001ff00 */
[----:B------:R-:W-:-:S02]  /*0bc0*/  MOV R59, R22 ;  /* 0x00000016003b7202 */ /* 0x000fc40000000f00 */
[----:B------:R-:W-:Y:S02]  /*0bd0*/  MOV R60, R23 ;  /* 0x00000017003c7202 */ /* 0x000fe40000000f00 */
[----:B------:R-:W-:Y:S01]  /*0be0*/  CS2R R22, SRZ ;  /* 0x0000000000167805 */ /* 0x000fe2000001ff00 */
[----:B------:R-:W-:Y:S06]  /*0bf0*/  @P0 BRA `(.L_x_3843) ;  /* 0x0000000400180947 */ /* 0x000fec0003800000 */
[----:B------:R-:W0:Y:S01]  /*0c00*/  LDC R35, c[0x0][0x21c] ;  /* 0x00008700ff237b82 */ /* 0x000e220000000800 */
[C---:B------:R-:W-:Y:S01]  /*0c10*/  IADD3 R34, R64.reuse, 0x40, RZ ;  /* 0x0000004040227810 */ /* 0x040fe20007ffe0ff */
[----:B------:R-:W-:Y:S01]  /*0c20*/  BSSY B1, `(.L_x_3844) ;  /* 0x0000019000017945 */ /* 0x000fe20003800000 */
[C---:B------:R-:W-:Y:S02]  /*0c30*/  IADD3 R36, R64.reuse, 0x80, RZ ;  /* 0x0000008040247810 */ /* 0x040fe40007ffe0ff */
[-C--:B0-----:R-:W-:Y:S02]  /*0c40*/  ISETP.GE.AND P0, PT, R64, R35.reuse, PT ;  /* 0x000000234000720c */ /* 0x081fe40003f06270 */
[-C--:B------:R-:W-:Y:S02]  /*0c50*/  ISETP.GE.AND P1, PT, R34, R35.reuse, PT ;  /* 0x000000232200720c */ /* 0x080fe40003f26270 */
[----:B------:R-:W-:-:S09]  /*0c60*/  ISETP.GE.AND P2, PT, R36, R35, PT ;  /* 0x000000232400720c */ /* 0x000fd20003f46270 */
[----:B------:R-:W-:Y:S05]  /*0c70*/  @P0 BRA `(.L_x_3845) ;  /* 0x00000000004c0947 */ /* 0x000fea0003800000 */
[----:B------:R-:W0:Y:S01]  /*0c80*/  LDC.64 R20, c[0x0][0x250] ;  /* 0x00009400ff147b82 */ /* 0x000e220000000a00 */
[----:B------:R-:W-:Y:S02]  /*0c90*/  ULDC.64 UR8, c[0x0][0x258] ;  /* 0x0000960000087ab9 */ /* 0x000fe40000000a00 */
[----:B------:R-:W-:-:S04]  /*0ca0*/  IMAD R35, R0, UR8, RZ ;  /* 0x0000000800237c24 */ /* 0x000fc8000f8e02ff */
[----:B------:R-:W-:Y:S02]  /*0cb0*/  IMAD R35, R4, UR9, R35 ;  /* 0x0000000904237c24 */ /* 0x000fe4000f8e0223 */
[C---:B0-----:R-:W-:Y:S02]  /*0cc0*/  IMAD R34, R20.reuse, UR7, RZ ;  /* 0x0000000714227c24 */ /* 0x041fe4000f8e02ff */
[----:B------:R-:W-:-:S04]  /*0cd0*/  IMAD.WIDE.U32 R22, R20, UR6, R64 ;  /* 0x0000000614167c25 */ /* 0x000fc8000f8e0040 */
[----:B------:R-:W-:-:S05]  /*0ce0*/  IMAD R21, R21, UR6, R34 ;  /* 0x0000000615157c24 */ /* 0x000fca000f8e0222 */
[----:B------:R-:W-:-:S03]  /*0cf0*/  IADD3 R23, R23, R21, RZ ;  /* 0x0000001517177210 */ /* 0x000fc60007ffe0ff */
[----:B------:R-:W-:Y:S01]  /*0d00*/  IMAD.WIDE.U32 R22, R4, UR8, R22 ;  /* 0x0000000804167c25 */ /* 0x000fe2000f8e0016 */
[----:B------:R-:W-:-:S03]  /*0d10*/  ULDC.64 UR8, c[0x0][0x248] ;  /* 0x0000920000087ab9 */ /* 0x000fc60000000a00 */
[----:B------:R-:W-:Y:S01]  /*0d20*/  IMAD R21, R63, UR8, RZ ;  /* 0x000000083f157c24 */ /* 0x000fe2000f8e02ff */
[----:B------:R-:W-:-:S03]  /*0d30*/  IADD3 R23, R23, R35, RZ ;  /* 0x0000002317177210 */ /* 0x000fc60007ffe0ff */
[C---:B------:R-:W-:Y:S02]  /*0d40*/  IMAD R21, R62.reuse, UR9, R21 ;  /* 0x000000093e157c24 */ /* 0x040fe4000f8e0215 */
[----:B------:R-:W-:Y:S01]  /*0d50*/  IMAD.WIDE.U32 R22, R62, UR8, R22 ;  /* 0x000000083e167c25 */ /* 0x000fe2000f8e0016 */
[----:B------:R-:W-:-:S04]  /*0d60*/  ULDC.64 UR8, c[0x0][0x240] ;  /* 0x0000900000087ab9 */ /* 0x000fc80000000a00 */
[----:B------:R-:W-:Y:S02]  /*0d70*/  IADD3 R21, R23, R21, RZ ;  /* 0x0000001517157210 */ /* 0x000fe40007ffe0ff */
[----:B------:R-:W-:-:S04]  /*0d80*/  LEA R20, P0, R22, UR8, 0x1 ;  /* 0x0000000816147c11 */ /* 0x000fc8000f8008ff */
[----:B------:R-:W-:-:S06]  /*0d90*/  LEA.HI.X R21, R22, UR9, R21, 0x1, P0 ;  /* 0x0000000916157c11 */ /* 0x000fcc00080f0c15 */
[----:B------:R-:W5:Y:S03]  /*0da0*/  LDG.E.128 R20, desc[UR4][R20.64] ;  /* 0x0000000414147981 */ /* 0x000f66000c1e1d00 */
.L_x_3845:
[----:B------:R-:W-:Y:S05]  /*0db0*/  BSYNC B1 ;  /* 0x0000000000017941 */ /* 0x000fea0003800000 */
.L_x_3844:
[----:B------:R-:W-:Y:S04]  /*0dc0*/  BSSY B1, `(.L_x_3846) ;  /* 0x0000015000017945 */ /* 0x000fe80003800000 */
        /* <DEDUP_REMOVED lines=20> */
.L_x_3847:
[----:B------:R-:W-:Y:S05]  /*0f10*/  BSYNC B1 ;  /* 0x0000000000017941 */ /* 0x000fea0003800000 */
.L_x_3846:
        /* <DEDUP_REMOVED lines=20> */
.L_x_3843:
[----:B------:R-:W-:Y:S05]  /*1060*/  BSYNC B0 ;  /* 0x0000000000007941 */ /* 0x000fea0003800000 */
.L_x_3842:
[----:B-----5:R-:W-:Y:S01]  /*1070*/  MOV R34, R20 ;  /* 0x0000001400227202 */ /* 0x020fe20000000f00 */
[--C-:B------:R-:W-:Y:S01]  /*1080*/  HADD2.F32 R20, -RZ, R32.reuse.H1_H1 ;  /* 0x30000020ff147230 */ /* 0x100fe20000004100 */
[----:B------:R-:W-:Y:S01]  /*1090*/  MOV R36, R21 ;  /* 0x0000001500247202 */ /* 0x000fe20000000f00 */
[----:B------:R-:W-:Y:S01]  /*10a0*/  HADD2.F32 R32, -RZ, R32.H0_H0 ;  /* 0x20000020ff207230 */ /* 0x000fe20000004100 */
[----:B------:R-:W-:Y:S01]  /*10b0*/  MOV R61, R22 ;  /* 0x00000016003d7202 */ /* 0x000fe20000000f00 */
[--C-:B------:R-:W-:Y:S01]  /*10c0*/  HADD2.F32 R35, -RZ, R34.reuse.H1_H1 ;  /* 0x30000022ff237230 */ /* 0x100fe20000004100 */
[----:B------:R-:W-:Y:S01]  /*10d0*/  BSSY B0, `(.L_x_3848) ;  /* 0x0000032000007945 */ /* 0x000fe20003800000 */
[----:B------:R-:W-:Y:S01]  /*10e0*/  HADD2.F32 R21, -RZ, R34.H0_H0 ;  /* 0x20000022ff157230 */ /* 0x000fe20000004100 */
[----:B------:R-:W-:Y:S01]  /*10f0*/  CS2R R38, SRZ ;  /* 0x0000000000267805 */ /* 0x000fe2000001ff00 */
[--C-:B------:R-:W-:Y:S02]  /*1100*/  HADD2.F32 R66, -RZ, R33.reuse.H1_H1 ;  /* 0x30000021ff427230 */ /* 0x100fe40000004100 */
[----:B------:R-:W-:Y:S01]  /*1110*/  FMUL.FTZ R37, R20, R35 ;  /* 0x0000002314257220 */ /* 0x000fe20000410000 */
[----:B------:R-:W-:Y:S01]  /*1120*/  HADD2.F32 R20, -RZ, R33.H0_H0 ;  /* 0x20000021ff147230 */ /* 0x000fe20000004100 */
[----:B------:R-:W-:Y:S01]  /*1130*/  CS2R R40, SRZ ;  /* 0x0000000000287805 */ /* 0x000fe2000001ff00 */
[----:B------:R-:W-:-:S02]  /*1140*/  HADD2.F32 R35, -RZ, R36.H0_H0 ;  /* 0x20000024ff237230 */ /* 0x000fc40000004100 */
[----:B------:R-:W-:Y:S01]  /*1150*/  FFMA.FTZ R37, R32, R21, R37 ;  /* 0x0000001520257223 */ /* 0x000fe20000010025 */
[----:B------:R-:W-:Y:S01]  /*1160*/  IMAD R21, R11, -0x40, R45 ;  /* 0xffffffc00b157824 */ /* 0x000fe200078e022d */
[----:B------:R-:W-:Y:S01]  /*1170*/  CS2R R42, SRZ ;  /* 0x00000000002a7805 */ /* 0x000fe2000001ff00 */
[----:B------:R-:W-:Y:S02]  /*1180*/  HADD2.F32 R33, -RZ, R36.H1_H1 ;  /* 0x30000024ff217230 */ /* 0x000fe40000004100 */
[----:B------:R-:W-:Y:S01]  /*1190*/  FFMA.FTZ R35, R20, R35, R37 ;  /* 0x0000002314237223 */ /* 0x000fe20000010025 */
[----:B------:R-:W-:Y:S01]  /*11a0*/  HADD2.F32 R67, -RZ, R46.H0_H0 ;  /* 0x2000002eff437230 */ /* 0x000fe20000004100 */
[----:B------:R-:W-:Y:S02]  /*11b0*/  ISETP.GE.AND P0, PT, R48, R21, PT ;  /* 0x000000153000720c */ /* 0x000fe40003f06270 */
[----:B------:R-:W-:Y:S01]  /*11c0*/  CS2R R36, SRZ ;  /* 0x0000000000247805 */ /* 0x000fe2000001ff00 */
[----:B------:R-:W-:Y:S01]  /*11d0*/  FFMA.FTZ R66, R66, R33, R35 ;  /* 0x0000002142427223 */ /* 0x000fe20000010023 */
[----:B------:R-:W-:-:S02]  /*11e0*/  CS2R R32, SRZ ;  /* 0x0000000000207805 */ /* 0x000fc4000001ff00 */
[----:B------:R-:W-:Y:S01]  /*11f0*/  CS2R R34, SRZ ;  /* 0x0000000000227805 */ /* 0x000fe2000001ff00 */
[----:B------:R-:W-:-:S06]  /*1200*/  HADD2.F32 R68, -RZ, R61.H0_H0 ;  /* 0x2000003dff447230 */ /* 0x000fcc0000004100 */
[----:B------:R-:W-:Y:S05]  /*1210*/  @P0 BRA `(.L_x_3849) ;  /* 0x0000000000740947 */ /* 0x000fea0003800000 */
[----:B------:R-:W0:Y:S01]  /*1220*/  LDC.64 R20, c[0x0][0x250] ;  /* 0x00009400ff147b82 */ /* 0x000e220000000a00 */
[----:B------:R-:W-:Y:S01]  /*1230*/  ULDC.64 UR8, c[0x0][0x258] ;  /* 0x0000960000087ab9 */ /* 0x000fe20000000a00 */
[----:B------:R-:W-:Y:S01]  /*1240*/  ULDC.64 UR10, c[0x0][0x248] ;  /* 0x00009200000a7ab9 */ /* 0x000fe20000000a00 */
[C---:B0-----:R-:W-:Y:S02]  /*1250*/  IMAD R69, R20.reuse, UR7, RZ ;  /* 0x0000000714457c24 */ /* 0x041fe4000f8e02ff */
[----:B------:R-:W-:Y:S01]  /*1260*/  IMAD.WIDE.U32 R70, R20, UR6, R64 ;  /* 0x0000000614467c25 */ /* 0x000fe2000f8e0040 */
[----:B------:R-:W-:Y:S02]  /*1270*/  IADD3 R20, P0, R62, 0x20, RZ ;  /* 0x000000203e147810 */ /* 0x000fe40007f1e0ff */
[----:B------:R-:W-:Y:S01]  /*1280*/  IADD3 R62, R64, 0x40, RZ ;  /* 0x00000040403e7810 */ /* 0x000fe20007ffe0ff */
[----:B------:R-:W-:Y:S02]  /*1290*/  IMAD R21, R21, UR6, R69 ;  /* 0x0000000615157c24 */ /* 0x000fe4000f8e0245 */
[----:B------:R-:W-:-:S03]  /*12a0*/  IMAD R65, R0, UR8, RZ ;  /* 0x0000000800417c24 */ /* 0x000fc6000f8e02ff */
[----:B------:R-:W-:Y:S01]  /*12b0*/  IADD3 R71, R71, R21, RZ ;  /* 0x0000001547477210 */ /* 0x000fe20007ffe0ff */
[----:B------:R-:W-:Y:S01]  /*12c0*/  IMAD R65, R4, UR9, R65 ;  /* 0x0000000904417c24 */ /* 0x000fe2000f8e0241 */
[----:B------:R-:W-:Y:S02]  /*12d0*/  IADD3.X R21, RZ, R63, RZ, P0, !PT ;  /* 0x0000003fff157210 */ /* 0x000fe400007fe4ff */
[----:B------:R-:W-:Y:S01]  /*12e0*/  IADD3 R63, R64, 0x80, RZ ;  /* 0x00000080403f7810 */ /* 0x000fe20007ffe0ff */
[----:B------:R-:W-:Y:S01]  /*12f0*/  IMAD.WIDE.U32 R70, R4, UR8, R70 ;  /* 0x0000000804467c25 */ /* 0x000fe2000f8e0046 */
[----:B------:R-:W-:Y:S02]  /*1300*/  ULDC UR8, c[0x0][0x21c] ;  /* 0x0000870000087ab9 */ /* 0x000fe40000000800 */
[----:B------:R-:W-:Y:S01]  /*1310*/  ISETP.GE.AND P1, PT, R64, UR8, PT ;  /* 0x0000000840007c0c */ /* 0x000fe2000bf26270 */
[----:B------:R-:W-:Y:S01]  /*1320*/  IMAD R21, R21, UR10, RZ ;  /* 0x0000000a15157c24 */ /* 0x000fe2000f8e02ff */
[----:B------:R-:W-:-:S02]  /*1330*/  IADD3 R71, R71, R65, RZ ;  /* 0x0000004147477210 */ /* 0x000fc40007ffe0ff */
[----:B------:R-:W-:Y:S01]  /*1340*/  ISETP.GE.AND P2, PT, R62, UR8, PT ;  /* 0x000000083e007c0c */ /* 0x000fe2000bf46270 */
[C---:B------:R-:W-:Y:S01]  /*1350*/  IMAD R21, R20.reuse, UR11, R21 ;  /* 0x0000000b14157c24 */ /* 0x040fe2000f8e0215 */
[----:B------:R-:W-:Y:S01]  /*1360*/  ISETP.GE.AND P3, PT, R63, UR8, PT ;  /* 0x000000083f007c0c */ /* 0x000fe2000bf66270 */
[----:B------:R-:W-:Y:S01]  /*1370*/  IMAD.WIDE.U32 R70, R20, UR10, R70 ;  /* 0x0000000a14467c25 */ /* 0x000fe2000f8e0046 */
[----:B------:R-:W-:-:S04]  /*1380*/  ULDC.64 UR8, c[0x0][0x240] ;  /* 0x0000900000087ab9 */ /* 0x000fc80000000a00 */
[----:B------:R-:W-:Y:S02]  /*1390*/  IADD3 R21, R71, R21, RZ ;  /* 0x0000001547157210 */ /* 0x000fe40007ffe0ff */
[----:B------:R-:W-:-:S04]  /*13a0*/  LEA R20, P0, R70, UR8, 0x1 ;  /* 0x0000000846147c11 */ /* 0x000fc8000f8008ff */
[----:B------:R-:W-:-:S05]  /*13b0*/  LEA.HI.X R21, R70, UR9, R21, 0x1, P0 ;  /* 0x0000000946157c11 */ /* 0x000fca00080f0c15 */
[----:B------:R0:W5:Y:S04]  /*13c0*/  @!P1 LDG.E.128 R32, desc[UR4][R20.64] ;  /* 0x0000000414209981 */ /* 0x000168000c1e1d00 */
[----:B------:R0:W5:Y:S04]  /*13d0*/  @!P2 LDG.E.128 R36, desc[UR4][R20.64+0x80] ;  /* 0x000080041424a981 */ /* 0x000168000c1e1d00 */
[----:B------:R0:W5:Y:S02]  /*13e0*/  @!P3 LDG.E.128 R40, desc[UR4][R20.64+0x100] ;  /* 0x000100041428b981 */ /* 0x000164000c1e1d00 */
.L_x_3849:
[----:B------:R-:W-:Y:S05]  /*13f0*/  BSYNC B0 ;  /* 0x0000000000007941 */ /* 0x000fea0003800000 */
.L_x_3848:
[----:B-----5:R-:W-:Y:S01]  /*1400*/  MOV R22, R32 ;  /* 0x0000002000167202 */ /* 0x020fe20000000f00 */
[----:B------:R-:W-:Y:S02]  /*1410*/  HADD2.F32 R46, -RZ, R46.H1_H1 ;  /* 0x3000002eff2e7230 */ /* 0x000fe40000004100 */
[----:B------:R-:W-:Y:S01]  /*1420*/  FFMA.FTZ R67, R67, R68, R66 ;  /* 0x0000004443437223 */ /* 0x000fe20000010042 */
[----:B0-----:R-:W-:Y:S01]  /*1430*/  HADD2.F32 R21, -RZ, R61.H1_H1 ;  /* 0x3000003dff157230 */ /* 0x001fe20000004100 */
[----:B------:R-:W-:Y:S01]  /*1440*/  BSSY B0, `(.L_x_3850) ;  /* 0x00000bc000007945 */ /* 0x000fe20003800000 */
[--C-:B------:R-:W-:Y:S02]  /*1450*/  HADD2.F32 R20, -RZ, R53.reuse.H1_H1 ;  /* 0x30000035ff147230 */ /* 0x100fe40000004100 */
[----:B------:R-:W-:Y:S02]  /*1460*/  HADD2.F32 R61, -RZ, R22.H1_H1 ;  /* 0x30000016ff3d7230 */ /* 0x000fe40000004100 */
[----:B------:R-:W-:Y:S01]  /*1470*/  FFMA.FTZ R46, R46, R21, R67 ;  /* 0x000000152e2e7223 */ /* 0x000fe20000010043 */
[----:B------:R-:W-:-:S02]  /*1480*/  HADD2.F32 R53, -RZ, R53.H0_H0 ;  /* 0x20000035ff357230 */ /* 0x000fc40000004100 */
[----:B------:R-:W-:Y:S02]  /*1490*/  HADD2.F32 R21, -RZ, R49.H0_H0 ;  /* 0x20000031ff157230 */ /* 0x000fe40000004100 */
[----:B------:R-:W-:Y:S01]  /*14a0*/  FMUL.FTZ R20, R20, R61 ;  /* 0x0000003d14147220 */ /* 0x000fe20000410000 */
[----:B------:R-:W-:Y:S02]  /*14b0*/  HADD2.F32 R32, -RZ, R23.H0_H0 ;  /* 0x20000017ff207230 */ /* 0x000fe40000004100 */
[----:B------:R-:W-:Y:S02]  /*14c0*/  HADD2.F32 R22, -RZ, R22.H0_H0 ;  /* 0x20000016ff167230 */ /* 0x000fe40000004100 */
[----:B------:R-:W-:Y:S02]  /*14d0*/  HADD2.F32 R49, -RZ, R49.H1_H1 ;  /* 0x30000031ff317230 */ /* 0x000fe40000004100 */
[----:B------:R-:W-:Y:S01]  /*14e0*/  FFMA.FTZ R32, R21, R32, R46 ;  /* 0x0000002015207223 */ /* 0x000fe2000001002e */
[----:B------:R-:W-:-:S02]  /*14f0*/  HADD2.F32 R21, -RZ, R33.H0_H0 ;  /* 0x20000021ff157230 */ /* 0x000fc40000004100 */
[----:B------:R-:W-:Y:S01]  /*1500*/  FFMA.FTZ R53, R53, R22, R20 ;  /* 0x0000001635357223 */ /* 0x000fe20000010014 */
[--C-:B------:R-:W-:Y:S01]  /*1510*/  HADD2.F32 R20, -RZ, R54.reuse.H0_H0 ;  /* 0x20000036ff147230 */ /* 0x100fe20000004100 */
[----:B------:R-:W-:Y:S01]  /*1520*/  MOV R46, R24 ;  /* 0x00000018002e7202 */ /* 0x000fe20000000f00 */
[----:B------:R-:W-:Y:S02]  /*1530*/  HADD2.F32 R22, -RZ, R23.H1_H1 ;  /* 0x30000017ff167230 */ /* 0x000fe40000004100 */
[----:B------:R-:W-:Y:S02]  /*1540*/  HADD2.F32 R54, -RZ, R54.H1_H1 ;  /* 0x30000036ff367230 */ /* 0x000fe40000004100 */
[----:B------:R-:W-:Y:S01]  /*1550*/  FFMA.FTZ R21, R20, R21, R53 ;  /* 0x0000001514157223 */ /* 0x000fe20000010035 */
[----:B------:R-:W-:Y:S02]  /*1560*/  HADD2.F32 R23, -RZ, R33.H1_H1 ;  /* 0x30000021ff177230 */ /* 0x000fe40000004100 */
[----:B------:R-:W-:Y:S01]  /*1570*/  FFMA.FTZ R32, R49, R22, R32 ;  /* 0x0000001631207223 */ /* 0x000fe20000010020 */
[----:B------:R-:W-:-:S02]  /*1580*/  HADD2.F32 R20, -RZ, R55.H0_H0 ;  /* 0x20000037ff147230 */ /* 0x000fc40000004100 */
[----:B------:R-:W-:Y:S02]  /*1590*/  HADD2.F32 R55, -RZ, R55.H1_H1 ;  /* 0x30000037ff377230 */ /* 0x000fe40000004100 */
[----:B------:R-:W-:Y:S01]  /*15a0*/  FFMA.FTZ R33, R54, R23, R21 ;  /* 0x0000001736217223 */ /* 0x000fe20000010015 */
[----:B------:R-:W-:Y:S02]  /*15b0*/  HADD2.F32 R23, -RZ, R34.H0_H0 ;  /* 0x20000022ff177230 */ /* 0x000fe40000004100 */
[----:B------:R-:W-:Y:S02]  /*15c0*/  HADD2.F32 R21, -RZ, R47.H0_H0 ;  /* 0x2000002fff157230 */ /* 0x000fe40000004100 */
[----:B------:R-:W-:Y:S02]  /*15d0*/  HADD2.F32 R24, -RZ, R46.H0_H0 ;  /* 0x2000002eff187230 */ /* 0x000fe40000004100 */
[----:B------:R-:W-:Y:S01]  /*15e0*/  FFMA.FTZ R20, R20, R23, R33 ;  /* 0x0000001714147223 */ /* 0x000fe20000010021 */
[----:B------:R-:W-:Y:S01]  /*15f0*/  HADD2.F32 R22, -RZ, R34.H1_H1 ;  /* 0x30000022ff167230 */ /* 0x000fe20000004100 */
[----:B------:R-:W-:Y:S01]  /*1600*/  MOV R34, R25 ;  /* 0x0000001900227202 */ /* 0x000fe20000000f00 */
[----:B------:R-:W-:-:S02]  /*1610*/  HADD2.F32 R23, -RZ, R36.H0_H0 ;  /* 0x20000024ff177230 */ /* 0x000fc40000004100 */
[----:B------:R-:W-:Y:S01]  /*1620*/  FFMA.FTZ R32, R21, R24, R32 ;  /* 0x0000001815207223 */ /* 0x000fe20000010020 */
[----:B------:R-:W-:Y:S02]  /*1630*/  HADD2.F32 R21, -RZ, R35.H0_H0 ;  /* 0x20000023ff157230 */ /* 0x000fe40000004100 */
[----:B------:R-:W-:Y:S01]  /*1640*/  FFMA.FTZ R55, R55, R22, R20 ;  /* 0x0000001637377223 */ /* 0x000fe20000010014 */
[--C-:B------:R-:W-:Y:S02]  /*1650*/  HADD2.F32 R20, -RZ, R57.reuse.H0_H0 ;  /* 0x20000039ff147230 */ /* 0x100fe40000004100 */
[----:B------:R-:W-:Y:S02]  /*1660*/  HADD2.F32 R57, -RZ, R57.H1_H1 ;  /* 0x30000039ff397230 */ /* 0x000fe40000004100 */
[----:B------:R-:W-:Y:S02]  /*1670*/  HADD2.F32 R22, -RZ, R35.H1_H1 ;  /* 0x30000023ff167230 */ /* 0x000fe40000004100 */
[----:B------:R-:W-:Y:S01]  /*1680*/  FFMA.FTZ R20, R20, R21, R55 ;  /* 0x0000001514147223 */ /* 0x000fe20000010037 */
[----:B------:R-:W-:-:S02]  /*1690*/  HADD2.F32 R47, -RZ, R47.H1_H1 ;  /* 0x3000002fff2f7230 */ /* 0x000fc40000004100 */
[----:B------:R-:W-:Y:S02]  /*16a0*/  HADD2.F32 R24, -RZ, R46.H1_H1 ;  /* 0x3000002eff187230 */ /* 0x000fe40000004100 */
[----:B------:R-:W-:Y:S01]  /*16b0*/  FFMA.FTZ R57, R57, R22, R20 ;  /* 0x0000001639397223 */ /* 0x000fe20000010014 */
[--C-:B------:R-:W-:Y:S02]  /*16c0*/  HADD2.F32 R20, -RZ, R56.reuse.H0_H0 ;  /* 0x20000038ff147230 */ /* 0x100fe40000004100 */
[----:B------:R-:W-:Y:S02]  /*16d0*/  HADD2.F32 R56, -RZ, R56.H1_H1 ;  /* 0x30000038ff387230 */ /* 0x000fe40000004100 */
[----:B------:R-:W-:Y:S01]  /*16e0*/  FFMA.FTZ R24, R47, R24, R32 ;  /* 0x000000182f187223 */ /* 0x000fe20000010020 */
        /* <DEDUP_REMOVED lines=13> */
[----:B------:R-:W-:Y:S02]  /*17c0*/  HADD2.F32 R24, -RZ, R51.H0_H0 ;  /* 0x20000033ff187230 */ /* 0x000fe40000004100 */
[----:B------:R-:W-:Y:S01]  /*17d0*/  FFMA.FTZ R35, R50, R21, R33 ;  /* 0x0000001532237223 */ /* 0x000fe20000010021 */
[----:B------:R-:W-:Y:S02]  /*17e0*/  HADD2.F32 R33, -RZ, R26.H0_H0 ;  /* 0x2000001aff217230 */ /* 0x000fe40000004100 */
[----:B------:R-:W-:Y:S01]  /*17f0*/  FFMA.FTZ R58, R58, R25, R23 ;  /* 0x000000193a3a7223 */ /* 0x000fe20000010017 */
[----:B------:R-:W-:-:S02]  /*1800*/  HADD2.F32 R25, -RZ, R59.H0_H0 ;  /* 0x2000003bff197230 */ /* 0x000fc40000004100 */
[----:B------:R-:W-:Y:S02]  /*1810*/  HADD2.F32 R32, -RZ, R38.H0_H0 ;  /* 0x20000026ff207230 */ /* 0x000fe40000004100 */
[----:B------:R-:W-:Y:S01]  /*1820*/  FFMA.FTZ R36, R24, R33, R35 ;  /* 0x0000002118247223 */ /* 0x000fe20000010023 */
[--C-:B------:R-:W-:Y:S02]  /*1830*/  HADD2.F32 R24, -RZ, R30.reuse.H0_H0 ;  /* 0x2000001eff187230 */ /* 0x100fe40000004100 */
[----:B------:R-:W-:Y:S02]  /*1840*/  HADD2.F32 R51, -RZ, R51.H1_H1 ;  /* 0x30000033ff337230 */ /* 0x000fe40000004100 */
[----:B------:R-:W-:Y:S01]  /*1850*/  FFMA.FTZ R58, R25, R32, R58 ;  /* 0x00000020193a7223 */ /* 0x000fe2000001003a */
[----:B------:R-:W-:Y:S02]  /*1860*/  HADD2.F32 R25, -RZ, R30.H1_H1 ;  /* 0x3000001eff197230 */ /* 0x000fe40000004100 */
[----:B------:R-:W-:-:S02]  /*1870*/  HADD2.F32 R30, -RZ, R26.H1_H1 ;  /* 0x3000001aff1e7230 */ /* 0x000fc40000004100 */
[----:B------:R-:W-:Y:S02]  /*1880*/  HADD2.F32 R59, -RZ, R59.H1_H1 ;  /* 0x3000003bff3b7230 */ /* 0x000fe40000004100 */
[----:B------:R-:W-:Y:S02]  /*1890*/  HADD2.F32 R34, -RZ, R38.H1_H1 ;  /* 0x30000026ff227230 */ /* 0x000fe40000004100 */
[----:B------:R-:W-:Y:S01]  /*18a0*/  FFMA.FTZ R51, R51, R30, R36 ;  /* 0x0000001e33337223 */ /* 0x000fe20000010024 */
[--C-:B------:R-:W-:Y:S02]  /*18b0*/  HADD2.F32 R32, -RZ, R28.reuse.H0_H0 ;  /* 0x2000001cff207230 */ /* 0x100fe40000004100 */
[----:B------:R-:W-:Y:S02]  /*18c0*/  HADD2.F32 R35, -RZ, R28.H1_H1 ;  /* 0x3000001cff237230 */ /* 0x000fe40000004100 */
[----:B------:R-:W-:Y:S01]  /*18d0*/  FFMA.FTZ R58, R59, R34, R58 ;  /* 0x000000223b3a7223 */ /* 0x000fe2000001003a */
[----:B------:R-:W-:-:S02]  /*18e0*/  HADD2.F32 R28, -RZ, R29.H0_H0 ;  /* 0x2000001dff1c7230 */ /* 0x000fc40000004100 */
[----:B------:R-:W-:Y:S02]  /*18f0*/  HADD2.F32 R33, -RZ, R29.H1_H1 ;  /* 0x3000001dff217230 */ /* 0x000fe40000004100 */
[----:B------:R-:W-:Y:S02]  /*1900*/  HADD2.F32 R30, -RZ, R52.H0_H0 ;  /* 0x20000034ff1e7230 */ /* 0x000fe40000004100 */
[----:B------:R-:W-:Y:S02]  /*1910*/  HADD2.F32 R37, -RZ, R27.H0_H0 ;  /* 0x2000001bff257230 */ /* 0x000fe40000004100 */
[--C-:B------:R-:W-:Y:S02]  /*1920*/  HADD2.F32 R29, -RZ, R31.reuse.H0_H0 ;  /* 0x2000001fff1d7230 */ /* 0x100fe40000004100 */
[----:B------:R-:W-:Y:S02]  /*1930*/  HADD2.F32 R26, -RZ, R31.H1_H1 ;  /* 0x3000001fff1a7230 */ /* 0x000fe40000004100 */
[----:B------:R-:W-:Y:S01]  /*1940*/  FFMA.FTZ R51, R30, R37, R51 ;  /* 0x000000251e337223 */ /* 0x000fe20000010033 */
[----:B------:R-:W-:-:S02]  /*1950*/  HADD2.F32 R31, -RZ, R60.H0_H0 ;  /* 0x2000003cff1f7230 */ /* 0x000fc40000004100 */
[----:B------:R-:W-:Y:S02]  /*1960*/  HADD2.F32 R34, -RZ, R39.H0_H0 ;  /* 0x20000027ff227230 */ /* 0x000fe40000004100 */
        /* <DEDUP_REMOVED lines=10> */
[----:B------:R-:W-:Y:S01]  /*1a10*/  FFMA.FTZ R31, R23, R32, R52 ;  /* 0x00000020171f7223 */ /* 0x000fe20000010034 */
[----:B------:R-:W-:Y:S02]  /*1a20*/  HADD2.F32 R22, -RZ, R12.H1_H1 ;  /* 0x3000000cff167230 */ /* 0x000fe40000004100 */
[----:B------:R-:W-:Y:S02]  /*1a30*/  HADD2.F32 R16, -RZ, R16.H1_H1 ;  /* 0x30000010ff107230 */ /* 0x000fe40000004100 */
[----:B------:R-:W-:Y:S01]  /*1a40*/  FFMA.FTZ R37, R27, R30, R60 ;  /* 0x0000001e1b257223 */ /* 0x000fe2000001003c */
[----:B------:R-:W-:-:S02]  /*1a50*/  HADD2.F32 R23, -RZ, R40.H1_H1 ;  /* 0x30000028ff177230 */ /* 0x000fc40000004100 */
[----:B------:R-:W-:Y:S01]  /*1a60*/  FFMA.FTZ R30, R22, R35, R31 ;  /* 0x00000023161e7223 */ /* 0x000fe2000001001f */
[----:B------:R-:W-:Y:S02]  /*1a70*/  HADD2.F32 R21, -RZ, R13.H0_H0 ;  /* 0x2000000dff157230 */ /* 0x000fe40000004100 */
[----:B------:R-:W-:Y:S02]  /*1a80*/  HADD2.F32 R22, -RZ, R17.H0_H0 ;  /* 0x20000011ff167230 */ /* 0x000fe40000004100 */
[----:B------:R-:W-:Y:S01]  /*1a90*/  FFMA.FTZ R23, R16, R23, R37 ;  /* 0x0000001710177223 */ /* 0x000fe20000010025 */
[----:B------:R-:W-:Y:S02]  /*1aa0*/  HADD2.F32 R27, -RZ, R41.H0_H0 ;  /* 0x20000029ff1b7230 */ /* 0x000fe40000004100 */
[----:B------:R-:W-:Y:S01]  /*1ab0*/  FFMA.FTZ R21, R21, R28, R30 ;  /* 0x0000001c15157223 */ /* 0x000fe2000001001e */
[----:B------:R-:W-:Y:S02]  /*1ac0*/  HADD2.F32 R20, -RZ, R13.H1_H1 ;  /* 0x3000000dff147230 */ /* 0x000fe40000004100 */
[----:B------:R-:W-:-:S02]  /*1ad0*/  HADD2.F32 R17, -RZ, R17.H1_H1 ;  /* 0x30000011ff117230 */ /* 0x000fc40000004100 */
[----:B------:R-:W-:Y:S01]  /*1ae0*/  FFMA.FTZ R22, R22, R27, R23 ;  /* 0x0000001b16167223 */ /* 0x000fe20000010017 */
[----:B------:R-:W-:Y:S02]  /*1af0*/  HADD2.F32 R28, -RZ, R41.H1_H1 ;  /* 0x30000029ff1c7230 */ /* 0x000fe40000004100 */
[----:B------:R-:W-:Y:S01]  /*1b00*/  FFMA.FTZ R20, R20, R33, R21 ;  /* 0x0000002114147223 */ /* 0x000fe20000010015 */
[----:B------:R-:W-:Y:S02]  /*1b10*/  HADD2.F32 R13, -RZ, R14.H0_H0 ;  /* 0x2000000eff0d7230 */ /* 0x000fe40000004100 */
[----:B------:R-:W-:Y:S02]  /*1b20*/  HADD2.F32 R16, -RZ, R18.H0_H0 ;  /* 0x20000012ff107230 */ /* 0x000fe40000004100 */
[----:B------:R-:W-:Y:S01]  /*1b30*/  FFMA.FTZ R23, R17, R28, R22 ;  /* 0x0000001c11177223 */ /* 0x000fe20000010016 */
[----:B------:R-:W-:Y:S02]  /*1b40*/  HADD2.F32 R21, -RZ, R42.H0_H0 ;  /* 0x2000002aff157230 */ /* 0x000fe40000004100 */
[----:B------:R-:W-:Y:S01]  /*1b50*/  FFMA.FTZ R13, R13, R24, R20 ;  /* 0x000000180d0d7223 */ /* 0x000fe20000010014 */
[----:B------:R-:W-:Y:S01]  /*1b60*/  HADD2.F32 R14, -RZ, R14.H1_H1 ;  /* 0x3000000eff0e7230 */ /* 0x000fe20000004100 */
[----:B------:R-:W-:Y:S01]  /*1b70*/  IADD3 R20, R45, 0x3f, RZ ;  /* 0x0000003f2d147810 */ /* 0x000fe20007ffe0ff */
[----:B------:R-:W-:-:S02]  /*1b80*/  HADD2.F32 R18, -RZ, R18.H1_H1 ;  /* 0x30000012ff127230 */ /* 0x000fc40000004100 */
[----:B------:R-:W-:Y:S01]  /*1b90*/  FFMA.FTZ R21, R16, R21, R23 ;  /* 0x0000001510157223 */ /* 0x000fe20000010017 */
[----:B------:R-:W-:Y:S02]  /*1ba0*/  HADD2.F32 R17, -RZ, R42.H1_H1 ;  /* 0x3000002aff117230 */ /* 0x000fe40000004100 */
[----:B------:R-:W-:Y:S01]  /*1bb0*/  FFMA.FTZ R25, R14, R25, R13 ;  /* 0x000000190e197223 */ /* 0x000fe2000001000d */
[----:B------:R-:W-:Y:S01]  /*1bc0*/  HADD2.F32 R12, -RZ, R15.H0_H0 ;  /* 0x2000000fff0c7230 */ /* 0x000fe20000004100 */
[----:B------:R-:W-:Y:S01]  /*1bd0*/  SHF.L.U32 R23, R9, 0x2, RZ ;  /* 0x0000000209177819 */ /* 0x000fe200000006ff */
[----:B------:R-:W-:Y:S02]  /*1be0*/  HADD2.F32 R13, -RZ, R19.H0_H0 ;  /* 0x20000013ff0d7230 */ /* 0x000fe40000004100 */
[----:B------:R-:W-:Y:S01]  /*1bf0*/  FFMA.FTZ R18, R18, R17, R21 ;  /* 0x0000001112127223 */ /* 0x000fe20000010015 */
[----:B------:R-:W-:Y:S02]  /*1c00*/  HADD2.F32 R14, -RZ, R43.H0_H0 ;  /* 0x2000002bff0e7230 */ /* 0x000fe40000004100 */
[----:B------:R-:W-:Y:S01]  /*1c10*/  FFMA.FTZ R12, R12, R29, R25 ;  /* 0x0000001d0c0c7223 */ /* 0x000fe20000010019 */
[----:B------:R-:W-:-:S02]  /*1c20*/  HADD2.F32 R15, -RZ, R15.H1_H1 ;  /* 0x3000000fff0f7230 */ /* 0x000fc40000004100 */
[----:B------:R-:W-:Y:S02]  /*1c30*/  HADD2.F32 R19, -RZ, R19.H1_H1 ;  /* 0x30000013ff137230 */ /* 0x000fe40000004100 */
[----:B------:R-:W-:Y:S01]  /*1c40*/  FFMA.FTZ R14, R13, R14, R18 ;  /* 0x0000000e0d0e7223 */ /* 0x000fe20000010012 */
[----:B------:R-:W-:Y:S02]  /*1c50*/  HADD2.F32 R16, -RZ, R43.H1_H1 ;  /* 0x3000002bff107230 */ /* 0x000fe40000004100 */
[----:B------:R-:W-:Y:S01]  /*1c60*/  FFMA.FTZ R15, R15, R26, R12 ;  /* 0x0000001a0f0f7223 */ /* 0x000fe2000001000c */
[----:B------:R-:W-:Y:S02]  /*1c70*/  IMAD R21, R5, 0xc0, RZ ;  /* 0x000000c005157824 */ /* 0x000fe400078e02ff */
[----:B------:R-:W-:Y:S02]  /*1c80*/  IMAD R22, R11, 0x3000, RZ ;  /* 0x000030000b167824 */ /* 0x000fe400078e02ff */
[----:B------:R-:W-:Y:S01]  /*1c90*/  FFMA.FTZ R16, R19, R16, R14 ;  /* 0x0000001013107223 */ /* 0x000fe2000001000e */
[----:B------:R-:W0:Y:S01]  /*1ca0*/  SHFL.BFLY PT, R12, R15, 0x4, 0x1f ;  /* 0x0c801f000f0c7f89 */ /* 0x000e2200000e0000 */
[----:B------:R-:W-:-:S02]  /*1cb0*/  SHF.R.S32.HI R24, RZ, 0x1f, R21 ;  /* 0x0000001fff187819 */ /* 0x000fc40000011415 */
[----:B------:R-:W-:Y:S01]  /*1cc0*/  SHF.R.S32.HI R25, RZ, 0x1f, R22 ;  /* 0x0000001fff197819 */ /* 0x000fe20000011416 */
[----:B------:R-:W1:Y:S01]  /*1cd0*/  SHFL.BFLY PT, R13, R16, 0x4, 0x1f ;  /* 0x0c801f00100d7f89 */ /* 0x000e6200000e0000 */
[----:B0-----:R-:W-:Y:S01]  /*1ce0*/  FADD.FTZ R14, R15, R12 ;  /* 0x0000000c0f0e7221 */ /* 0x001fe20000010000 */
[----:B------:R-:W-:Y:S01]  /*1cf0*/  SHF.R.S32.HI R15, RZ, 0x1f, R20 ;  /* 0x0000001fff0f7819 */ /* 0x000fe20000011414 */
[----:B-1----:R-:W-:-:S03]  /*1d00*/  FADD.FTZ R18, R16, R13 ;  /* 0x0000000d10127221 */ /* 0x002fc60000010000 */
[----:B------:R-:W0:Y:S01]  /*1d10*/  SHFL.BFLY PT, R17, R14, 0x2, 0x1f ;  /* 0x0c401f000e117f89 */ /* 0x000e2200000e0000 */
[----:B------:R-:W1:Y:S01]  /*1d20*/  LDC.64 R12, c[0x0][0x2d0] ;  /* 0x0000b400ff0c7b82 */ /* 0x000e620000000a00 */
[----:B------:R-:W-:Y:S02]  /*1d30*/  LEA.HI R15, R15, R20, RZ, 0x6 ;  /* 0x000000140f0f7211 */ /* 0x000fe400078f30ff */
[----:B------:R-:W2:Y:S02]  /*1d40*/  SHFL.BFLY PT, R19, R18, 0x2, 0x1f ;  /* 0x0c401f0012137f89 */ /* 0x000ea400000e0000 */
[----:B------:R-:W-:Y:S01]  /*1d50*/  LOP3.LUT R15, R15, 0xffffffc0, RZ, 0xc0, !PT ;  /* 0xffffffc00f0f7812 */ /* 0x000fe200078ec0ff */
[----:B0-----:R-:W-:Y:S01]  /*1d60*/  FADD.FTZ R17, R14, R17 ;  /* 0x000000110e117221 */ /* 0x001fe20000010000 */
[----:B------:R-:W-:Y:S01]  /*1d70*/  IADD3 R14, P0, P1, R21, R23, R22 ;  /* 0x00000017150e7210 */ /* 0x000fe2000791e016 */
[--C-:B------:R-:W-:Y:S01]  /*1d80*/  IMAD R21, R11, -0x40, R20.reuse ;  /* 0xffffffc00b157824 */ /* 0x100fe200078e0214 */
[----:B------:R-:W-:Y:S01]  /*1d90*/  SHF.R.S32.HI R23, RZ, 0x1f, R23 ;  /* 0x0000001fff177819 */ /* 0x000fe20000011417 */
[----:B--2---:R-:W-:Y:S01]  /*1da0*/  FADD.FTZ R19, R18, R19 ;  /* 0x0000001312137221 */ /* 0x004fe20000010000 */
[----:B------:R-:W0:Y:S01]  /*1db0*/  SHFL.BFLY PT, R16, R17, 0x1, 0x1f ;  /* 0x0c201f0011107f89 */ /* 0x000e2200000e0000 */
[----:B-1----:R-:W-:Y:S01]  /*1dc0*/  IMAD R22, R12, UR7, RZ ;  /* 0x000000070c167c24 */ /* 0x002fe2000f8e02ff */
[----:B------:R-:W-:-:S02]  /*1dd0*/  IADD3 R20, R21, R15, -R20 ;  /* 0x0000000f15147210 */ /* 0x000fc40007ffe814 */
[----:B------:R-:W1:Y:S01]  /*1de0*/  SHFL.BFLY PT, R18, R19, 0x1, 0x1f ;  /* 0x0c201f0013127f89 */ /* 0x000e6200000e0000 */
[----:B------:R-:W-:Y:S01]  /*1df0*/  IADD3.X R15, R24, R23, R25, P0, P1 ;  /* 0x00000017180f7210 */ /* 0x000fe200007e2419 */
[----:B------:R-:W-:Y:S01]  /*1e00*/  IMAD R21, R13, UR6, R22 ;  /* 0x000000060d157c24 */ /* 0x000fe2000f8e0216 */
[----:B------:R-:W-:Y:S02]  /*1e10*/  ISETP.NE.AND P1, PT, R8, RZ, PT ;  /* 0x000000ff0800720c */ /* 0x000fe40003f25270 */
[----:B------:R-:W-:Y:S01]  /*1e20*/  ISETP.GE.AND P0, PT, R9, R20, PT ;  /* 0x000000140900720c */ /* 0x000fe20003f06270 */
[----:B------:R-:W-:-:S03]  /*1e30*/  IMAD.WIDE.U32 R12, R12, UR6, R14 ;  /* 0x000000060c0c7c25 */ /* 0x000fc6000f8e000e */
[----:B------:R-:W-:Y:S02]  /*1e40*/  ISETP.GT.OR P0, PT, R9, 0x3f, P0 ;  /* 0x0000003f0900780c */ /* 0x000fe40000704670 */
[----:B------:R-:W-:Y:S01]  /*1e50*/  IADD3 R15, R13, R21, RZ ;  /* 0x000000150d0f7210 */ /* 0x000fe20007ffe0ff */
[----:B0-----:R-:W-:Y:S01]  /*1e60*/  FADD.FTZ R14, R17, R16 ;  /* 0x00000010110e7221 */ /* 0x001fe20000010000 */
[----:B-1----:R-:W-:-:S03]  /*1e70*/  FADD.FTZ R20, R19, R18 ;  /* 0x0000001213147221 */ /* 0x002fc60000010000 */
[----:B------:R-:W-:Y:S06]  /*1e80*/  @P1 BRA `(.L_x_3851) ;  /* 0x00000000005c1947 */ /* 0x000fec0003800000 */
[----:B------:R-:W0:Y:S01]  /*1e90*/  LDC.64 R18, c[0x0][0x278] ;  /* 0x00009e00ff127b82 */ /* 0x000e220000000a00 */
[----:B------:R-:W-:Y:S01]  /*1ea0*/  SHF.R.S32.HI R17, RZ, 0x1f, R5 ;  /* 0x0000001fff117819 */ /* 0x000fe20000011405 */
[----:B------:R-:W-:Y:S01]  /*1eb0*/  ULDC.64 UR8, c[0x0][0x280] ;  /* 0x0000a00000087ab9 */ /* 0x000fe20000000a00 */
[----:B------:R-:W-:Y:S02]  /*1ec0*/  IADD3 R16, P1, R10, R5, RZ ;  /* 0x000000050a107210 */ /* 0x000fe40007f3e0ff */
[----:B------:R-:W-:Y:S02]  /*1ed0*/  ISETP.GE.AND P2, PT, R6, R7, PT ;  /* 0x000000070600720c */ /* 0x000fe40003f46270 */
[----:B------:R-:W-:Y:S01]  /*1ee0*/  LEA.HI.X.SX32 R17, R10, R17, 0x1, P1 ;  /* 0x000000110a117211 */ /* 0x000fe200008f0eff */
[C---:B0-----:R-:W-:Y:S02]  /*1ef0*/  IMAD R8, R18.reuse, UR7, RZ ;  /* 0x0000000712087c24 */ /* 0x041fe4000f8e02ff */
[----:B------:R-:W-:-:S04]  /*1f00*/  IMAD.WIDE.U32 R16, R18, UR6, R16 ;  /* 0x0000000612107c25 */ /* 0x000fc8000f8e0010 */
[----:B------:R-:W-:-:S05]  /*1f10*/  IMAD R19, R19, UR6, R8 ;  /* 0x0000000613137c24 */ /* 0x000fca000f8e0208 */
[----:B------:R-:W-:Y:S01]  /*1f20*/  IADD3 R17, R17, R19, RZ ;  /* 0x0000001311117210 */ /* 0x000fe20007ffe0ff */
[----:B------:R-:W-:Y:S02]  /*1f30*/  IMAD R19, R0, UR8, RZ ;  /* 0x0000000800137c24 */ /* 0x000fe4000f8e02ff */
[----:B------:R-:W-:-:S04]  /*1f40*/  IMAD.WIDE.U32 R16, R4, UR8, R16 ;  /* 0x0000000804107c25 */ /* 0x000fc8000f8e0010 */
[----:B------:R-:W-:Y:S01]  /*1f50*/  IMAD R19, R4, UR9, R19 ;  /* 0x0000000904137c24 */ /* 0x000fe2000f8e0213 */
[----:B------:R-:W-:Y:S01]  /*1f60*/  IADD3 R8, P1, R6, R16, RZ ;  /* 0x0000001006087210 */ /* 0x000fe20007f3e0ff */
[----:B------:R-:W-:-:S03]  /*1f70*/  ULDC.64 UR8, c[0x0][0x260] ;  /* 0x0000980000087ab9 */ /* 0x000fc60000000a00 */
[----:B------:R-:W-:Y:S02]  /*1f80*/  IADD3.X R17, R2, R17, R19, P1, !PT ;  /* 0x0000001102117210 */ /* 0x000fe40000ffe413 */
[----:B------:R-:W-:Y:S02]  /*1f90*/  LEA R16, P3, R8, UR8, 0x2 ;  /* 0x0000000808107c11 */ /* 0x000fe4000f8610ff */
[----:B------:R-:W-:Y:S02]  /*1fa0*/  ISETP.GE.AND P1, PT, R48, R7, PT ;  /* 0x000000073000720c */ /* 0x000fe40003f26270 */
[----:B------:R-:W-:Y:S02]  /*1fb0*/  LEA.HI.X R17, R8, UR9, R17, 0x2, P3 ;  /* 0x0000000908117c11 */ /* 0x000fe400098f1411 */
[----:B------:R-:W-:Y:S02]  /*1fc0*/  FSEL R7, R14, RZ, !P2 ;  /* 0x000000ff0e077208 */ /* 0x000fe40005000000 */
[----:B------:R-:W-:-:S03]  /*1fd0*/  FSEL R19, R20, RZ, !P1 ;  /* 0x000000ff14137208 */ /* 0x000fc60004800000 */
[----:B------:R0:W-:Y:S04]  /*1fe0*/  STG.E desc[UR4][R16.64], R7 ;  /* 0x0000000710007986 */ /* 0x0001e8000c101904 */
[----:B------:R0:W-:Y:S02]  /*1ff0*/  STG.E desc[UR4][R16.64+0x80], R19 ;  /* 0x0000801310007986 */ /* 0x0001e4000c101904 */
.L_x_3851:
[----:B------:R-:W-:Y:S05]  /*2000*/  BSYNC B0 ;  /* 0x0000000000007941 */ /* 0x000fea0003800000 */
.L_x_3850:
[----:B------:R-:W-:Y:S04]  /*2010*/  BSSY B0, `(.L_x_3852) ;  /* 0x0000018000007945 */ /* 0x000fe80003800000 */
[----:B------:R-:W-:Y:S05]  /*2020*/  @P0 BRA `(.L_x_3853) ;  /* 0x0000000000580947 */ /* 0x000fea0003800000 */
[----:B0-----:R-:W0:Y:S01]  /*2030*/  LDC.64 R16, c[0x0][0x2a8] ;  /* 0x0000aa00ff107b82 */ /* 0x001e220000000a00 */
[----:B------:R-:W-:Y:S01]  /*2040*/  IADD3 R6, P0, P1, R5, R10, R9 ;  /* 0x0000000a05067210 */ /* 0x000fe2000791e009 */
[----:B------:R-:W-:Y:S01]  /*2050*/  ULDC.64 UR8, c[0x0][0x2b0] ;  /* 0x0000ac0000087ab9 */ /* 0x000fe20000000a00 */
[----:B------:R-:W-:Y:S02]  /*2060*/  SHF.R.S32.HI R7, RZ, 0x1f, R5 ;  /* 0x0000001fff077819 */ /* 0x000fe40000011405 */
[----:B------:R-:W-:Y:S02]  /*2070*/  SHF.R.S32.HI R2, RZ, 0x1f, R10 ;  /* 0x0000001fff027819 */ /* 0x000fe4000001140a */
[----:B------:R-:W-:-:S04]  /*2080*/  SHF.R.S32.HI R5, RZ, 0x1f, R9 ;  /* 0x0000001fff057819 */ /* 0x000fc80000011409 */
[----:B------:R-:W-:Y:S02]  /*2090*/  IADD3.X R7, R7, R2, R5, P0, P1 ;  /* 0x0000000207077210 */ /* 0x000fe400007e2405 */
[----:B------:R-:W-:Y:S01]  /*20a0*/  FSETP.NEU.FTZ.AND P0, PT, R3, -INF , PT ;  /* 0xff8000000300780b */ /* 0x000fe20003f1d000 */
[C---:B0-----:R-:W-:Y:S02]  /*20b0*/  IMAD R2, R16.reuse, UR7, RZ ;  /* 0x0000000710027c24 */ /* 0x041fe4000f8e02ff */
[----:B------:R-:W-:-:S04]  /*20c0*/  IMAD.WIDE.U32 R6, R16, UR6, R6 ;  /* 0x0000000610067c25 */ /* 0x000fc8000f8e0006 */
[----:B------:R-:W-:Y:S02]  /*20d0*/  IMAD R5, R17, UR6, R2 ;  /* 0x0000000611057c24 */ /* 0x000fe4000f8e0202 */
[----:B------:R-:W-:-:S03]  /*20e0*/  IMAD R17, R0, UR8, RZ ;  /* 0x0000000800117c24 */ /* 0x000fc6000f8e02ff */
[----:B------:R-:W-:Y:S01]  /*20f0*/  IADD3 R7, R7, R5, RZ ;  /* 0x0000000507077210 */ /* 0x000fe20007ffe0ff */
[C---:B------:R-:W-:Y:S02]  /*2100*/  IMAD R17, R4.reuse, UR9, R17 ;  /* 0x0000000904117c24 */ /* 0x040fe4000f8e0211 */
[----:B------:R-:W-:Y:S01]  /*2110*/  FMUL.FTZ R5, R3, 1.4426950216293334961 ;  /* 0x3fb8aa3b03057820 */ /* 0x000fe20000410000 */
[----:B------:R-:W-:Y:S01]  /*2120*/  IMAD.WIDE.U32 R6, R4, UR8, R6 ;  /* 0x0000000804067c25 */ /* 0x000fe2000f8e0006 */
[----:B------:R-:W-:-:S03]  /*2130*/  ULDC.64 UR8, c[0x0][0x2a0] ;  /* 0x0000a80000087ab9 */ /* 0x000fc60000000a00 */
[----:B------:R-:W-:Y:S02]  /*2140*/  FSEL R5, R5, RZ, P0 ;  /* 0x000000ff05057208 */ /* 0x000fe40000000000 */
[----:B------:R-:W-:Y:S02]  /*2150*/  IADD3 R7, R7, R17, RZ ;  /* 0x0000001107077210 */ /* 0x000fe40007ffe0ff */
[----:B------:R-:W-:-:S04]  /*2160*/  LEA R2, P1, R6, UR8, 0x2 ;  /* 0x0000000806027c11 */ /* 0x000fc8000f8210ff */
[----:B------:R-:W-:-:S05]  /*2170*/  LEA.HI.X R3, R6, UR9, R7, 0x2, P1 ;  /* 0x0000000906037c11 */ /* 0x000fca00088f1407 */
[----:B------:R1:W-:Y:S04]  /*2180*/  STG.E desc[UR4][R2.64], R5 ;  /* 0x0000000502007986 */ /* 0x0003e8000c101904 */
.L_x_3853:
[----:B------:R-:W-:Y:S05]  /*2190*/  BSYNC B0 ;  /* 0x0000000000007941 */ /* 0x000fea0003800000 */
.L_x_3852:
[----:B------:R-:W-:Y:S01]  /*21a0*/  ULDC.64 UR10, c[0x0][0x2e8] ;  /* 0x0000ba00000a7ab9 */ /* 0x000fe20000000a00 */
[----:B------:R-:W-:Y:S01]  /*21b0*/  ULDC.64 UR8, c[0x0][0x2d8] ;  /* 0x0000b60000087ab9 */ /* 0x000fe20000000a00 */
[----:B------:R-:W-:Y:S01]  /*21c0*/  ISETP.NE.U32.AND P0, PT, RZ, UR10, PT ;  /* 0x0000000aff007c0c */ /* 0x000fe2000bf05070 */
[----:B-1----:R-:W-:Y:S01]  /*21d0*/  IMAD R3, R0, UR8, RZ ;  /* 0x0000000800037c24 */ /* 0x002fe2000f8e02ff */
[----:B------:R-:W-:Y:S02]  /*21e0*/  MOV R14, R12 ;  /* 0x0000000c000e7202 */ /* 0x000fe40000000f00 */
[----:B------:R-:W-:Y:S01]  /*21f0*/  ISETP.NE.AND.EX P0, PT, RZ, UR11, PT, P0 ;  /* 0x0000000bff007c0c */ /* 0x000fe2000bf05300 */
[C---:B------:R-:W-:Y:S02]  /*2200*/  IMAD R3, R4.reuse, UR9, R3 ;  /* 0x0000000904037c24 */ /* 0x040fe4000f8e0203 */
[----:B------:R-:W-:Y:S01]  /*2210*/  IMAD.WIDE.U32 R14, R4, UR8, R14 ;  /* 0x00000008040e7c25 */ /* 0x000fe2000f8e000e */
[----:B------:R-:W-:Y:S01]  /*2220*/  ISETP.NE.OR P0, PT, R9, RZ, !P0 ;  /* 0x000000ff0900720c */ /* 0x000fe20004705670 */
[----:B------:R-:W-:-:S02]  /*2230*/  ULDC.64 UR8, c[0x0][0x2b8] ;  /* 0x0000ae0000087ab9 */ /* 0x000fc40000000a00 */
[----:B------:R-:W-:Y:S02]  /*2240*/  LEA R2, P1, R14, UR8, 0x2 ;  /* 0x000000080e027c11 */ /* 0x000fe4000f8210ff */
[----:B------:R-:W-:-:S04]  /*2250*/  IADD3 R3, R15, R3, RZ ;  /* 0x000000030f037210 */ /* 0x000fc80007ffe0ff */
[----:B------:R-:W-:-:S05]  /*2260*/  LEA.HI.X R3, R14, UR9, R3, 0x2, P1 ;  /* 0x000000090e037c11 */ /* 0x000fca00088f1403 */
        /* <DEDUP_REMOVED lines=13> */
[----:B------:R-:W2:Y:S08]  /*2340*/  LDC R0, c[0x0][0x2e0] ;  /* 0x0000b800ff007b82 */ /* 0x000eb00000000800 */
[----:B------:R-:W3:Y:S08]  /*2350*/  LDC R4, c[0x0][0x220] ;  /* 0x00008800ff047b82 */ /* 0x000ef00000000800 */
[----:B-1----:R-:W1:Y:S01]  /*2360*/  LDC.64 R2, c[0x0][0x2e8] ;  /* 0x0000ba00ff027b82 */ /* 0x002e620000000a00 */
[----:B--2---:R-:W-:-:S04]  /*2370*/  IMAD R11, R11, R0, R44 ;  /* 0x000000000b0b7224 */ /* 0x004fc800078e022c */
[----:B---3--:R-:W-:-:S04]  /*2380*/  IMAD R11, R11, R4, UR6 ;  /* 0x000000060b0b7e24 */ /* 0x008fc8000f8e0204 */
[----:B-1----:R-:W-:-:S05]  /*2390*/  IMAD.WIDE R2, R11, 0x4, R2 ;  /* 0x000000040b027825 */ /* 0x002fca00078e0202 */
[----:B------:R-:W-:Y:S01]  /*23a0*/  STG.E desc[UR4][R2.64], RZ ;  /* 0x000000ff02007986 */ /* 0x000fe2000c101904 */
[----:B------:R-:W-:Y:S05]  /*23b0*/  EXIT ;  /* 0x000000000000794d */ /* 0x000fea0003800000 */
.L_x_3854:
        /* <DEDUP_REMOVED lines=12> */
.L_x_3882:


//--------------------- .nv.global.init           --------------------------
	.section	.nv.global.init,"aw",@progbits
.nv.global.init:
	.type		$str$23,@object
	.size		$str$23,($str$24 - $str$23)
$str$23:
        /*0000*/ 	.byte	0x28, 0x61, 0x64, 0x64, 0x72, 0x65, 0x73, 0x73, 0x20, 0x26, 0x20, 0x6d, 0x61, 0x73, 0x6b, 0x29
        /*0010*/ 	.byte	0x20, 0x3d, 0x3d, 0x20, 0x30, 0x00
	.type		$str$24,@object
	.size		$str$24,(__unnamed_4 - $str$24)
$str$24:
        /*0016*/ 	.byte	0x2f, 0x74, 0x6d, 0x70, 0x2f, 0x6f, 0x73, 0x73, 0x5f, 0x6b, 0x65, 0x72, 0x6e, 0x65, 0x6c, 0x73
        /*0026*/ 	.byte	0x5f, 0x73, 0x72, 0x63, 0x2f, 0x66, 0x6c, 0x61, 0x73, 0x68, 0x5f, 0x61, 0x74, 0x74, 0x65, 0x6e
        /*0036*/ 	.byte	0x74, 0x69, 0x6f, 0x6e, 0x2f, 0x63, 0x73, 0x72, 0x63, 0x2f, 0x63, 0x75, 0x74, 0x6c, 0x61, 0x73
        /*0046*/ 	.byte	0x73, 0x2f, 0x69, 0x6e, 0x63, 0x6c, 0x75, 0x64, 0x65, 0x2f, 0x63, 0x75, 0x74, 0x65, 0x2f, 0x70
        /*0056*/ 	.byte	0x6f, 0x69, 0x6e, 0x74, 0x65, 0x72, 0x5f, 0x66, 0x6c, 0x61, 0x67, 0x67, 0x65, 0x64, 0x2e, 0x68
        /*0066*/ 	.byte	0x70, 0x70, 0x00
	.type		__unnamed_4,@object
	.size		__unnamed_4,(__unnamed_2 - __unnamed_4)
__unnamed_4:
        /*0069*/ 	.byte	0x61, 0x75, 0x74, 0x6f, 0x20, 0x63, 0x75, 0x74, 0x65, 0x3a, 0x3a, 0x61, 0x73, 0x5f, 0x70, 0x6f
        /* <DEDUP_REMOVED lines=19> */
        /*01a9*/ 	.byte	0x43, 0x3c, 0x36, 0x34, 0x3e, 0x3e, 0x3e, 0x3e, 0x5d, 0x00
	.type		__unnamed_2,@object
	.size		__unnamed_2,(__unnamed_3 - __unnamed_2)
__unnamed_2:
        /* <DEDUP_REMOVED lines=22> */
        /*0313*/ 	.byte	0x20, 0x26, 0x5d, 0x00
	.type		__unnamed_3,@object
	.size		__unnamed_3,(__unnamed_1 - __unnamed_3)
__unnamed_3:
        /* <DEDUP_REMOVED lines=23> */
        /*0487*/ 	.byte	0x3a, 0x43, 0x3c, 0x36, 0x31, 0x34, 0x34, 0x3e, 0x3e, 0x3e, 0x3e, 0x3e, 0x5d, 0x00
	.type		__unnamed_1,@object
	.size		__unnamed_1,(.L_0 - __unnamed_1)
__unnamed_1:
        /* <DEDUP_REMOVED lines=28> */
        /*0655*/ 	.byte	0x3e, 0x3e, 0x3e, 0x3e, 0x3e, 0x20, 0x26, 0x5d, 0x00
.L_0:


//--------------------- .nv.shared._ZN7cutlass13device_kernelIN5flash11enable_sm90INS1_16FlashAttnBwdSm90INS1_25CollectiveMainloopBwdSm90ILi2ELi1ELi1EN4cute5tupleIJNS5_1CILi1EEES8_S8_EEENS6_IJNS7_ILi64EEENS7_ILi96EEENS7_ILi192EEEEEENS_6half_tEfNS_4arch4Sm90ELb0ELb0ELb0ELb0ELb0ELb0ELb1ELb0ELi3ELi1ELi1ELi1ELb0EEENS1_21CollectiveEpilogueBwdISD_SE_SG_Li384ELb0ELb1ELi3EEENS1_19SingleTileSchedulerILb0ELb0ELb0ELi96EEEEEEEEEvNT_6ParamsE --------------------------
	.section	.nv.shared._ZN7cutlass13device_kernelIN5flash11enable_sm90INS1_16FlashAttnBwdSm90INS1_25CollectiveMainloopBwdSm90ILi2ELi1ELi1EN4cute5tupleIJNS5_1CILi1EEES8_S8_EEENS6_IJNS7_ILi64EEENS7_ILi96EEENS7_ILi192EEEEEENS_6half_tEfNS_4arch4Sm90ELb0ELb0ELb0ELb0ELb0ELb0ELb1ELb0ELi3ELi1ELi1ELi1ELb0EEENS1_21CollectiveEpilogueBwdISD_SE_SG_Li384ELb0ELb1ELi3EEENS1_19SingleTileSchedulerILb0ELb0ELb0ELi96EEEEEEEEEvNT_6ParamsE,"aw",@nobits
	.sectionflags	@""
	.align	16
	.zero		1024


//--------------------- .nv.shared.reserved.0     --------------------------
	.section	.nv.shared.reserved.0,"aw",@nobits
	.weak		__nv_reservedSMEM_offset_0_alias
	.size		__nv_reservedSMEM_offset_0_alias, 0, 0
	.other		__nv_reservedSMEM_offset_0_alias,@"STO_CUDA_RESERVED_SHARED STV_DEFAULT"
__nv_reservedSMEM_offset_0_alias:
	.zero		0


//--------------------- .nv.global                --------------------------
	.section	.nv.global,"aw",@nobits
.nv.global:
	.type		_ZN66_INTERNAL_5e14b357_30_flash_bwd_hdim192_fp16_sm90_cu_ef95aea4_28584cute1_E,@object
	.size		_ZN66_INTERNAL_5e14b357_30_flash_bwd_hdim192_fp16_sm90_cu_ef95aea4_28584cute1_E,(_ZN66_INTERNAL_5e14b357_30_flash_bwd_hdim192_fp16_sm90_cu_ef95aea4_28584cuda3std3__45__cpo6cbeginE - _ZN66_INTERNAL_5e14b357_30_flash_bwd_hdim192_fp16_sm90_cu_ef95aea4_28584cute1_E)
_ZN66_INTERNAL_5e14b357_30_flash_bwd_hdim192_fp16_sm90_cu_ef95aea4_28584cute1_E:
	.zero		1
	.type		_ZN66_INTERNAL_5e14b357_30_flash_bwd_hdim192_fp16_sm90_cu_ef95aea4_28584cuda3std3__45__cpo6cbeginE,@object
	.size		_ZN66_INTERNAL_5e14b357_30_flash_bwd_hdim192_fp16_sm90_cu_ef95aea4_28584cuda3std3__45__cpo6cbeginE,(_ZN66_INTERNAL_5e14b357_30_flash_bwd_hdim192_fp16_sm90_cu_ef95aea4_28584cuda3std3__48in_placeE - _ZN66_INTERNAL_5e14b357_30_flash_bwd_hdim192_fp16_sm90_cu_ef95aea4_28584cuda3std3__45__cpo6cbeginE)
_ZN66_INTERNAL_5e14b357_30_flash_bwd_hdim192_fp16_sm90_cu_ef95aea4_28584cuda3std3__45__cpo6cbeginE:
	.zero		1
	.type		_ZN66_INTERNAL_5e14b357_30_flash_bwd_hdim192_fp16_sm90_cu_ef95aea4_28584cuda3std3__48in_placeE,@object
	.size		_ZN66_INTERNAL_5e14b357_30_flash_bwd_hdim192_fp16_sm90_cu_ef95aea4_28584cuda3std3__48in_placeE,(_ZN66_INTERNAL_5e14b357_30_flash_bwd_hdim192_fp16_sm90_cu_ef95aea4_28584cuda3std6ranges3__45__cpo9iter_moveE - _ZN66_INTERNAL_5e14b357_30_flash_bwd_hdim192_fp16_sm90_cu_ef95aea4_28584cuda3std3__48in_placeE)
_ZN66_INTERNAL_5e14b357_30_flash_bwd_hdim192_fp16_sm90_cu_ef95aea4_28584cuda3std3__48in_placeE:
	.zero		1
	.type		_ZN66_INTERNAL_5e14b357_30_flash_bwd_hdim192_fp16_sm90_cu_ef95aea4_28584cuda3std6ranges3__45__cpo9iter_moveE,@object
	.size		_ZN66_INTERNAL_5e14b357_30_flash_bwd_hdim192_fp16_sm90_cu_ef95aea4_28584cuda3std6ranges3__45__cpo9iter_moveE,(_ZN66_INTERNAL_5e14b357_30_flash_bwd_hdim192_fp16_sm90_cu_ef95aea4_28584cuda3std3__45__cpo5beginE - _ZN66_INTERNAL_5e14b357_30_flash_bwd_hdim192_fp16_sm90_cu_ef95aea4_28584cuda3std6ranges3__45__cpo9iter_moveE)
_ZN66_INTERNAL_5e14b357_30_flash_bwd_hdim192_fp16_sm90_cu_ef95aea4_28584cuda3std6ranges3__45__cpo9iter_moveE:
	.zero		1
	.type		_ZN66_INTERNAL_5e14b357_30_flash_bwd_hdim192_fp16_sm90_cu_ef95aea4_28584cuda3std3__45__cpo5beginE,@object
	.size		_ZN66_INTERNAL_5e14b357_30_flash_bwd_hdim192_fp16_sm90_cu_ef95aea4_28584cuda3std3__45__cpo5beginE,(_ZN66_INTERNAL_5e14b357_30_flash_bwd_hdim192_fp16_sm90_cu_ef95aea4_28584cuda3std3__468_GLOBAL__N__5e14b357_30_flash_bwd_hdim192_fp16_sm90_cu_ef95aea4_28586ignoreE - _ZN66_INTERNAL_5e14b357_30_flash_bwd_hdim192_fp16_sm90_cu_ef95aea4_28584cuda3std3__45__cpo5beginE)
_ZN66_INTERNAL_5e14b357_30_flash_bwd_hdim192_fp16_sm90_cu_ef95aea4_28584cuda3std3__45__cpo5beginE:
	.zero		1
	.type		_ZN66_INTERNAL_5e14b357_30_flash_bwd_hdim192_fp16_sm90_cu_ef95aea4_28584cuda3std3__468_GLOBAL__N__5e14b357_30_flash_bwd_hdim192_fp16_sm90_cu_ef95aea4_28586ignoreE,@object
	.size		_ZN66_INTERNAL_5e14b357_30_flash_bwd_hdim192_fp16_sm90_cu_ef95aea4_28584cuda3std3__468_GLOBAL__N__5e14b357_30_flash_bwd_hdim192_fp16_sm90_cu_ef95aea4_28586ignoreE,(_ZN66_INTERNAL_5e14b357_30_flash_bwd_hdim192_fp16_sm90_cu_ef95aea4_28584cute7productE - _ZN66_INTERNAL_5e14b357_30_flash_bwd_hdim192_fp16_sm90_cu_ef95aea4_28584cuda3std3__468_GLOBAL__N__5e14b357_30_flash_bwd_hdim192_fp16_sm90_cu_ef95aea4_28586ignoreE)
_ZN66_INTERNAL_5e14b357_30_flash_bwd_hdim192_fp16_sm90_cu_ef95aea4_28584cuda3std3__468_GLOBAL__N__5e14b357_30_flash_bwd_hdim192_fp16_sm90_cu_ef95aea4_28586ignoreE:
	.zero		1
	.type		_ZN66_INTERNAL_5e14b357_30_flash_bwd_hdim192_fp16_sm90_cu_ef95aea4_28584cute7productE,@object
	.size		_ZN66_INTERNAL_5e14b357_30_flash_bwd_hdim192_fp16_sm90_cu_ef95aea4_28584cute7productE,(_ZN66_INTERNAL_5e14b357_30_flash_bwd_hdim192_fp16_sm90_cu_ef95aea4_28584cuda3std3__45__cpo3endE - _ZN66_INTERNAL_5e14b357_30_flash_bwd_hdim192_fp16_sm90_cu_ef95aea4_28584cute7productE)
_ZN66_INTERNAL_5e14b357_30_flash_bwd_hdim192_fp16_sm90_cu_ef95aea4_28584cute7productE:
	.zero		1
	.type		_ZN66_INTERNAL_5e14b357_30_flash_bwd_hdim192_fp16_sm90_cu_ef95aea4_28584cuda3std3__45__cpo3endE,@object
	.size		_ZN66_INTERNAL_5e14b357_30_flash_bwd_hdim192_fp16_sm90_cu_ef95aea4_28584cuda3std3__45__cpo3endE,(_ZN66_INTERNAL_5e14b357_30_flash_bwd_hdim192_fp16_sm90_cu_ef95aea4_28584cuda3std3__419piecewise_constructE - _ZN66_INTERNAL_5e14b357_30_flash_bwd_hdim192_fp16_sm90_cu_ef95aea4_28584cuda3std3__45__cpo3endE)
_ZN66_INTERNAL_5e14b357_30_flash_bwd_hdim192_fp16_sm90_cu_ef95aea4_28584cuda3std3__45__cpo3endE:
	.zero		1
	.type		_ZN66_INTERNAL_5e14b357_30_flash_bwd_hdim192_fp16_sm90_cu_ef95aea4_28584cuda3std3__419piecewise_constructE,@object
	.size		_ZN66_INTERNAL_5e14b357_30_flash_bwd_hdim192_fp16_sm90_cu_ef95aea4_28584cuda3std3__419piecewise_constructE,(_ZN66_INTERNAL_5e14b357_30_flash_bwd_hdim192_fp16_sm90_cu_ef95aea4_28584cuda3std3__45__cpo4cendE - _ZN66_INTERNAL_5e14b357_30_flash_bwd_hdim192_fp16_sm90_cu_ef95aea4_28584cuda3std3__419piecewise_constructE)
_ZN66_INTERNAL_5e14b357_30_flash_bwd_hdim192_fp16_sm90_cu_ef95aea4_28584cuda3std3__419piecewise_constructE:
	.zero		1
	.type		_ZN66_INTERNAL_5e14b357_30_flash_bwd_hdim192_fp16_sm90_cu_ef95aea4_28584cuda3std3__45__cpo4cendE,@object
	.size		_ZN66_INTERNAL_5e14b357_30_flash_bwd_hdim192_fp16_sm90_cu_ef95aea4_28584cuda3std3__45__cpo4cendE,(_ZN66_INTERNAL_5e14b357_30_flash_bwd_hdim192_fp16_sm90_cu_ef95aea4_28584cuda3std6ranges3__45__cpo4swapE - _ZN66_INTERNAL_5e14b357_30_flash_bwd_hdim192_fp16_sm90_cu_ef95aea4_28584cuda3std3__45__cpo4cendE)
_ZN66_INTERNAL_5e14b357_30_flash_bwd_hdim192_fp16_sm90_cu_ef95aea4_28584cuda3std3__45__cpo4cendE:
	.zero		1
	.type		_ZN66_INTERNAL_5e14b357_30_flash_bwd_hdim192_fp16_sm90_cu_ef95aea4_28584cuda3std6ranges3__45__cpo4swapE,@object
	.size		_ZN66_INTERNAL_5e14b357_30_flash_bwd_hdim192_fp16_sm90_cu_ef95aea4_28584cuda3std6ranges3__45__cpo4swapE,(.L_11 - _ZN66_INTERNAL_5e14b357_30_flash_bwd_hdim192_fp16_sm90_cu_ef95aea4_28584cuda3std6ranges3__45__cpo4swapE)
_ZN66_INTERNAL_5e14b357_30_flash_bwd_hdim192_fp16_sm90_cu_ef95aea4_28584cuda3std6ranges3__45__cpo4swapE:
	.zero		1
.L_11:


//--------------------- .nv.shared._ZN7cutlass13device_kernelIN5flash11enable_sm90INS1_16FlashAttnBwdSm90INS1_25CollectiveMainloopBwdSm90ILi2ELi1ELi1EN4cute5tupleIJNS5_1CILi1EEES8_S8_EEENS6_IJNS7_ILi64EEENS7_ILi96EEENS7_ILi192EEEEEENS_6half_tEfNS_4arch4Sm90ELb0ELb0ELb0ELb0ELb1ELb0ELb1ELb0ELi3ELi1ELi1ELi1ELb0EEENS1_21CollectiveEpilogueBwdISD_SE_SG_Li384ELb0ELb1ELi3EEENS1_19SingleTileSchedulerILb0ELb0ELb0ELi96EEEEEEEEEvNT_6ParamsE --------------------------
	.section	.nv.shared._ZN7cutlass13device_kernelIN5flash11enable_sm90INS1_16FlashAttnBwdSm90INS1_25CollectiveMainloopBwdSm90ILi2ELi1ELi1EN4cute5tupleIJNS5_1CILi1EEES8_S8_EEENS6_IJNS7_ILi64EEENS7_ILi96EEENS7_ILi192EEEEEENS_6half_tEfNS_4arch4Sm90ELb0ELb0ELb0ELb0ELb1ELb0ELb1ELb0ELi3ELi1ELi1ELi1ELb0EEENS1_21CollectiveEpilogueBwdISD_SE_SG_Li384ELb0ELb1ELi3EEENS1_19SingleTileSchedulerILb0ELb0ELb0ELi96EEEEEEEEEvNT_6ParamsE,"aw",@nobits
	.sectionflags	@""
	.align	16
	.zero		1024


//--------------------- .nv.shared._ZN7cutlass13device_kernelIN5flash11enable_sm90INS1_16FlashAttnBwdSm90INS1_25CollectiveMainloopBwdSm90ILi2ELi1ELi1EN4cute5tupleIJNS5_1CILi1EEES8_S8_EEENS6_IJNS7_ILi64EEENS7_ILi96EEENS7_ILi192EEEEEENS_6half_tEfNS_4arch4Sm90ELb0ELb0ELb0ELb0ELb0ELb0ELb1ELb0ELi3ELi1ELi1ELi1ELb0EEENS1_24CollectiveEpilogueBwdGQAISD_fSG_Li384ELb0ELb0EEENS1_19SingleTileSchedulerILb0ELb0ELb0ELi96EEEEEEEEEvNT_6ParamsE --------------------------
	.section	.nv.shared._ZN7cutlass13device_kernelIN5flash11enable_sm90INS1_16FlashAttnBwdSm90INS1_25CollectiveMainloopBwdSm90ILi2ELi1ELi1EN4cute5tupleIJNS5_1CILi1EEES8_S8_EEENS6_IJNS7_ILi64EEENS7_ILi96EEENS7_ILi192EEEEEENS_6half_tEfNS_4arch4Sm90ELb0ELb0ELb0ELb0ELb0ELb0ELb1ELb0ELi3ELi1ELi1ELi1ELb0EEENS1_24CollectiveEpilogueBwdGQAISD_fSG_Li384ELb0ELb0EEENS1_19SingleTileSchedulerILb0ELb0ELb0ELi96EEEEEEEEEvNT_6ParamsE,"aw",@nobits
	.sectionflags	@""
	.align	16
	.zero		1024


//--------------------- .nv.shared._ZN7cutlass13device_kernelIN5flash11enable_sm90INS1_16FlashAttnBwdSm90INS1_25CollectiveMainloopBwdSm90ILi2ELi1ELi1EN4cute5tupleIJNS5_1CILi1EEES8_S8_EEENS6_IJNS7_ILi64EEENS7_ILi96EEENS7_ILi192EEEEEENS_6half_tEfNS_4arch4Sm90ELb0ELb0ELb0ELb0ELb1ELb0ELb1ELb0ELi3ELi1ELi1ELi1ELb0EEENS1_24CollectiveEpilogueBwdGQAISD_fSG_Li384ELb0ELb1EEENS1_19SingleTileSchedulerILb0ELb0ELb0ELi96EEEEEEEEEvNT_6ParamsE --------------------------
	.section	.nv.shared._ZN7cutlass13device_kernelIN5flash11enable_sm90INS1_16FlashAttnBwdSm90INS1_25CollectiveMainloopBwdSm90ILi2ELi1ELi1EN4cute5tupleIJNS5_1CILi1EEES8_S8_EEENS6_IJNS7_ILi64EEENS7_ILi96EEENS7_ILi192EEEEEENS_6half_tEfNS_4arch4Sm90ELb0ELb0ELb0ELb0ELb1ELb0ELb1ELb0ELi3ELi1ELi1ELi1ELb0EEENS1_24CollectiveEpilogueBwdGQAISD_fSG_Li384ELb0ELb1EEENS1_19SingleTileSchedulerILb0ELb0ELb0ELi96EEEEEEEEEvNT_6ParamsE,"aw",@nobits
	.sectionflags	@""
	.align	16
	.zero		1024


//--------------------- .nv.shared._ZN7cutlass13device_kernelIN5flash11enable_sm90INS1_16FlashAttnBwdSm90INS1_25CollectiveMainloopBwdSm90ILi2ELi1ELi1EN4cute5tupleIJNS5_1CILi1EEES8_S8_EEENS6_IJNS7_ILi64EEENS7_ILi96EEENS7_ILi192EEEEEENS_6half_tEfNS_4arch4Sm90ELb0ELb0ELb0ELb1ELb0ELb0ELb1ELb0ELi3ELi1ELi1ELi1ELb0EEENS1_21CollectiveEpilogueBwdISD_SE_SG_Li384ELb1ELb1ELi3EEENS1_19SingleTileSchedulerILb1ELb0ELb0ELi96EEEEEEEEEvNT_6ParamsE --------------------------
	.section	.nv.shared._ZN7cutlass13device_kernelIN5flash11enable_sm90INS1_16FlashAttnBwdSm90INS1_25CollectiveMainloopBwdSm90ILi2ELi1ELi1EN4cute5tupleIJNS5_1CILi1EEES8_S8_EEENS6_IJNS7_ILi64EEENS7_ILi96EEENS7_ILi192EEEEEENS_6half_tEfNS_4arch4Sm90ELb0ELb0ELb0ELb1ELb0ELb0ELb1ELb0ELi3ELi1ELi1ELi1ELb0EEENS1_21CollectiveEpilogueBwdISD_SE_SG_Li384ELb1ELb1ELi3EEENS1_19SingleTileSchedulerILb1ELb0ELb0ELi96EEEEEEEEEvNT_6ParamsE,"aw",@nobits
	.sectionflags	@""
	.align	16
	.zero		1024


//--------------------- .nv.shared._ZN7cutlass13device_kernelIN5flash11enable_sm90INS1_16FlashAttnBwdSm90INS1_25CollectiveMainloopBwdSm90ILi2ELi1ELi1EN4cute5tupleIJNS5_1CILi1EEES8_S8_EEENS6_IJNS7_ILi64EEENS7_ILi96EEENS7_ILi192EEEEEENS_6half_tEfNS_4arch4Sm90ELb0ELb0ELb0ELb1ELb1ELb0ELb1ELb0ELi3ELi1ELi1ELi1ELb0EEENS1_21CollectiveEpilogueBwdISD_SE_SG_Li384ELb1ELb1ELi3EEENS1_19SingleTileSchedulerILb1ELb0ELb0ELi96EEEEEEEEEvNT_6ParamsE --------------------------
	.section	.nv.shared._ZN7cutlass13device_kernelIN5flash11enable_sm90INS1_16FlashAttnBwdSm90INS1_25CollectiveMainloopBwdSm90ILi2ELi1ELi1EN4cute5tupleIJNS5_1CILi1EEES8_S8_EEENS6_IJNS7_ILi64EEENS7_ILi96EEENS7_ILi192EEEEEENS_6half_tEfNS_4arch4Sm90ELb0ELb0ELb0ELb1ELb1ELb0ELb1ELb0ELi3ELi1ELi1ELi1ELb0EEENS1_21CollectiveEpilogueBwdISD_SE_SG_Li384ELb1ELb1ELi3EEENS1_19SingleTileSchedulerILb1ELb0ELb0ELi96EEEEEEEEEvNT_6ParamsE,"aw",@nobits
	.sectionflags	@""
	.align	16
	.zero		1024


//--------------------- .nv.shared._ZN7cutlass13device_kernelIN5flash11enable_sm90INS1_16FlashAttnBwdSm90INS1_25CollectiveMainloopBwdSm90ILi2ELi1ELi1EN4cute5tupleIJNS5_1CILi1EEES8_S8_EEENS6_IJNS7_ILi64EEENS7_ILi96EEENS7_ILi192EEEEEENS_6half_tEfNS_4arch4Sm90ELb0ELb0ELb0ELb1ELb0ELb0ELb1ELb0ELi3ELi1ELi1ELi1ELb0EEENS1_24CollectiveEpilogueBwdGQAISD_fSG_Li384ELb1ELb0EEENS1_19SingleTileSchedulerILb1ELb0ELb0ELi96EEEEEEEEEvNT_6ParamsE --------------------------
	.section	.nv.shared._ZN7cutlass13device_kernelIN5flash11enable_sm90INS1_16FlashAttnBwdSm90INS1_25CollectiveMainloopBwdSm90ILi2ELi1ELi1EN4cute5tupleIJNS5_1CILi1EEES8_S8_EEENS6_IJNS7_ILi64EEENS7_ILi96EEENS7_ILi192EEEEEENS_6half_tEfNS_4arch4Sm90ELb0ELb0ELb0ELb1ELb0ELb0ELb1ELb0ELi3ELi1ELi1ELi1ELb0EEENS1_24CollectiveEpilogueBwdGQAISD_fSG_Li384ELb1ELb0EEENS1_19SingleTileSchedulerILb1ELb0ELb0ELi96EEEEEEEEEvNT_6ParamsE,"aw",@nobits
	.sectionflags	@""
	.align	16
	.zero		1024


//--------------------- .nv.shared._ZN7cutlass13device_kernelIN5flash11enable_sm90INS1_16FlashAttnBwdSm90INS1_25CollectiveMainloopBwdSm90ILi2ELi1ELi1EN4cute5tupleIJNS5_1CILi1EEES8_S8_EEENS6_IJNS7_ILi64EEENS7_ILi96EEENS7_ILi192EEEEEENS_6half_tEfNS_4arch4Sm90ELb0ELb0ELb0ELb1ELb1ELb0ELb1ELb0ELi3ELi1ELi1ELi1ELb0EEENS1_24CollectiveEpilogueBwdGQAISD_fSG_Li384ELb1ELb1EEENS1_19SingleTileSchedulerILb1ELb0ELb0ELi96EEEEEEEEEvNT_6ParamsE --------------------------
	.section	.nv.shared._ZN7cutlass13device_kernelIN5flash11enable_sm90INS1_16FlashAttnBwdSm90INS1_25CollectiveMainloopBwdSm90ILi2ELi1ELi1EN4cute5tupleIJNS5_1CILi1EEES8_S8_EEENS6_IJNS7_ILi64EEENS7_ILi96EEENS7_ILi192EEEEEENS_6half_tEfNS_4arch4Sm90ELb0ELb0ELb0ELb1ELb1ELb0ELb1ELb0ELi3ELi1ELi1ELi1ELb0EEENS1_24CollectiveEpilogueBwdGQAISD_fSG_Li384ELb1ELb1EEENS1_19SingleTileSchedulerILb1ELb0ELb0ELi96EEEEEEEEEvNT_6ParamsE,"aw",@nobits
	.sectionflags	@""
	.align	16
	.zero		1024


//--------------------- .nv.shared._ZN7cutlass13device_kernelIN5flash11enable_sm90INS1_16FlashAttnBwdSm90INS1_25CollectiveMainloopBwdSm90ILi2ELi1ELi1EN4cute5tupleIJNS5_1CILi1EEES8_S8_EEENS6_IJNS7_ILi64EEENS7_ILi96EEENS7_ILi192EEEEEENS_6half_tEfNS_4arch4Sm90ELb0ELb1ELb0ELb0ELb0ELb0ELb1ELb0ELi3ELi1ELi1ELi1ELb0EEENS1_21CollectiveEpilogueBwdISD_SE_SG_Li384ELb0ELb1ELi3EEENS1_19SingleTileSchedulerILb0ELb0ELb0ELi96EEEEEEEEEvNT_6ParamsE --------------------------
	.section	.nv.shared._ZN7cutlass13device_kernelIN5flash11enable_sm90INS1_16FlashAttnBwdSm90INS1_25CollectiveMainloopBwdSm90ILi2ELi1ELi1EN4cute5tupleIJNS5_1CILi1EEES8_S8_EEENS6_IJNS7_ILi64EEENS7_ILi96EEENS7_ILi192EEEEEENS_6half_tEfNS_4arch4Sm90ELb0ELb1ELb0ELb0ELb0ELb0ELb1ELb0ELi3ELi1ELi1ELi1ELb0EEENS1_21CollectiveEpilogueBwdISD_SE_SG_Li384ELb0ELb1ELi3EEENS1_19SingleTileSchedulerILb0ELb0ELb0ELi96EEEEEEEEEvNT_6ParamsE,"aw",@nobits
	.sectionflags	@""
	.align	16
	.zero		1024


//--------------------- .nv.shared._ZN7cutlass13device_kernelIN5flash11enable_sm90INS1_16FlashAttnBwdSm90INS1_25CollectiveMainloopBwdSm90ILi2ELi1ELi1EN4cute5tupleIJNS5_1CILi1EEES8_S8_EEENS6_IJNS7_ILi64EEENS7_ILi96EEENS7_ILi192EEEEEENS_6half_tEfNS_4arch4Sm90ELb0ELb1ELb0ELb0ELb1ELb0ELb1ELb0ELi3ELi1ELi1ELi1ELb0EEENS1_21CollectiveEpilogueBwdISD_SE_SG_Li384ELb0ELb1ELi3EEENS1_19SingleTileSchedulerILb0ELb0ELb0ELi96EEEEEEEEEvNT_6ParamsE --------------------------
	.section	.nv.shared._ZN7cutlass13device_kernelIN5flash11enable_sm90INS1_16FlashAttnBwdSm90INS1_25CollectiveMainloopBwdSm90ILi2ELi1ELi1EN4cute5tupleIJNS5_1CILi1EEES8_S8_EEENS6_IJNS7_ILi64EEENS7_ILi96EEENS7_ILi192EEEEEENS_6half_tEfNS_4arch4Sm90ELb0ELb1ELb0ELb0ELb1ELb0ELb1ELb0ELi3ELi1ELi1ELi1ELb0EEENS1_21CollectiveEpilogueBwdISD_SE_SG_Li384ELb0ELb1ELi3EEENS1_19SingleTileSchedulerILb0ELb0ELb0ELi96EEEEEEEEEvNT_6ParamsE,"aw",@nobits
	.sectionflags	@""
	.align	16
	.zero		1024


//--------------------- .nv.shared._ZN7cutlass13device_kernelIN5flash11enable_sm90INS1_16FlashAttnBwdSm90INS1_25CollectiveMainloopBwdSm90ILi2ELi1ELi1EN4cute5tupleIJNS5_1CILi1EEES8_S8_EEENS6_IJNS7_ILi64EEENS7_ILi96EEENS7_ILi192EEEEEENS_6half_tEfNS_4arch4Sm90ELb0ELb1ELb0ELb0ELb0ELb0ELb1ELb0ELi3ELi1ELi1ELi1ELb0EEENS1_24CollectiveEpilogueBwdGQAISD_fSG_Li384ELb0ELb0EEENS1_19SingleTileSchedulerILb0ELb0ELb0ELi96EEEEEEEEEvNT_6ParamsE --------------------------
	.section	.nv.shared._ZN7cutlass13device_kernelIN5flash11enable_sm90INS1_16FlashAttnBwdSm90INS1_25CollectiveMainloopBwdSm90ILi2ELi1ELi1EN4cute5tupleIJNS5_1CILi1EEES8_S8_EEENS6_IJNS7_ILi64EEENS7_ILi96EEENS7_ILi192EEEEEENS_6half_tEfNS_4arch4Sm90ELb0ELb1ELb0ELb0ELb0ELb0ELb1ELb0ELi3ELi1ELi1ELi1ELb0EEENS1_24CollectiveEpilogueBwdGQAISD_fSG_Li384ELb0ELb0EEENS1_19SingleTileSchedulerILb0ELb0ELb0ELi96EEEEEEEEEvNT_6ParamsE,"aw",@nobits
	.sectionflags	@""
	.align	16
	.zero		1024


//--------------------- .nv.shared._ZN7cutlass13device_kernelIN5flash11enable_sm90INS1_16FlashAttnBwdSm90INS1_25CollectiveMainloopBwdSm90ILi2ELi1ELi1EN4cute5tupleIJNS5_1CILi1EEES8_S8_EEENS6_IJNS7_ILi64EEENS7_ILi96EEENS7_ILi192EEEEEENS_6half_tEfNS_4arch4Sm90ELb0ELb1ELb0ELb0ELb1ELb0ELb1ELb0ELi3ELi1ELi1ELi1ELb0EEENS1_24CollectiveEpilogueBwdGQAISD_fSG_Li384ELb0ELb1EEENS1_19SingleTileSchedulerILb0ELb0ELb0ELi96EEEEEEEEEvNT_6ParamsE --------------------------
	.section	.nv.shared._ZN7cutlass13device_kernelIN5flash11enable_sm90INS1_16FlashAttnBwdSm90INS1_25CollectiveMainloopBwdSm90ILi2ELi1ELi1EN4cute5tupleIJNS5_1CILi1EEES8_S8_EEENS6_IJNS7_ILi64EEENS7_ILi96EEENS7_ILi192EEEEEENS_6half_tEfNS_4arch4Sm90ELb0ELb1ELb0ELb0ELb1ELb0ELb1ELb0ELi3ELi1ELi1ELi1ELb0EEENS1_24CollectiveEpilogueBwdGQAISD_fSG_Li384ELb0ELb1EEENS1_19SingleTileSchedulerILb0ELb0ELb0ELi96EEEEEEEEEvNT_6ParamsE,"aw",@nobits
	.sectionflags	@""
	.align	16
	.zero		1024


//--------------------- .nv.shared._ZN7cutlass13device_kernelIN5flash11enable_sm90INS1_16FlashAttnBwdSm90INS1_25CollectiveMainloopBwdSm90ILi2ELi1ELi1EN4cute5tupleIJNS5_1CILi1EEES8_S8_EEENS6_IJNS7_ILi64EEENS7_ILi96EEENS7_ILi192EEEEEENS_6half_tEfNS_4arch4Sm90ELb0ELb1ELb0ELb1ELb0ELb0ELb1ELb0ELi3ELi1ELi1ELi1ELb0EEENS1_21CollectiveEpilogueBwdISD_SE_SG_Li384ELb1ELb1ELi3EEENS1_19SingleTileSchedulerILb1ELb0ELb0ELi96EEEEEEEEEvNT_6ParamsE --------------------------
	.section	.nv.shared._ZN7cutlass13device_kernelIN5flash11enable_sm90INS1_16FlashAttnBwdSm90INS1_25CollectiveMainloopBwdSm90ILi2ELi1ELi1EN4cute5tupleIJNS5_1CILi1EEES8_S8_EEENS6_IJNS7_ILi64EEENS7_ILi96EEENS7_ILi192EEEEEENS_6half_tEfNS_4arch4Sm90ELb0ELb1ELb0ELb1ELb0ELb0ELb1ELb0ELi3ELi1ELi1ELi1ELb0EEENS1_21CollectiveEpilogueBwdISD_SE_SG_Li384ELb1ELb1ELi3EEENS1_19SingleTileSchedulerILb1ELb0ELb0ELi96EEEEEEEEEvNT_6ParamsE,"aw",@nobits
	.sectionflags	@""
	.align	16
	.zero		1024


//--------------------- .nv.shared._ZN7cutlass13device_kernelIN5flash11enable_sm90INS1_16FlashAttnBwdSm90INS1_25CollectiveMainloopBwdSm90ILi2ELi1ELi1EN4cute5tupleIJNS5_1CILi1EEES8_S8_EEENS6_IJNS7_ILi64EEENS7_ILi96EEENS7_ILi192EEEEEENS_6half_tEfNS_4arch4Sm90ELb0ELb1ELb0ELb1ELb1ELb0ELb1ELb0ELi3ELi1ELi1ELi1ELb0EEENS1_21CollectiveEpilogueBwdISD_SE_SG_Li384ELb1ELb1ELi3EEENS1_19SingleTileSchedulerILb1ELb0ELb0ELi96EEEEEEEEEvNT_6ParamsE --------------------------
	.section	.nv.shared._ZN7cutlass13device_kernelIN5flash11enable_sm90INS1_16FlashAttnBwdSm90INS1_25CollectiveMainloopBwdSm90ILi2ELi1ELi1EN4cute5tupleIJNS5_1CILi1EEES8_S8_EEENS6_IJNS7_ILi64EEENS7_ILi96EEENS7_ILi192EEEEEENS_6half_tEfNS_4arch4Sm90ELb0ELb1ELb0ELb1ELb1ELb0ELb1ELb0ELi3ELi1ELi1ELi1ELb0EEENS1_21CollectiveEpilogueBwdISD_SE_SG_Li384ELb1ELb1ELi3EEENS1_19SingleTileSchedulerILb1ELb0ELb0ELi96EEEEEEEEEvNT_6ParamsE,"aw",@nobits
	.sectionflags	@""
	.align	16
	.zero		1024


//--------------------- .nv.shared._ZN7cutlass13device_kernelIN5flash11enable_sm90INS1_16FlashAttnBwdSm90INS1_25CollectiveMainloopBwdSm90ILi2ELi1ELi1EN4cute5tupleIJNS5_1CILi1EEES8_S8_EEENS6_IJNS7_ILi64EEENS7_ILi96EEENS7_ILi192EEEEEENS_6half_tEfNS_4arch4Sm90ELb0ELb1ELb0ELb1ELb0ELb0ELb1ELb0ELi3ELi1ELi1ELi1ELb0EEENS1_24CollectiveEpilogueBwdGQAISD_fSG_Li384ELb1ELb0EEENS1_19SingleTileSchedulerILb1ELb0ELb0ELi96EEEEEEEEEvNT_6ParamsE --------------------------
	.section	.nv.shared._ZN7cutlass13device_kernelIN5flash11enable_sm90INS1_16FlashAttnBwdSm90INS1_25CollectiveMainloopBwdSm90ILi2ELi1ELi1EN4cute5tupleIJNS5_1CILi1EEES8_S8_EEENS6_IJNS7_ILi64EEENS7_ILi96EEENS7_ILi192EEEEEENS_6half_tEfNS_4arch4Sm90ELb0ELb1ELb0ELb1ELb0ELb0ELb1ELb0ELi3ELi1ELi1ELi1ELb0EEENS1_24CollectiveEpilogueBwdGQAISD_fSG_Li384ELb1ELb0EEENS1_19SingleTileSchedulerILb1ELb0ELb0ELi96EEEEEEEEEvNT_6ParamsE,"aw",@nobits
	.sectionflags	@""
	.align	16
	.zero		1024


//--------------------- .nv.shared._ZN7cutlass13device_kernelIN5flash11enable_sm90INS1_16FlashAttnBwdSm90INS1_25CollectiveMainloopBwdSm90ILi2ELi1ELi1EN4cute5tupleIJNS5_1CILi1EEES8_S8_EEENS6_IJNS7_ILi64EEENS7_ILi96EEENS7_ILi192EEEEEENS_6half_tEfNS_4arch4Sm90ELb0ELb1ELb0ELb1ELb1ELb0ELb1ELb0ELi3ELi1ELi1ELi1ELb0EEENS1_24CollectiveEpilogueBwdGQAISD_fSG_Li384ELb1ELb1EEENS1_19SingleTileSchedulerILb1ELb0ELb0ELi96EEEEEEEEEvNT_6ParamsE --------------------------
	.section	.nv.shared._ZN7cutlass13device_kernelIN5flash11enable_sm90INS1_16FlashAttnBwdSm90INS1_25CollectiveMainloopBwdSm90ILi2ELi1ELi1EN4cute5tupleIJNS5_1CILi1EEES8_S8_EEENS6_IJNS7_ILi64EEENS7_ILi96EEENS7_ILi192EEEEEENS_6half_tEfNS_4arch4Sm90ELb0ELb1ELb0ELb1ELb1ELb0ELb1ELb0ELi3ELi1ELi1ELi1ELb0EEENS1_24CollectiveEpilogueBwdGQAISD_fSG_Li384ELb1ELb1EEENS1_19SingleTileSchedulerILb1ELb0ELb0ELi96EEEEEEEEEvNT_6ParamsE,"aw",@nobits
	.sectionflags	@""
	.align	16
	.zero		1024


//--------------------- .nv.shared._ZN7cutlass13device_kernelIN5flash11enable_sm90INS1_16FlashAttnBwdSm90INS1_25CollectiveMainloopBwdSm90ILi2ELi1ELi1EN4cute5tupleIJNS5_1CILi1EEES8_S8_EEENS6_IJNS7_ILi64EEENS7_ILi96EEENS7_ILi192EEEEEENS_6half_tEfNS_4arch4Sm90ELb1ELb0ELb0ELb0ELb0ELb0ELb1ELb0ELi3ELi1ELi1ELi1ELb0EEENS1_21CollectiveEpilogueBwdISD_SE_SG_Li384ELb0ELb1ELi3EEENS1_25SingleTileBwdLPTSchedulerILb0ELi96ELb0EEEEEEEEEvNT_6ParamsE --------------------------
	.section	.nv.shared._ZN7cutlass13device_kernelIN5flash11enable_sm90INS1_16FlashAttnBwdSm90INS1_25CollectiveMainloopBwdSm90ILi2ELi1ELi1EN4cute5tupleIJNS5_1CILi1EEES8_S8_EEENS6_IJNS7_ILi64EEENS7_ILi96EEENS7_ILi192EEEEEENS_6half_tEfNS_4arch4Sm90ELb1ELb0ELb0ELb0ELb0ELb0ELb1ELb0ELi3ELi1ELi1ELi1ELb0EEENS1_21CollectiveEpilogueBwdISD_SE_SG_Li384ELb0ELb1ELi3EEENS1_25SingleTileBwdLPTSchedulerILb0ELi96ELb0EEEEEEEEEvNT_6ParamsE,"aw",@nobits
	.sectionflags	@""
	.align	16
	.zero		1024


//--------------------- .nv.shared._ZN7cutlass13device_kernelIN5flash11enable_sm90INS1_16FlashAttnBwdSm90INS1_25CollectiveMainloopBwdSm90ILi2ELi1ELi1EN4cute5tupleIJNS5_1CILi1EEES8_S8_EEENS6_IJNS7_ILi64EEENS7_ILi96EEENS7_ILi192EEEEEENS_6half_tEfNS_4arch4Sm90ELb1ELb0ELb0ELb0ELb1ELb0ELb1ELb0ELi3ELi1ELi1ELi1ELb0EEENS1_21CollectiveEpilogueBwdISD_SE_SG_Li384ELb0ELb1ELi3EEENS1_25SingleTileBwdLPTSchedulerILb0ELi96ELb1EEEEEEEEEvNT_6ParamsE --------------------------
	.section	.nv.shared._ZN7cutlass13device_kernelIN5flash11enable_sm90INS1_16FlashAttnBwdSm90INS1_25CollectiveMainloopBwdSm90ILi2ELi1ELi1EN4cute5tupleIJNS5_1CILi1EEES8_S8_EEENS6_IJNS7_ILi64EEENS7_ILi96EEENS7_ILi192EEEEEENS_6half_tEfNS_4arch4Sm90ELb1ELb0ELb0ELb0ELb1ELb0ELb1ELb0ELi3ELi1ELi1ELi1ELb0EEENS1_21CollectiveEpilogueBwdISD_SE_SG_Li384ELb0ELb1ELi3EEENS1_25SingleTileBwdLPTSchedulerILb0ELi96ELb1EEEEEEEEEvNT_6ParamsE,"aw",@nobits
	.sectionflags	@""
	.align	16
	.zero		1024


//--------------------- .nv.shared._ZN7cutlass13device_kernelIN5flash11enable_sm90INS1_16FlashAttnBwdSm90INS1_25CollectiveMainloopBwdSm90ILi2ELi1ELi1EN4cute5tupleIJNS5_1CILi1EEES8_S8_EEENS6_IJNS7_ILi64EEENS7_ILi96EEENS7_ILi192EEEEEENS_6half_tEfNS_4arch4Sm90ELb1ELb0ELb0ELb0ELb0ELb0ELb1ELb0ELi3ELi1ELi1ELi1ELb0EEENS1_24CollectiveEpilogueBwdGQAISD_fSG_Li384ELb0ELb0EEENS1_25SingleTileBwdLPTSchedulerILb0ELi96ELb0EEEEEEEEEvNT_6ParamsE --------------------------
	.section	.nv.shared._ZN7cutlass13device_kernelIN5flash11enable_sm90INS1_16FlashAttnBwdSm90INS1_25CollectiveMainloopBwdSm90ILi2ELi1ELi1EN4cute5tupleIJNS5_1CILi1EEES8_S8_EEENS6_IJNS7_ILi64EEENS7_ILi96EEENS7_ILi192EEEEEENS_6half_tEfNS_4arch4Sm90ELb1ELb0ELb0ELb0ELb0ELb0ELb1ELb0ELi3ELi1ELi1ELi1ELb0EEENS1_24CollectiveEpilogueBwdGQAISD_fSG_Li384ELb0ELb0EEENS1_25SingleTileBwdLPTSchedulerILb0ELi96ELb0EEEEEEEEEvNT_6ParamsE,"aw",@nobits
	.sectionflags	@""
	.align	16
	.zero		1024


//--------------------- .nv.shared._ZN7cutlass13device_kernelIN5flash11enable_sm90INS1_16FlashAttnBwdSm90INS1_25CollectiveMainloopBwdSm90ILi2ELi1ELi1EN4cute5tupleIJNS5_1CILi1EEES8_S8_EEENS6_IJNS7_ILi64EEENS7_ILi96EEENS7_ILi192EEEEEENS_6half_tEfNS_4arch4Sm90ELb1ELb0ELb0ELb0ELb1ELb0ELb1ELb0ELi3ELi1ELi1ELi1ELb0EEENS1_24CollectiveEpilogueBwdGQAISD_fSG_Li384ELb0ELb1EEENS1_25SingleTileBwdLPTSchedulerILb0ELi96ELb1EEEEEEEEEvNT_6ParamsE --------------------------
	.section	.nv.shared._ZN7cutlass13device_kernelIN5flash11enable_sm90INS1_16FlashAttnBwdSm90INS1_25CollectiveMainloopBwdSm90ILi2ELi1ELi1EN4cute5tupleIJNS5_1CILi1EEES8_S8_EEENS6_IJNS7_ILi64EEENS7_ILi96EEENS7_ILi192EEEEEENS_6half_tEfNS_4arch4Sm90ELb1ELb0ELb0ELb0ELb1ELb0ELb1ELb0ELi3ELi1ELi1ELi1ELb0EEENS1_24CollectiveEpilogueBwdGQAISD_fSG_Li384ELb0ELb1EEENS1_25SingleTileBwdLPTSchedulerILb0ELi96ELb1EEEEEEEEEvNT_6ParamsE,"aw",@nobits
	.sectionflags	@""
	.align	16
	.zero		1024


//--------------------- .nv.shared._ZN7cutlass13device_kernelIN5flash22FlashAttnBwdPreprocessIN4cute5tupleIJNS3_1CILi64EEENS5_ILi192EEEEEENS_6half_tEfNS_4arch4Sm90ELb1ELb0EEEEEvNT_6ParamsE --------------------------
	.section	.nv.shared._ZN7cutlass13device_kernelIN5flash22FlashAttnBwdPreprocessIN4cute5tupleIJNS3_1CILi64EEENS5_ILi192EEEEEENS_6half_tEfNS_4arch4Sm90ELb1ELb0EEEEEvNT_6ParamsE,"aw",@nobits
	.sectionflags	@""
	.align	16
	.zero		1024


//--------------------- .nv.shared._ZN7cutlass13device_kernelIN5flash11enable_sm90INS1_16FlashAttnBwdSm90INS1_25CollectiveMainloopBwdSm90ILi2ELi1ELi1EN4cute5tupleIJNS5_1CILi1EEES8_S8_EEENS6_IJNS7_ILi64EEENS7_ILi96EEENS7_ILi192EEEEEENS_6half_tEfNS_4arch4Sm90ELb1ELb0ELb0ELb1ELb0ELb0ELb1ELb0ELi3ELi1ELi1ELi1ELb0EEENS1_21CollectiveEpilogueBwdISD_SE_SG_Li384ELb1ELb1ELi3EEENS1_25SingleTileBwdLPTSchedulerILb1ELi96ELb0EEEEEEEEEvNT_6ParamsE --------------------------
	.section	.nv.shared._ZN7cutlass13device_kernelIN5flash11enable_sm90INS1_16FlashAttnBwdSm90INS1_25CollectiveMainloopBwdSm90ILi2ELi1ELi1EN4cute5tupleIJNS5_1CILi1EEES8_S8_EEENS6_IJNS7_ILi64EEENS7_ILi96EEENS7_ILi192EEEEEENS_6half_tEfNS_4arch4Sm90ELb1ELb0ELb0ELb1ELb0ELb0ELb1ELb0ELi3ELi1ELi1ELi1ELb0EEENS1_21CollectiveEpilogueBwdISD_SE_SG_Li384ELb1ELb1ELi3EEENS1_25SingleTileBwdLPTSchedulerILb1ELi96ELb0EEEEEEEEEvNT_6ParamsE,"aw",@nobits
	.sectionflags	@""
	.align	16
	.zero		1024


//--------------------- .nv.shared._ZN7cutlass13device_kernelIN5flash11enable_sm90INS1_16FlashAttnBwdSm90INS1_25CollectiveMainloopBwdSm90ILi2ELi1ELi1EN4cute5tupleIJNS5_1CILi1EEES8_S8_EEENS6_IJNS7_ILi64EEENS7_ILi96EEENS7_ILi192EEEEEENS_6half_tEfNS_4arch4Sm90ELb1ELb0ELb0ELb1ELb1ELb0ELb1ELb0ELi3ELi1ELi1ELi1ELb0EEENS1_21CollectiveEpilogueBwdISD_SE_SG_Li384ELb1ELb1ELi3EEENS1_25SingleTileBwdLPTSchedulerILb1ELi96ELb1EEEEEEEEEvNT_6ParamsE --------------------------
	.section	.nv.shared._ZN7cutlass13device_kernelIN5flash11enable_sm90INS1_16FlashAttnBwdSm90INS1_25CollectiveMainloopBwdSm90ILi2ELi1ELi1EN4cute5tupleIJNS5_1CILi1EEES8_S8_EEENS6_IJNS7_ILi64EEENS7_ILi96EEENS7_ILi192EEEEEENS_6half_tEfNS_4arch4Sm90ELb1ELb0ELb0ELb1ELb1ELb0ELb1ELb0ELi3ELi1ELi1ELi1ELb0EEENS1_21CollectiveEpilogueBwdISD_SE_SG_Li384ELb1ELb1ELi3EEENS1_25SingleTileBwdLPTSchedulerILb1ELi96ELb1EEEEEEEEEvNT_6ParamsE,"aw",@nobits
	.sectionflags	@""
	.align	16
	.zero		1024


//--------------------- .nv.shared._ZN7cutlass13device_kernelIN5flash11enable_sm90INS1_16FlashAttnBwdSm90INS1_25CollectiveMainloopBwdSm90ILi2ELi1ELi1EN4cute5tupleIJNS5_1CILi1EEES8_S8_EEENS6_IJNS7_ILi64EEENS7_ILi96EEENS7_ILi192EEEEEENS_6half_tEfNS_4arch4Sm90ELb1ELb0ELb0ELb1ELb0ELb0ELb1ELb0ELi3ELi1ELi1ELi1ELb0EEENS1_24CollectiveEpilogueBwdGQAISD_fSG_Li384ELb1ELb0EEENS1_25SingleTileBwdLPTSchedulerILb1ELi96ELb0EEEEEEEEEvNT_6ParamsE --------------------------
	.section	.nv.shared._ZN7cutlass13device_kernelIN5flash11enable_sm90INS1_16FlashAttnBwdSm90INS1_25CollectiveMainloopBwdSm90ILi2ELi1ELi1EN4cute5tupleIJNS5_1CILi1EEES8_S8_EEENS6_IJNS7_ILi64EEENS7_ILi96EEENS7_ILi192EEEEEENS_6half_tEfNS_4arch4Sm90ELb1ELb0ELb0ELb1ELb0ELb0ELb1ELb0ELi3ELi1ELi1ELi1ELb0EEENS1_24CollectiveEpilogueBwdGQAISD_fSG_Li384ELb1ELb0EEENS1_25SingleTileBwdLPTSchedulerILb1ELi96ELb0EEEEEEEEEvNT_6ParamsE,"aw",@nobits
	.sectionflags	@""
	.align	16
	.zero		1024


//--------------------- .nv.shared._ZN7cutlass13device_kernelIN5flash32FlashAttnBwdPostprocessConvertdQIN4cute5tupleIJNS3_1CILi96EEENS5_ILi192EEEEEENS_6half_tEfNS_4arch4Sm90ELi384ENS3_8TiledMMAINS3_8MMA_AtomIJNS3_4SM904GMMA25MMA_64x96x16_F32F16F16_SSILNSF_5MajorE1ELSH_1ELNSF_7ScaleInE1ELSI_1EEEEEENS3_6LayoutINS4_IJNS5_ILi3EEENS5_ILi1EEESN_EEENS4_IJSN_NS5_ILi0EEESP_EEEEENS4_IJNS3_10UnderscoreESS_SS_EEEEELb1EEEEEvNT_6ParamsE --------------------------
	.section	.nv.shared._ZN7cutlass13device_kernelIN5flash32FlashAttnBwdPostprocessConvertdQIN4cute5tupleIJNS3_1CILi96EEENS5_ILi192EEEEEENS_6half_tEfNS_4arch4Sm90ELi384ENS3_8TiledMMAINS3_8MMA_AtomIJNS3_4SM904GMMA25MMA_64x96x16_F32F16F16_SSILNSF_5MajorE1ELSH_1ELNSF_7ScaleInE1ELSI_1EEEEEENS3_6LayoutINS4_IJNS5_ILi3EEENS5_ILi1EEESN_EEENS4_IJSN_NS5_ILi0EEESP_EEEEENS4_IJNS3_10UnderscoreESS_SS_EEEEELb1EEEEEvNT_6ParamsE,"aw",@nobits
	.sectionflags	@""
	.align	16
	.zero		1024


//--------------------- .nv.shared._ZN7cutlass13device_kernelIN5flash32FlashAttnBwdPostprocessConvertdQIN4cute5tupleIJNS3_1CILi64EEENS5_ILi192EEEEEENS_6half_tEfNS_4arch4Sm90ELi384ENS3_8TiledMMAINS3_8MMA_AtomIJNS3_4SM904GMMA25MMA_64x64x16_F32F16F16_SSILNSF_5MajorE0ELSH_1ELNSF_7ScaleInE1ELSI_1EEEEEENS3_6LayoutINS4_IJNS5_ILi1EEENS5_ILi3EEESM_EEENS4_IJNS5_ILi0EEESM_SP_EEEEENS4_IJNS3_10UnderscoreESS_SS_EEEEELb0EEEEEvNT_6ParamsE --------------------------
	.section	.nv.shared._ZN7cutlass13device_kernelIN5flash32FlashAttnBwdPostprocessConvertdQIN4cute5tupleIJNS3_1CILi64EEENS5_ILi192EEEEEENS_6half_tEfNS_4arch4Sm90ELi384ENS3_8TiledMMAINS3_8MMA_AtomIJNS3_4SM904GMMA25MMA_64x64x16_F32F16F16_SSILNSF_5MajorE0ELSH_1ELNSF_7ScaleInE1ELSI_1EEEEEENS3_6LayoutINS4_IJNS5_ILi1EEENS5_ILi3EEESM_EEENS4_IJNS5_ILi0EEESM_SP_EEEEENS4_IJNS3_10UnderscoreESS_SS_EEEEELb0EEEEEvNT_6ParamsE,"aw",@nobits
	.sectionflags	@""
	.align	16
	.zero		1024


//--------------------- .nv.shared._ZN7cutlass13device_kernelIN5flash11enable_sm90INS1_16FlashAttnBwdSm90INS1_25CollectiveMainloopBwdSm90ILi2ELi1ELi1EN4cute5tupleIJNS5_1CILi1EEES8_S8_EEENS6_IJNS7_ILi64EEENS7_ILi96EEENS7_ILi192EEEEEENS_6half_tEfNS_4arch4Sm90ELb1ELb0ELb0ELb1ELb1ELb0ELb1ELb0ELi3ELi1ELi1ELi1ELb0EEENS1_24CollectiveEpilogueBwdGQAISD_fSG_Li384ELb1ELb1EEENS1_25SingleTileBwdLPTSchedulerILb1ELi96ELb1EEEEEEEEEvNT_6ParamsE --------------------------
	.section	.nv.shared._ZN7cutlass13device_kernelIN5flash11enable_sm90INS1_16FlashAttnBwdSm90INS1_25CollectiveMainloopBwdSm90ILi2ELi1ELi1EN4cute5tupleIJNS5_1CILi1EEES8_S8_EEENS6_IJNS7_ILi64EEENS7_ILi96EEENS7_ILi192EEEEEENS_6half_tEfNS_4arch4Sm90ELb1ELb0ELb0ELb1ELb1ELb0ELb1ELb0ELi3ELi1ELi1ELi1ELb0EEENS1_24CollectiveEpilogueBwdGQAISD_fSG_Li384ELb1ELb1EEENS1_25SingleTileBwdLPTSchedulerILb1ELi96ELb1EEEEEEEEEvNT_6ParamsE,"aw",@nobits
	.sectionflags	@""
	.align	16
	.zero		1024


//--------------------- .nv.shared._ZN7cutlass13device_kernelIN5flash22FlashAttnBwdPreprocessIN4cute5tupleIJNS3_1CILi64EEENS5_ILi192EEEEEENS_6half_tEfNS_4arch4Sm90ELb1ELb1EEEEEvNT_6ParamsE --------------------------
	.section	.nv.shared._ZN7cutlass13device_kernelIN5flash22FlashAttnBwdPreprocessIN4cute5tupleIJNS3_1CILi64EEENS5_ILi192EEEEEENS_6half_tEfNS_4arch4Sm90ELb1ELb1EEEEEvNT_6ParamsE,"aw",@nobits
	.sectionflags	@""
	.align	16
	.zero		1024


//--------------------- .nv.constant0._ZN7cutlass13device_kernelIN5flash11enable_sm90INS1_16FlashAttnBwdSm90INS1_25CollectiveMainloopBwdSm90ILi2ELi1ELi1EN4cute5tupleIJNS5_1CILi1EEES8_S8_EEENS6_IJNS7_ILi64EEENS7_ILi96EEENS7_ILi192EEEEEENS_6half_tEfNS_4arch4Sm90ELb0ELb0ELb0ELb0ELb0ELb0ELb1ELb0ELi3ELi1ELi1ELi1ELb0EEENS1_21CollectiveEpilogueBwdISD_SE_SG_Li384ELb0ELb1ELi3EEENS1_19SingleTileSchedulerILb0ELb0ELb0ELi96EEEEEEEEEvNT_6ParamsE --------------------------
	.section	.nv.constant0._ZN7cutlass13device_kernelIN5flash11enable_sm90INS1_16FlashAttnBwdSm90INS1_25CollectiveMainloopBwdSm90ILi2ELi1ELi1EN4cute5tupleIJNS5_1CILi1EEES8_S8_EEENS6_IJNS7_ILi64EEENS7_ILi96EEENS7_ILi192EEEEEENS_6half_tEfNS_4arch4Sm90ELb0ELb0ELb0ELb0ELb0ELb0ELb1ELb0ELi3ELi1ELi1ELi1ELb0EEENS1_21CollectiveEpilogueBwdISD_SE_SG_Li384ELb0ELb1ELi3EEENS1_19SingleTileSchedulerILb0ELb0ELb0ELi96EEEEEEEEEvNT_6ParamsE,"a",@progbits
	.sectionflags	@""
	.align	4
.nv.constant0._ZN7cutlass13device_kernelIN5flash11enable_sm90INS1_16FlashAttnBwdSm90INS1_25CollectiveMainloopBwdSm90ILi2ELi1ELi1EN4cute5tupleIJNS5_1CILi1EEES8_S8_EEENS6_IJNS7_ILi64EEENS7_ILi96EEENS7_ILi192EEEEEENS_6half_tEfNS_4arch4Sm90ELb0ELb0ELb0ELb0ELb0ELb0ELb1ELb0ELi3ELi1ELi1ELi1ELb0EEENS1_21CollectiveEpilogueBwdISD_SE_SG_Li384ELb0ELb1ELi3EEENS1_19SingleTileSchedulerILb0ELb0ELb0ELi96EEEEEEEEEvNT_6ParamsE:
	.zero		2944


//--------------------- .nv.constant0._ZN7cutlass13device_kernelIN5flash11enable_sm90INS1_16FlashAttnBwdSm90INS1_25CollectiveMainloopBwdSm90ILi2ELi1ELi1EN4cute5tupleIJNS5_1CILi1EEES8_S8_EEENS6_IJNS7_ILi64EEENS7_ILi96EEENS7_ILi192EEEEEENS_6half_tEfNS_4arch4Sm90ELb0ELb0ELb0ELb0ELb1ELb0ELb1ELb0ELi3ELi1ELi1ELi1ELb0EEENS1_21CollectiveEpilogueBwdISD_SE_SG_Li384ELb0ELb1ELi3EEENS1_19SingleTileSchedulerILb0ELb0ELb0ELi96EEEEEEEEEvNT_6ParamsE --------------------------
	.section	.nv.constant0._ZN7cutlass13device_kernelIN5flash11enable_sm90INS1_16FlashAttnBwdSm90INS1_25CollectiveMainloopBwdSm90ILi2ELi1ELi1EN4cute5tupleIJNS5_1CILi1EEES8_S8_EEENS6_IJNS7_ILi64EEENS7_ILi96EEENS7_ILi192EEEEEENS_6half_tEfNS_4arch4Sm90ELb0ELb0ELb0ELb0ELb1ELb0ELb1ELb0ELi3ELi1ELi1ELi1ELb0EEENS1_21CollectiveEpilogueBwdISD_SE_SG_Li384ELb0ELb1ELi3EEENS1_19SingleTileSchedulerILb0ELb0ELb0ELi96EEEEEEEEEvNT_6ParamsE,"a",@progbits
	.sectionflags	@""
	.align	4
.nv.constant0._ZN7cutlass13device_kernelIN5flash11enable_sm90INS1_16FlashAttnBwdSm90INS1_25CollectiveMainloopBwdSm90ILi2ELi1ELi1EN4cute5tupleIJNS5_1CILi1EEES8_S8_EEENS6_IJNS7_ILi64EEENS7_ILi96EEENS7_ILi192EEEEEENS_6half_tEfNS_4arch4Sm90ELb0ELb0ELb0ELb0ELb1ELb0ELb1ELb0ELi3ELi1ELi1ELi1ELb0EEENS1_21CollectiveEpilogueBwdISD_SE_SG_Li384ELb0ELb1ELi3EEENS1_19SingleTileSchedulerILb0ELb0ELb0ELi96EEEEEEEEEvNT_6ParamsE:
	.zero		2944


//--------------------- .nv.constant0._ZN7cutlass13device_kernelIN5flash11enable_sm90INS1_16FlashAttnBwdSm90INS1_25CollectiveMainloopBwdSm90ILi2ELi1ELi1EN4cute5tupleIJNS5_1CILi1EEES8_S8_EEENS6_IJNS7_ILi64EEENS7_ILi96EEENS7_ILi192EEEEEENS_6half_tEfNS_4arch4Sm90ELb0ELb0ELb0ELb0ELb0ELb0ELb1ELb0ELi3ELi1ELi1ELi1ELb0EEENS1_24CollectiveEpilogueBwdGQAISD_fSG_Li384ELb0ELb0EEENS1_19SingleTileSchedulerILb0ELb0ELb0ELi96EEEEEEEEEvNT_6ParamsE --------------------------
	.section	.nv.constant0._ZN7cutlass13device_kernelIN5flash11enable_sm90INS1_16FlashAttnBwdSm90INS1_25CollectiveMainloopBwdSm90ILi2ELi1ELi1EN4cute5tupleIJNS5_1CILi1EEES8_S8_EEENS6_IJNS7_ILi64EEENS7_ILi96EEENS7_ILi192EEEEEENS_6half_tEfNS_4arch4Sm90ELb0ELb0ELb0ELb0ELb0ELb0ELb1ELb0ELi3ELi1ELi1ELi1ELb0EEENS1_24CollectiveEpilogueBwdGQAISD_fSG_Li384ELb0ELb0EEENS1_19SingleTileSchedulerILb0ELb0ELb0ELi96EEEEEEEEEvNT_6ParamsE,"a",@progbits
	.sectionflags	@""
	.align	4
.nv.constant0._ZN7cutlass13device_kernelIN5flash11enable_sm90INS1_16FlashAttnBwdSm90INS1_25CollectiveMainloopBwdSm90ILi2ELi1ELi1EN4cute5tupleIJNS5_1CILi1EEES8_S8_EEENS6_IJNS7_ILi64EEENS7_ILi96EEENS7_ILi192EEEEEENS_6half_tEfNS_4arch4Sm90ELb0ELb0ELb0ELb0ELb0ELb0ELb1ELb0ELi3ELi1ELi1ELi1ELb0EEENS1_24CollectiveEpilogueBwdGQAISD_fSG_Li384ELb0ELb0EEENS1_19SingleTileSchedulerILb0ELb0ELb0ELi96EEEEEEEEEvNT_6ParamsE:
	.zero		2304


//--------------------- .nv.constant0._ZN7cutlass13device_kernelIN5flash11enable_sm90INS1_16FlashAttnBwdSm90INS1_25CollectiveMainloopBwdSm90ILi2ELi1ELi1EN4cute5tupleIJNS5_1CILi1EEES8_S8_EEENS6_IJNS7_ILi64EEENS7_ILi96EEENS7_ILi192EEEEEENS_6half_tEfNS_4arch4Sm90ELb0ELb0ELb0ELb0ELb1ELb0ELb1ELb0ELi3ELi1ELi1ELi1ELb0EEENS1_24CollectiveEpilogueBwdGQAISD_fSG_Li384ELb0ELb1EEENS1_19SingleTileSchedulerILb0ELb0ELb0ELi96EEEEEEEEEvNT_6ParamsE --------------------------
	.section	.nv.constant0._ZN7cutlass13device_kernelIN5flash11enable_sm90INS1_16FlashAttnBwdSm90INS1_25CollectiveMainloopBwdSm90ILi2ELi1ELi1EN4cute5tupleIJNS5_1CILi1EEES8_S8_EEENS6_IJNS7_ILi64EEENS7_ILi96EEENS7_ILi192EEEEEENS_6half_tEfNS_4arch4Sm90ELb0ELb0ELb0ELb0ELb1ELb0ELb1ELb0ELi3ELi1ELi1ELi1ELb0EEENS1_24CollectiveEpilogueBwdGQAISD_fSG_Li384ELb0ELb1EEENS1_19SingleTileSchedulerILb0ELb0ELb0ELi96EEEEEEEEEvNT_6ParamsE,"a",@progbits
	.sectionflags	@""
	.align	4
.nv.constant0._ZN7cutlass13device_kernelIN5flash11enable_sm90INS1_16FlashAttnBwdSm90INS1_25CollectiveMainloopBwdSm90ILi2ELi1ELi1EN4cute5tupleIJNS5_1CILi1EEES8_S8_EEENS6_IJNS7_ILi64EEENS7_ILi96EEENS7_ILi192EEEEEENS_6half_tEfNS_4arch4Sm90ELb0ELb0ELb0ELb0ELb1ELb0ELb1ELb0ELi3ELi1ELi1ELi1ELb0EEENS1_24CollectiveEpilogueBwdGQAISD_fSG_Li384ELb0ELb1EEENS1_19SingleTileSchedulerILb0ELb0ELb0ELi96EEEEEEEEEvNT_6ParamsE:
	.zero		2304


//--------------------- .nv.constant0._ZN7cutlass13device_kernelIN5flash11enable_sm90INS1_16FlashAttnBwdSm90INS1_25CollectiveMainloopBwdSm90ILi2ELi1ELi1EN4cute5tupleIJNS5_1CILi1EEES8_S8_EEENS6_IJNS7_ILi64EEENS7_ILi96EEENS7_ILi192EEEEEENS_6half_tEfNS_4arch4Sm90ELb0ELb0ELb0ELb1ELb0ELb0ELb1ELb0ELi3ELi1ELi1ELi1ELb0EEENS1_21CollectiveEpilogueBwdISD_SE_SG_Li384ELb1ELb1ELi3EEENS1_19SingleTileSchedulerILb1ELb0ELb0ELi96EEEEEEEEEvNT_6ParamsE --------------------------
	.section	.nv.constant0._ZN7cutlass13device_kernelIN5flash11enable_sm90INS1_16FlashAttnBwdSm90INS1_25CollectiveMainloopBwdSm90ILi2ELi1ELi1EN4cute5tupleIJNS5_1CILi1EEES8_S8_EEENS6_IJNS7_ILi64EEENS7_ILi96EEENS7_ILi192EEEEEENS_6half_tEfNS_4arch4Sm90ELb0ELb0ELb0ELb1ELb0ELb0ELb1ELb0ELi3ELi1ELi1ELi1ELb0EEENS1_21CollectiveEpilogueBwdISD_SE_SG_Li384ELb1ELb1ELi3EEENS1_19SingleTileSchedulerILb1ELb0ELb0ELi96EEEEEEEEEvNT_6ParamsE,"a",@progbits
	.sectionflags	@""
	.align	4
.nv.constant0._ZN7cutlass13device_kernelIN5flash11enable_sm90INS1_16FlashAttnBwdSm90INS1_25CollectiveMainloopBwdSm90ILi2ELi1ELi1EN4cute5tupleIJNS5_1CILi1EEES8_S8_EEENS6_IJNS7_ILi64EEENS7_ILi96EEENS7_ILi192EEEEEENS_6half_tEfNS_4arch4Sm90ELb0ELb0ELb0ELb1ELb0ELb0ELb1ELb0ELi3ELi1ELi1ELi1ELb0EEENS1_21CollectiveEpilogueBwdISD_SE_SG_Li384ELb1ELb1ELi3EEENS1_19SingleTileSchedulerILb1ELb0ELb0ELi96EEEEEEEEEvNT_6ParamsE:
	.zero		2304


//--------------------- .nv.constant0._ZN7cutlass13device_kernelIN5flash11enable_sm90INS1_16FlashAttnBwdSm90INS1_25CollectiveMainloopBwdSm90ILi2ELi1ELi1EN4cute5tupleIJNS5_1CILi1EEES8_S8_EEENS6_IJNS7_ILi64EEENS7_ILi96EEENS7_ILi192EEEEEENS_6half_tEfNS_4arch4Sm90ELb0ELb0ELb0ELb1ELb1ELb0ELb1ELb0ELi3ELi1ELi1ELi1ELb0EEENS1_21CollectiveEpilogueBwdISD_SE_SG_Li384ELb1ELb1ELi3EEENS1_19SingleTileSchedulerILb1ELb0ELb0ELi96EEEEEEEEEvNT_6ParamsE --------------------------
	.section	.nv.constant0._ZN7cutlass13device_kernelIN5flash11enable_sm90INS1_16FlashAttnBwdSm90INS1_25CollectiveMainloopBwdSm90ILi2ELi1ELi1EN4cute5tupleIJNS5_1CILi1EEES8_S8_EEENS6_IJNS7_ILi64EEENS7_ILi96EEENS7_ILi192EEEEEENS_6half_tEfNS_4arch4Sm90ELb0ELb0ELb0ELb1ELb1ELb0ELb1ELb0ELi3ELi1ELi1ELi1ELb0EEENS1_21CollectiveEpilogueBwdISD_SE_SG_Li384ELb1ELb1ELi3EEENS1_19SingleTileSchedulerILb1ELb0ELb0ELi96EEEEEEEEEvNT_6ParamsE,"a",@progbits
	.sectionflags	@""
	.align	4
.nv.constant0._ZN7cutlass13device_kernelIN5flash11enable_sm90INS1_16FlashAttnBwdSm90INS1_25CollectiveMainloopBwdSm90ILi2ELi1ELi1EN4cute5tupleIJNS5_1CILi1EEES8_S8_EEENS6_IJNS7_ILi64EEENS7_ILi96EEENS7_ILi192EEEEEENS_6half_tEfNS_4arch4Sm90ELb0ELb0ELb0ELb1ELb1ELb0ELb1ELb0ELi3ELi1ELi1ELi1ELb0EEENS1_21CollectiveEpilogueBwdISD_SE_SG_Li384ELb1ELb1ELi3EEENS1_19SingleTileSchedulerILb1ELb0ELb0ELi96EEEEEEEEEvNT_6ParamsE:
	.zero		2304


//--------------------- .nv.constant0._ZN7cutlass13device_kernelIN5flash11enable_sm90INS1_16FlashAttnBwdSm90INS1_25CollectiveMainloopBwdSm90ILi2ELi1ELi1EN4cute5tupleIJNS5_1CILi1EEES8_S8_EEENS6_IJNS7_ILi64EEENS7_ILi96EEENS7_ILi192EEEEEENS_6half_tEfNS_4arch4Sm90ELb0ELb0ELb0ELb1ELb0ELb0ELb1ELb0ELi3ELi1ELi1ELi1ELb0EEENS1_24CollectiveEpilogueBwdGQAISD_fSG_Li384ELb1ELb0EEENS1_19SingleTileSchedulerILb1ELb0ELb0ELi96EEEEEEEEEvNT_6ParamsE --------------------------
	.section	.nv.constant0._ZN7cutlass13device_kernelIN5flash11enable_sm90INS1_16FlashAttnBwdSm90INS1_25CollectiveMainloopBwdSm90ILi2ELi1ELi1EN4cute5tupleIJNS5_1CILi1EEES8_S8_EEENS6_IJNS7_ILi64EEENS7_ILi96EEENS7_ILi192EEEEEENS_6half_tEfNS_4arch4Sm90ELb0ELb0ELb0ELb1ELb0ELb0ELb1ELb0ELi3ELi1ELi1ELi1ELb0EEENS1_24CollectiveEpilogueBwdGQAISD_fSG_Li384ELb1ELb0EEENS1_19SingleTileSchedulerILb1ELb0ELb0ELi96EEEEEEEEEvNT_6ParamsE,"a",@progbits
	.sectionflags	@""
	.align	4
.nv.constant0._ZN7cutlass13device_kernelIN5flash11enable_sm90INS1_16FlashAttnBwdSm90INS1_25CollectiveMainloopBwdSm90ILi2ELi1ELi1EN4cute5tupleIJNS5_1CILi1EEES8_S8_EEENS6_IJNS7_ILi64EEENS7_ILi96EEENS7_ILi192EEEEEENS_6half_tEfNS_4arch4Sm90ELb0ELb0ELb0ELb1ELb0ELb0ELb1ELb0ELi3ELi1ELi1ELi1ELb0EEENS1_24CollectiveEpilogueBwdGQAISD_fSG_Li384ELb1ELb0EEENS1_19SingleTileSchedulerILb1ELb0ELb0ELi96EEEEEEEEEvNT_6ParamsE:
	.zero		2304


//--------------------- .nv.constant0._ZN7cutlass13device_kernelIN5flash11enable_sm90INS1_16FlashAttnBwdSm90INS1_25CollectiveMainloopBwdSm90ILi2ELi1ELi1EN4cute5tupleIJNS5_1CILi1EEES8_S8_EEENS6_IJNS7_ILi64EEENS7_ILi96EEENS7_ILi192EEEEEENS_6half_tEfNS_4arch4Sm90ELb0ELb0ELb0ELb1ELb1ELb0ELb1ELb0ELi3ELi1ELi1ELi1ELb0EEENS1_24CollectiveEpilogueBwdGQAISD_fSG_Li384ELb1ELb1EEENS1_19SingleTileSchedulerILb1ELb0ELb0ELi96EEEEEEEEEvNT_6ParamsE --------------------------
	.section	.nv.constant0._ZN7cutlass13device_kernelIN5flash11enable_sm90INS1_16FlashAttnBwdSm90INS1_25CollectiveMainloopBwdSm90ILi2ELi1ELi1EN4cute5tupleIJNS5_1CILi1EEES8_S8_EEENS6_IJNS7_ILi64EEENS7_ILi96EEENS7_ILi192EEEEEENS_6half_tEfNS_4arch4Sm90ELb0ELb0ELb0ELb1ELb1ELb0ELb1ELb0ELi3ELi1ELi1ELi1ELb0EEENS1_24CollectiveEpilogueBwdGQAISD_fSG_Li384ELb1ELb1EEENS1_19SingleTileSchedulerILb1ELb0ELb0ELi96EEEEEEEEEvNT_6ParamsE,"a",@progbits
	.sectionflags	@""
	.align	4
.nv.constant0._ZN7cutlass13device_kernelIN5flash11enable_sm90INS1_16FlashAttnBwdSm90INS1_25CollectiveMainloopBwdSm90ILi2ELi1ELi1EN4cute5tupleIJNS5_1CILi1EEES8_S8_EEENS6_IJNS7_ILi64EEENS7_ILi96EEENS7_ILi192EEEEEENS_6half_tEfNS_4arch4Sm90ELb0ELb0ELb0ELb1ELb1ELb0ELb1ELb0ELi3ELi1ELi1ELi1ELb0EEENS1_24CollectiveEpilogueBwdGQAISD_fSG_Li384ELb1ELb1EEENS1_19SingleTileSchedulerILb1ELb0ELb0ELi96EEEEEEEEEvNT_6ParamsE:
	.zero		2304


//--------------------- .nv.constant0._ZN7cutlass13device_kernelIN5flash11enable_sm90INS1_16FlashAttnBwdSm90INS1_25CollectiveMainloopBwdSm90ILi2ELi1ELi1EN4cute5tupleIJNS5_1CILi1EEES8_S8_EEENS6_IJNS7_ILi64EEENS7_ILi96EEENS7_ILi192EEEEEENS_6half_tEfNS_4arch4Sm90ELb0ELb1ELb0ELb0ELb0ELb0ELb1ELb0ELi3ELi1ELi1ELi1ELb0EEENS1_21CollectiveEpilogueBwdISD_SE_SG_Li384ELb0ELb1ELi3EEENS1_19SingleTileSchedulerILb0ELb0ELb0ELi96EEEEEEEEEvNT_6ParamsE --------------------------
	.section	.nv.constant0._ZN7cutlass13device_kernelIN5flash11enable_sm90INS1_16FlashAttnBwdSm90INS1_25CollectiveMainloopBwdSm90ILi2ELi1ELi1EN4cute5tupleIJNS5_1CILi1EEES8_S8_EEENS6_IJNS7_ILi64EEENS7_ILi96EEENS7_ILi192EEEEEENS_6half_tEfNS_4arch4Sm90ELb0ELb1ELb0ELb0ELb0ELb0ELb1ELb0ELi3ELi1ELi1ELi1ELb0EEENS1_21CollectiveEpilogueBwdISD_SE_SG_Li384ELb0ELb1ELi3EEENS1_19SingleTileSchedulerILb0ELb0ELb0ELi96EEEEEEEEEvNT_6ParamsE,"a",@progbits
	.sectionflags	@""
	.align	4
.nv.constant0._ZN7cutlass13device_kernelIN5flash11enable_sm90INS1_16FlashAttnBwdSm90INS1_25CollectiveMainloopBwdSm90ILi2ELi1ELi1EN4cute5tupleIJNS5_1CILi1EEES8_S8_EEENS6_IJNS7_ILi64EEENS7_ILi96EEENS7_ILi192EEEEEENS_6half_tEfNS_4arch4Sm90ELb0ELb1ELb0ELb0ELb0ELb0ELb1ELb0ELi3ELi1ELi1ELi1ELb0EEENS1_21CollectiveEpilogueBwdISD_SE_SG_Li384ELb0ELb1ELi3EEENS1_19SingleTileSchedulerILb0ELb0ELb0ELi96EEEEEEEEEvNT_6ParamsE:
	.zero		2944


//--------------------- .nv.constant0._ZN7cutlass13device_kernelIN5flash11enable_sm90INS1_16FlashAttnBwdSm90INS1_25CollectiveMainloopBwdSm90ILi2ELi1ELi1EN4cute5tupleIJNS5_1CILi1EEES8_S8_EEENS6_IJNS7_ILi64EEENS7_ILi96EEENS7_ILi192EEEEEENS_6half_tEfNS_4arch4Sm90ELb0ELb1ELb0ELb0ELb1ELb0ELb1ELb0ELi3ELi1ELi1ELi1ELb0EEENS1_21CollectiveEpilogueBwdISD_SE_SG_Li384ELb0ELb1ELi3EEENS1_19SingleTileSchedulerILb0ELb0ELb0ELi96EEEEEEEEEvNT_6ParamsE --------------------------
	.section	.nv.constant0._ZN7cutlass13device_kernelIN5flash11enable_sm90INS1_16FlashAttnBwdSm90INS1_25CollectiveMainloopBwdSm90ILi2ELi1ELi1EN4cute5tupleIJNS5_1CILi1EEES8_S8_EEENS6_IJNS7_ILi64EEENS7_ILi96EEENS7_ILi192EEEEEENS_6half_tEfNS_4arch4Sm90ELb0ELb1ELb0ELb0ELb1ELb0ELb1ELb0ELi3ELi1ELi1ELi1ELb0EEENS1_21CollectiveEpilogueBwdISD_SE_SG_Li384ELb0ELb1ELi3EEENS1_19SingleTileSchedulerILb0ELb0ELb0ELi96EEEEEEEEEvNT_6ParamsE,"a",@progbits
	.sectionflags	@""
	.align	4
.nv.constant0._ZN7cutlass13device_kernelIN5flash11enable_sm90INS1_16FlashAttnBwdSm90INS1_25CollectiveMainloopBwdSm90ILi2ELi1ELi1EN4cute5tupleIJNS5_1CILi1EEES8_S8_EEENS6_IJNS7_ILi64EEENS7_ILi96EEENS7_ILi192EEEEEENS_6half_tEfNS_4arch4Sm90ELb0ELb1ELb0ELb0ELb1ELb0ELb1ELb0ELi3ELi1ELi1ELi1ELb0EEENS1_21CollectiveEpilogueBwdISD_SE_SG_Li384ELb0ELb1ELi3EEENS1_19SingleTileSchedulerILb0ELb0ELb0ELi96EEEEEEEEEvNT_6ParamsE:
	.zero		2944


//--------------------- .nv.constant0._ZN7cutlass13device_kernelIN5flash11enable_sm90INS1_16FlashAttnBwdSm90INS1_25CollectiveMainloopBwdSm90ILi2ELi1ELi1EN4cute5tupleIJNS5_1CILi1EEES8_S8_EEENS6_IJNS7_ILi64EEENS7_ILi96EEENS7_ILi192EEEEEENS_6half_tEfNS_4arch4Sm90ELb0ELb1ELb0ELb0ELb0ELb0ELb1ELb0ELi3ELi1ELi1ELi1ELb0EEENS1_24CollectiveEpilogueBwdGQAISD_fSG_Li384ELb0ELb0EEENS1_19SingleTileSchedulerILb0ELb0ELb0ELi96EEEEEEEEEvNT_6ParamsE --------------------------
	.section	.nv.constant0._ZN7cutlass13device_kernelIN5flash11enable_sm90INS1_16FlashAttnBwdSm90INS1_25CollectiveMainloopBwdSm90ILi2ELi1ELi1EN4cute5tupleIJNS5_1CILi1EEES8_S8_EEENS6_IJNS7_ILi64EEENS7_ILi96EEENS7_ILi192EEEEEENS_6half_tEfNS_4arch4Sm90ELb0ELb1ELb0ELb0ELb0ELb0ELb1ELb0ELi3ELi1ELi1ELi1ELb0EEENS1_24CollectiveEpilogueBwdGQAISD_fSG_Li384ELb0ELb0EEENS1_19SingleTileSchedulerILb0ELb0ELb0ELi96EEEEEEEEEvNT_6ParamsE,"a",@progbits
	.sectionflags	@""
	.align	4
.nv.constant0._ZN7cutlass13device_kernelIN5flash11enable_sm90INS1_16FlashAttnBwdSm90INS1_25CollectiveMainloopBwdSm90ILi2ELi1ELi1EN4cute5tupleIJNS5_1CILi1EEES8_S8_EEENS6_IJNS7_ILi64EEENS7_ILi96EEENS7_ILi192EEEEEENS_6half_tEfNS_4arch4Sm90ELb0ELb1ELb0ELb0ELb0ELb0ELb1ELb0ELi3ELi1ELi1ELi1ELb0EEENS1_24CollectiveEpilogueBwdGQAISD_fSG_Li384ELb0ELb0EEENS1_19SingleTileSchedulerILb0ELb0ELb0ELi96EEEEEEEEEvNT_6ParamsE:
	.zero		2304


//--------------------- .nv.constant0._ZN7cutlass13device_kernelIN5flash11enable_sm90INS1_16FlashAttnBwdSm90INS1_25CollectiveMainloopBwdSm90ILi2ELi1ELi1EN4cute5tupleIJNS5_1CILi1EEES8_S8_EEENS6_IJNS7_ILi64EEENS7_ILi96EEENS7_ILi192EEEEEENS_6half_tEfNS_4arch4Sm90ELb0ELb1ELb0ELb0ELb1ELb0ELb1ELb0ELi3ELi1ELi1ELi1ELb0EEENS1_24CollectiveEpilogueBwdGQAISD_fSG_Li384ELb0ELb1EEENS1_19SingleTileSchedulerILb0ELb0ELb0ELi96EEEEEEEEEvNT_6ParamsE --------------------------
	.section	.nv.constant0._ZN7cutlass13device_kernelIN5flash11enable_sm90INS1_16FlashAttnBwdSm90INS1_25CollectiveMainloopBwdSm90ILi2ELi1ELi1EN4cute5tupleIJNS5_1CILi1EEES8_S8_EEENS6_IJNS7_ILi64EEENS7_ILi96EEENS7_ILi192EEEEEENS_6half_tEfNS_4arch4Sm90ELb0ELb1ELb0ELb0ELb1ELb0ELb1ELb0ELi3ELi1ELi1ELi1ELb0EEENS1_24CollectiveEpilogueBwdGQAISD_fSG_Li384ELb0ELb1EEENS1_19SingleTileSchedulerILb0ELb0ELb0ELi96EEEEEEEEEvNT_6ParamsE,"a",@progbits
	.sectionflags	@""
	.align	4
.nv.constant0._ZN7cutlass13device_kernelIN5flash11enable_sm90INS1_16FlashAttnBwdSm90INS1_25CollectiveMainloopBwdSm90ILi2ELi1ELi1EN4cute5tupleIJNS5_1CILi1EEES8_S8_EEENS6_IJNS7_ILi64EEENS7_ILi96EEENS7_ILi192EEEEEENS_6half_tEfNS_4arch4Sm90ELb0ELb1ELb0ELb0ELb1ELb0ELb1ELb0ELi3ELi1ELi1ELi1ELb0EEENS1_24CollectiveEpilogueBwdGQAISD_fSG_Li384ELb0ELb1EEENS1_19SingleTileSchedulerILb0ELb0ELb0ELi96EEEEEEEEEvNT_6ParamsE:
	.zero		2304


//--------------------- .nv.constant0._ZN7cutlass13device_kernelIN5flash11enable_sm90INS1_16FlashAttnBwdSm90INS1_25CollectiveMainloopBwdSm90ILi2ELi1ELi1EN4cute5tupleIJNS5_1CILi1EEES8_S8_EEENS6_IJNS7_ILi64EEENS7_ILi96EEENS7_ILi192EEEEEENS_6half_tEfNS_4arch4Sm90ELb0ELb1ELb0ELb1ELb0ELb0ELb1ELb0ELi3ELi1ELi1ELi1ELb0EEENS1_21CollectiveEpilogueBwdISD_SE_SG_Li384ELb1ELb1ELi3EEENS1_19SingleTileSchedulerILb1ELb0ELb0ELi96EEEEEEEEEvNT_6ParamsE --------------------------
	.section	.nv.constant0._ZN7cutlass13device_kernelIN5flash11enable_sm90INS1_16FlashAttnBwdSm90INS1_25CollectiveMainloopBwdSm90ILi2ELi1ELi1EN4cute5tupleIJNS5_1CILi1EEES8_S8_EEENS6_IJNS7_ILi64EEENS7_ILi96EEENS7_ILi192EEEEEENS_6half_tEfNS_4arch4Sm90ELb0ELb1ELb0ELb1ELb0ELb0ELb1ELb0ELi3ELi1ELi1ELi1ELb0EEENS1_21CollectiveEpilogueBwdISD_SE_SG_Li384ELb1ELb1ELi3EEENS1_19SingleTileSchedulerILb1ELb0ELb0ELi96EEEEEEEEEvNT_6ParamsE,"a",@progbits
	.sectionflags	@""
	.align	4
.nv.constant0._ZN7cutlass13device_kernelIN5flash11enable_sm90INS1_16FlashAttnBwdSm90INS1_25CollectiveMainloopBwdSm90ILi2ELi1ELi1EN4cute5tupleIJNS5_1CILi1EEES8_S8_EEENS6_IJNS7_ILi64EEENS7_ILi96EEENS7_ILi192EEEEEENS_6half_tEfNS_4arch4Sm90ELb0ELb1ELb0ELb1ELb0ELb0ELb1ELb0ELi3ELi1ELi1ELi1ELb0EEENS1_21CollectiveEpilogueBwdISD_SE_SG_Li384ELb1ELb1ELi3EEENS1_19SingleTileSchedulerILb1ELb0ELb0ELi96EEEEEEEEEvNT_6ParamsE:
	.zero		2304


//--------------------- .nv.constant0._ZN7cutlass13device_kernelIN5flash11enable_sm90INS1_16FlashAttnBwdSm90INS1_25CollectiveMainloopBwdSm90ILi2ELi1ELi1EN4cute5tupleIJNS5_1CILi1EEES8_S8_EEENS6_IJNS7_ILi64EEENS7_ILi96EEENS7_ILi192EEEEEENS_6half_tEfNS_4arch4Sm90ELb0ELb1ELb0ELb1ELb1ELb0ELb1ELb0ELi3ELi1ELi1ELi1ELb0EEENS1_21CollectiveEpilogueBwdISD_SE_SG_Li384ELb1ELb1ELi3EEENS1_19SingleTileSchedulerILb1ELb0ELb0ELi96EEEEEEEEEvNT_6ParamsE --------------------------
	.section	.nv.constant0._ZN7cutlass13device_kernelIN5flash11enable_sm90INS1_16FlashAttnBwdSm90INS1_25CollectiveMainloopBwdSm90ILi2ELi1ELi1EN4cute5tupleIJNS5_1CILi1EEES8_S8_EEENS6_IJNS7_ILi64EEENS7_ILi96EEENS7_ILi192EEEEEENS_6half_tEfNS_4arch4Sm90ELb0ELb1ELb0ELb1ELb1ELb0ELb1ELb0ELi3ELi1ELi1ELi1ELb0EEENS1_21CollectiveEpilogueBwdISD_SE_SG_Li384ELb1ELb1ELi3EEENS1_19SingleTileSchedulerILb1ELb0ELb0ELi96EEEEEEEEEvNT_6ParamsE,"a",@progbits
	.sectionflags	@""
	.align	4
.nv.constant0._ZN7cutlass13device_kernelIN5flash11enable_sm90INS1_16FlashAttnBwdSm90INS1_25CollectiveMainloopBwdSm90ILi2ELi1ELi1EN4cute5tupleIJNS5_1CILi1EEES8_S8_EEENS6_IJNS7_ILi64EEENS7_ILi96EEENS7_ILi192EEEEEENS_6half_tEfNS_4arch4Sm90ELb0ELb1ELb0ELb1ELb1ELb0ELb1ELb0ELi3ELi1ELi1ELi1ELb0EEENS1_21CollectiveEpilogueBwdISD_SE_SG_Li384ELb1ELb1ELi3EEENS1_19SingleTileSchedulerILb1ELb0ELb0ELi96EEEEEEEEEvNT_6ParamsE:
	.zero		2304


//--------------------- .nv.constant0._ZN7cutlass13device_kernelIN5flash11enable_sm90INS1_16FlashAttnBwdSm90INS1_25CollectiveMainloopBwdSm90ILi2ELi1ELi1EN4cute5tupleIJNS5_1CILi1EEES8_S8_EEENS6_IJNS7_ILi64EEENS7_ILi96EEENS7_ILi192EEEEEENS_6half_tEfNS_4arch4Sm90ELb0ELb1ELb0ELb1ELb0ELb0ELb1ELb0ELi3ELi1ELi1ELi1ELb0EEENS1_24CollectiveEpilogueBwdGQAISD_fSG_Li384ELb1ELb0EEENS1_19SingleTileSchedulerILb1ELb0ELb0ELi96EEEEEEEEEvNT_6ParamsE --------------------------
	.section	.nv.constant0._ZN7cutlass13device_kernelIN5flash11enable_sm90INS1_16FlashAttnBwdSm90INS1_25CollectiveMainloopBwdSm90ILi2ELi1ELi1EN4cute5tupleIJNS5_1CILi1EEES8_S8_EEENS6_IJNS7_ILi64EEENS7_ILi96EEENS7_ILi192EEEEEENS_6half_tEfNS_4arch4Sm90ELb0ELb1ELb0ELb1ELb0ELb0ELb1ELb0ELi3ELi1ELi1ELi1ELb0EEENS1_24CollectiveEpilogueBwdGQAISD_fSG_Li384ELb1ELb0EEENS1_19SingleTileSchedulerILb1ELb0ELb0ELi96EEEEEEEEEvNT_6ParamsE,"a",@progbits
	.sectionflags	@""
	.align	4
.nv.constant0._ZN7cutlass13device_kernelIN5flash11enable_sm90INS1_16FlashAttnBwdSm90INS1_25CollectiveMainloopBwdSm90ILi2ELi1ELi1EN4cute5tupleIJNS5_1CILi1EEES8_S8_EEENS6_IJNS7_ILi64EEENS7_ILi96EEENS7_ILi192EEEEEENS_6half_tEfNS_4arch4Sm90ELb0ELb1ELb0ELb1ELb0ELb0ELb1ELb0ELi3ELi1ELi1ELi1ELb0EEENS1_24CollectiveEpilogueBwdGQAISD_fSG_Li384ELb1ELb0EEENS1_19SingleTileSchedulerILb1ELb0ELb0ELi96EEEEEEEEEvNT_6ParamsE:
	.zero		2304


//--------------------- .nv.constant0._ZN7cutlass13device_kernelIN5flash11enable_sm90INS1_16FlashAttnBwdSm90INS1_25CollectiveMainloopBwdSm90ILi2ELi1ELi1EN4cute5tupleIJNS5_1CILi1EEES8_S8_EEENS6_IJNS7_ILi64EEENS7_ILi96EEENS7_ILi192EEEEEENS_6half_tEfNS_4arch4Sm90ELb0ELb1ELb0ELb1ELb1ELb0ELb1ELb0ELi3ELi1ELi1ELi1ELb0EEENS1_24CollectiveEpilogueBwdGQAISD_fSG_Li384ELb1ELb1EEENS1_19SingleTileSchedulerILb1ELb0ELb0ELi96EEEEEEEEEvNT_6ParamsE --------------------------
	.section	.nv.constant0._ZN7cutlass13device_kernelIN5flash11enable_sm90INS1_16FlashAttnBwdSm90INS1_25CollectiveMainloopBwdSm90ILi2ELi1ELi1EN4cute5tupleIJNS5_1CILi1EEES8_S8_EEENS6_IJNS7_ILi64EEENS7_ILi96EEENS7_ILi192EEEEEENS_6half_tEfNS_4arch4Sm90ELb0ELb1ELb0ELb1ELb1ELb0ELb1ELb0ELi3ELi1ELi1ELi1ELb0EEENS1_24CollectiveEpilogueBwdGQAISD_fSG_Li384ELb1ELb1EEENS1_19SingleTileSchedulerILb1ELb0ELb0ELi96EEEEEEEEEvNT_6ParamsE,"a",@progbits
	.sectionflags	@""
	.align	4
.nv.constant0._ZN7cutlass13device_kernelIN5flash11enable_sm90INS1_16FlashAttnBwdSm90INS1_25CollectiveMainloopBwdSm90ILi2ELi1ELi1EN4cute5tupleIJNS5_1CILi1EEES8_S8_EEENS6_IJNS7_ILi64EEENS7_ILi96EEENS7_ILi192EEEEEENS_6half_tEfNS_4arch4Sm90ELb0ELb1ELb0ELb1ELb1ELb0ELb1ELb0ELi3ELi1ELi1ELi1ELb0EEENS1_24CollectiveEpilogueBwdGQAISD_fSG_Li384ELb1ELb1EEENS1_19SingleTileSchedulerILb1ELb0ELb0ELi96EEEEEEEEEvNT_6ParamsE:
	.zero		2304


//--------------------- .nv.constant0._ZN7cutlass13device_kernelIN5flash11enable_sm90INS1_16FlashAttnBwdSm90INS1_25CollectiveMainloopBwdSm90ILi2ELi1ELi1EN4cute5tupleIJNS5_1CILi1EEES8_S8_EEENS6_IJNS7_ILi64EEENS7_ILi96EEENS7_ILi192EEEEEENS_6half_tEfNS_4arch4Sm90ELb1ELb0ELb0ELb0ELb0ELb0ELb1ELb0ELi3ELi1ELi1ELi1ELb0EEENS1_21CollectiveEpilogueBwdISD_SE_SG_Li384ELb0ELb1ELi3EEENS1_25SingleTileBwdLPTSchedulerILb0ELi96ELb0EEEEEEEEEvNT_6ParamsE --------------------------
	.section	.nv.constant0._ZN7cutlass13device_kernelIN5flash11enable_sm90INS1_16FlashAttnBwdSm90INS1_25CollectiveMainloopBwdSm90ILi2ELi1ELi1EN4cute5tupleIJNS5_1CILi1EEES8_S8_EEENS6_IJNS7_ILi64EEENS7_ILi96EEENS7_ILi192EEEEEENS_6half_tEfNS_4arch4Sm90ELb1ELb0ELb0ELb0ELb0ELb0ELb1ELb0ELi3ELi1ELi1ELi1ELb0EEENS1_21CollectiveEpilogueBwdISD_SE_SG_Li384ELb0ELb1ELi3EEENS1_25SingleTileBwdLPTSchedulerILb0ELi96ELb0EEEEEEEEEvNT_6ParamsE,"a",@progbits
	.sectionflags	@""
	.align	4
.nv.constant0._ZN7cutlass13device_kernelIN5flash11enable_sm90INS1_16FlashAttnBwdSm90INS1_25CollectiveMainloopBwdSm90ILi2ELi1ELi1EN4cute5tupleIJNS5_1CILi1EEES8_S8_EEENS6_IJNS7_ILi64EEENS7_ILi96EEENS7_ILi192EEEEEENS_6half_tEfNS_4arch4Sm90ELb1ELb0ELb0ELb0ELb0ELb0ELb1ELb0ELi3ELi1ELi1ELi1ELb0EEENS1_21CollectiveEpilogueBwdISD_SE_SG_Li384ELb0ELb1ELi3EEENS1_25SingleTileBwdLPTSchedulerILb0ELi96ELb0EEEEEEEEEvNT_6ParamsE:
	.zero		2944


//--------------------- .nv.constant0._ZN7cutlass13device_kernelIN5flash11enable_sm90INS1_16FlashAttnBwdSm90INS1_25CollectiveMainloopBwdSm90ILi2ELi1ELi1EN4cute5tupleIJNS5_1CILi1EEES8_S8_EEENS6_IJNS7_ILi64EEENS7_ILi96EEENS7_ILi192EEEEEENS_6half_tEfNS_4arch4Sm90ELb1ELb0ELb0ELb0ELb1ELb0ELb1ELb0ELi3ELi1ELi1ELi1ELb0EEENS1_21CollectiveEpilogueBwdISD_SE_SG_Li384ELb0ELb1ELi3EEENS1_25SingleTileBwdLPTSchedulerILb0ELi96ELb1EEEEEEEEEvNT_6ParamsE --------------------------
	.section	.nv.constant0._ZN7cutlass13device_kernelIN5flash11enable_sm90INS1_16FlashAttnBwdSm90INS1_25CollectiveMainloopBwdSm90ILi2ELi1ELi1EN4cute5tupleIJNS5_1CILi1EEES8_S8_EEENS6_IJNS7_ILi64EEENS7_ILi96EEENS7_ILi192EEEEEENS_6half_tEfNS_4arch4Sm90ELb1ELb0ELb0ELb0ELb1ELb0ELb1ELb0ELi3ELi1ELi1ELi1ELb0EEENS1_21CollectiveEpilogueBwdISD_SE_SG_Li384ELb0ELb1ELi3EEENS1_25SingleTileBwdLPTSchedulerILb0ELi96ELb1EEEEEEEEEvNT_6ParamsE,"a",@progbits
	.sectionflags	@""
	.align	4
.nv.constant0._ZN7cutlass13device_kernelIN5flash11enable_sm90INS1_16FlashAttnBwdSm90INS1_25CollectiveMainloopBwdSm90ILi2ELi1ELi1EN4cute5tupleIJNS5_1CILi1EEES8_S8_EEENS6_IJNS7_ILi64EEENS7_ILi96EEENS7_ILi192EEEEEENS_6half_tEfNS_4arch4Sm90ELb1ELb0ELb0ELb0ELb1ELb0ELb1ELb0ELi3ELi1ELi1ELi1ELb0EEENS1_21CollectiveEpilogueBwdISD_SE_SG_Li384ELb0ELb1ELi3EEENS1_25SingleTileBwdLPTSchedulerILb0ELi96ELb1EEEEEEEEEvNT_6ParamsE:
	.zero		2944


//--------------------- .nv.constant0._ZN7cutlass13device_kernelIN5flash11enable_sm90INS1_16FlashAttnBwdSm90INS1_25CollectiveMainloopBwdSm90ILi2ELi1ELi1EN4cute5tupleIJNS5_1CILi1EEES8_S8_EEENS6_IJNS7_ILi64EEENS7_ILi96EEENS7_ILi192EEEEEENS_6half_tEfNS_4arch4Sm90ELb1ELb0ELb0ELb0ELb0ELb0ELb1ELb0ELi3ELi1ELi1ELi1ELb0EEENS1_24CollectiveEpilogueBwdGQAISD_fSG_Li384ELb0ELb0EEENS1_25SingleTileBwdLPTSchedulerILb0ELi96ELb0EEEEEEEEEvNT_6ParamsE --------------------------
	.section	.nv.constant0._ZN7cutlass13device_kernelIN5flash11enable_sm90INS1_16FlashAttnBwdSm90INS1_25CollectiveMainloopBwdSm90ILi2ELi1ELi1EN4cute5tupleIJNS5_1CILi1EEES8_S8_EEENS6_IJNS7_ILi64EEENS7_ILi96EEENS7_ILi192EEEEEENS_6half_tEfNS_4arch4Sm90ELb1ELb0ELb0ELb0ELb0ELb0ELb1ELb0ELi3ELi1ELi1ELi1ELb0EEENS1_24CollectiveEpilogueBwdGQAISD_fSG_Li384ELb0ELb0EEENS1_25SingleTileBwdLPTSchedulerILb0ELi96ELb0EEEEEEEEEvNT_6ParamsE,"a",@progbits
	.sectionflags	@""
	.align	4
.nv.constant0._ZN7cutlass13device_kernelIN5flash11enable_sm90INS1_16FlashAttnBwdSm90INS1_25CollectiveMainloopBwdSm90ILi2ELi1ELi1EN4cute5tupleIJNS5_1CILi1EEES8_S8_EEENS6_IJNS7_ILi64EEENS7_ILi96EEENS7_ILi192EEEEEENS_6half_tEfNS_4arch4Sm90ELb1ELb0ELb0ELb0ELb0ELb0ELb1ELb0ELi3ELi1ELi1ELi1ELb0EEENS1_24CollectiveEpilogueBwdGQAISD_fSG_Li384ELb0ELb0EEENS1_25SingleTileBwdLPTSchedulerILb0ELi96ELb0EEEEEEEEEvNT_6ParamsE:
	.zero		2432


//--------------------- .nv.constant0._ZN7cutlass13device_kernelIN5flash11enable_sm90INS1_16FlashAttnBwdSm90INS1_25CollectiveMainloopBwdSm90ILi2ELi1ELi1EN4cute5tupleIJNS5_1CILi1EEES8_S8_EEENS6_IJNS7_ILi64EEENS7_ILi96EEENS7_ILi192EEEEEENS_6half_tEfNS_4arch4Sm90ELb1ELb0ELb0ELb0ELb1ELb0ELb1ELb0ELi3ELi1ELi1ELi1ELb0EEENS1_24CollectiveEpilogueBwdGQAISD_fSG_Li384ELb0ELb1EEENS1_25SingleTileBwdLPTSchedulerILb0ELi96ELb1EEEEEEEEEvNT_6ParamsE --------------------------
	.section	.nv.constant0._ZN7cutlass13device_kernelIN5flash11enable_sm90INS1_16FlashAttnBwdSm90INS1_25CollectiveMainloopBwdSm90ILi2ELi1ELi1EN4cute5tupleIJNS5_1CILi1EEES8_S8_EEENS6_IJNS7_ILi64EEENS7_ILi96EEENS7_ILi192EEEEEENS_6half_tEfNS_4arch4Sm90ELb1ELb0ELb0ELb0ELb1ELb0ELb1ELb0ELi3ELi1ELi1ELi1ELb0EEENS1_24CollectiveEpilogueBwdGQAISD_fSG_Li384ELb0ELb1EEENS1_25SingleTileBwdLPTSchedulerILb0ELi96ELb1EEEEEEEEEvNT_6ParamsE,"a",@progbits
	.sectionflags	@""
	.align	4
.nv.constant0._ZN7cutlass13device_kernelIN5flash11enable_sm90INS1_16FlashAttnBwdSm90INS1_25CollectiveMainloopBwdSm90ILi2ELi1ELi1EN4cute5tupleIJNS5_1CILi1EEES8_S8_EEENS6_IJNS7_ILi64EEENS7_ILi96EEENS7_ILi192EEEEEENS_6half_tEfNS_4arch4Sm90ELb1ELb0ELb0ELb0ELb1ELb0ELb1ELb0ELi3ELi1ELi1ELi1ELb0EEENS1_24CollectiveEpilogueBwdGQAISD_fSG_Li384ELb0ELb1EEENS1_25SingleTileBwdLPTSchedulerILb0ELi96ELb1EEEEEEEEEvNT_6ParamsE:
	.zero		2432


//--------------------- .nv.constant0._ZN7cutlass13device_kernelIN5flash22FlashAttnBwdPreprocessIN4cute5tupleIJNS3_1CILi64EEENS5_ILi192EEEEEENS_6half_tEfNS_4arch4Sm90ELb1ELb0EEEEEvNT_6ParamsE --------------------------
	.section	.nv.constant0._ZN7cutlass13device_kernelIN5flash22FlashAttnBwdPreprocessIN4cute5tupleIJNS3_1CILi64EEENS5_ILi192EEEEEENS_6half_tEfNS_4arch4Sm90ELb1ELb0EEEEEvNT_6ParamsE,"a",@progbits
	.sectionflags	@""
	.align	4
.nv.constant0._ZN7cutlass13device_kernelIN5flash22FlashAttnBwdPreprocessIN4cute5tupleIJNS3_1CILi64EEENS5_ILi192EEEEEENS_6half_tEfNS_4arch4Sm90ELb1ELb0EEEEEvNT_6ParamsE:
	.zero		768


//--------------------- .nv.constant0._ZN7cutlass13device_kernelIN5flash11enable_sm90INS1_16FlashAttnBwdSm90INS1_25CollectiveMainloopBwdSm90ILi2ELi1ELi1EN4cute5tupleIJNS5_1CILi1EEES8_S8_EEENS6_IJNS7_ILi64EEENS7_ILi96EEENS7_ILi192EEEEEENS_6half_tEfNS_4arch4Sm90ELb1ELb0ELb0ELb1ELb0ELb0ELb1ELb0ELi3ELi1ELi1ELi1ELb0EEENS1_21CollectiveEpilogueBwdISD_SE_SG_Li384ELb1ELb1ELi3EEENS1_25SingleTileBwdLPTSchedulerILb1ELi96ELb0EEEEEEEEEvNT_6ParamsE --------------------------
	.section	.nv.constant0._ZN7cutlass13device_kernelIN5flash11enable_sm90INS1_16FlashAttnBwdSm90INS1_25CollectiveMainloopBwdSm90ILi2ELi1ELi1EN4cute5tupleIJNS5_1CILi1EEES8_S8_EEENS6_IJNS7_ILi64EEENS7_ILi96EEENS7_ILi192EEEEEENS_6half_tEfNS_4arch4Sm90ELb1ELb0ELb0ELb1ELb0ELb0ELb1ELb0ELi3ELi1ELi1ELi1ELb0EEENS1_21CollectiveEpilogueBwdISD_SE_SG_Li384ELb1ELb1ELi3EEENS1_25SingleTileBwdLPTSchedulerILb1ELi96ELb0EEEEEEEEEvNT_6ParamsE,"a",@progbits
	.sectionflags	@""
	.align	4
.nv.constant0._ZN7cutlass13device_kernelIN5flash11enable_sm90INS1_16FlashAttnBwdSm90INS1_25CollectiveMainloopBwdSm90ILi2ELi1ELi1EN4cute5tupleIJNS5_1CILi1EEES8_S8_EEENS6_IJNS7_ILi64EEENS7_ILi96EEENS7_ILi192EEEEEENS_6half_tEfNS_4arch4Sm90ELb1ELb0ELb0ELb1ELb0ELb0ELb1ELb0ELi3ELi1ELi1ELi1ELb0EEENS1_21CollectiveEpilogueBwdISD_SE_SG_Li384ELb1ELb1ELi3EEENS1_25SingleTileBwdLPTSchedulerILb1ELi96ELb0EEEEEEEEEvNT_6ParamsE:
	.zero		2304


//--------------------- .nv.constant0._ZN7cutlass13device_kernelIN5flash11enable_sm90INS1_16FlashAttnBwdSm90INS1_25CollectiveMainloopBwdSm90ILi2ELi1ELi1EN4cute5tupleIJNS5_1CILi1EEES8_S8_EEENS6_IJNS7_ILi64EEENS7_ILi96EEENS7_ILi192EEEEEENS_6half_tEfNS_4arch4Sm90ELb1ELb0ELb0ELb1ELb1ELb0ELb1ELb0ELi3ELi1ELi1ELi1ELb0EEENS1_21CollectiveEpilogueBwdISD_SE_SG_Li384ELb1ELb1ELi3EEENS1_25SingleTileBwdLPTSchedulerILb1ELi96ELb1EEEEEEEEEvNT_6ParamsE --------------------------
	.section	.nv.constant0._ZN7cutlass13device_kernelIN5flash11enable_sm90INS1_16FlashAttnBwdSm90INS1_25CollectiveMainloopBwdSm90ILi2ELi1ELi1EN4cute5tupleIJNS5_1CILi1EEES8_S8_EEENS6_IJNS7_ILi64EEENS7_ILi96EEENS7_ILi192EEEEEENS_6half_tEfNS_4arch4Sm90ELb1ELb0ELb0ELb1ELb1ELb0ELb1ELb0ELi3ELi1ELi1ELi1ELb0EEENS1_21CollectiveEpilogueBwdISD_SE_SG_Li384ELb1ELb1ELi3EEENS1_25SingleTileBwdLPTSchedulerILb1ELi96ELb1EEEEEEEEEvNT_6ParamsE,"a",@progbits
	.sectionflags	@""
	.align	4
.nv.constant0._ZN7cutlass13device_kernelIN5flash11enable_sm90INS1_16FlashAttnBwdSm90INS1_25CollectiveMainloopBwdSm90ILi2ELi1ELi1EN4cute5tupleIJNS5_1CILi1EEES8_S8_EEENS6_IJNS7_ILi64EEENS7_ILi96EEENS7_ILi192EEEEEENS_6half_tEfNS_4arch4Sm90ELb1ELb0ELb0ELb1ELb1ELb0ELb1ELb0ELi3ELi1ELi1ELi1ELb0EEENS1_21CollectiveEpilogueBwdISD_SE_SG_Li384ELb1ELb1ELi3EEENS1_25SingleTileBwdLPTSchedulerILb1ELi96ELb1EEEEEEEEEvNT_6ParamsE:
	.zero		2304


//--------------------- .nv.constant0._ZN7cutlass13device_kernelIN5flash11enable_sm90INS1_16FlashAttnBwdSm90INS1_25CollectiveMainloopBwdSm90ILi2ELi1ELi1EN4cute5tupleIJNS5_1CILi1EEES8_S8_EEENS6_IJNS7_ILi64EEENS7_ILi96EEENS7_ILi192EEEEEENS_6half_tEfNS_4arch4Sm90ELb1ELb0ELb0ELb1ELb0ELb0ELb1ELb0ELi3ELi1ELi1ELi1ELb0EEENS1_24CollectiveEpilogueBwdGQAISD_fSG_Li384ELb1ELb0EEENS1_25SingleTileBwdLPTSchedulerILb1ELi96ELb0EEEEEEEEEvNT_6ParamsE --------------------------
	.section	.nv.constant0._ZN7cutlass13device_kernelIN5flash11enable_sm90INS1_16FlashAttnBwdSm90INS1_25CollectiveMainloopBwdSm90ILi2ELi1ELi1EN4cute5tupleIJNS5_1CILi1EEES8_S8_EEENS6_IJNS7_ILi64EEENS7_ILi96EEENS7_ILi192EEEEEENS_6half_tEfNS_4arch4Sm90ELb1ELb0ELb0ELb1ELb0ELb0ELb1ELb0ELi3ELi1ELi1ELi1ELb0EEENS1_24CollectiveEpilogueBwdGQAISD_fSG_Li384ELb1ELb0EEENS1_25SingleTileBwdLPTSchedulerILb1ELi96ELb0EEEEEEEEEvNT_6ParamsE,"a",@progbits
	.sectionflags	@""
	.align	4
.nv.constant0._ZN7cutlass13device_kernelIN5flash11enable_sm90INS1_16FlashAttnBwdSm90INS1_25CollectiveMainloopBwdSm90ILi2ELi1ELi1EN4cute5tupleIJNS5_1CILi1EEES8_S8_EEENS6_IJNS7_ILi64EEENS7_ILi96EEENS7_ILi192EEEEEENS_6half_tEfNS_4arch4Sm90ELb1ELb0ELb0ELb1ELb0ELb0ELb1ELb0ELi3ELi1ELi1ELi1ELb0EEENS1_24CollectiveEpilogueBwdGQAISD_fSG_Li384ELb1ELb0EEENS1_25SingleTileBwdLPTSchedulerILb1ELi96ELb0EEEEEEEEEvNT_6ParamsE:
	.zero		2432


//--------------------- .nv.constant0._ZN7cutlass13device_kernelIN5flash32FlashAttnBwdPostprocessConvertdQIN4cute5tupleIJNS3_1CILi96EEENS5_ILi192EEEEEENS_6half_tEfNS_4arch4Sm90ELi384ENS3_8TiledMMAINS3_8MMA_AtomIJNS3_4SM904GMMA25MMA_64x96x16_F32F16F16_SSILNSF_5MajorE1ELSH_1ELNSF_7ScaleInE1ELSI_1EEEEEENS3_6LayoutINS4_IJNS5_ILi3EEENS5_ILi1EEESN_EEENS4_IJSN_NS5_ILi0EEESP_EEEEENS4_IJNS3_10UnderscoreESS_SS_EEEEELb1EEEEEvNT_6ParamsE --------------------------
	.section	.nv.constant0._ZN7cutlass13device_kernelIN5flash32FlashAttnBwdPostprocessConvertdQIN4cute5tupleIJNS3_1CILi96EEENS5_ILi192EEEEEENS_6half_tEfNS_4arch4Sm90ELi384ENS3_8TiledMMAINS3_8MMA_AtomIJNS3_4SM904GMMA25MMA_64x96x16_F32F16F16_SSILNSF_5MajorE1ELSH_1ELNSF_7ScaleInE1ELSI_1EEEEEENS3_6LayoutINS4_IJNS5_ILi3EEENS5_ILi1EEESN_EEENS4_IJSN_NS5_ILi0EEESP_EEEEENS4_IJNS3_10UnderscoreESS_SS_EEEEELb1EEEEEvNT_6ParamsE,"a",@progbits
	.sectionflags	@""
	.align	4
.nv.constant0._ZN7cutlass13device_kernelIN5flash32FlashAttnBwdPostprocessConvertdQIN4cute5tupleIJNS3_1CILi96EEENS5_ILi192EEEEEENS_6half_tEfNS_4arch4Sm90ELi384ENS3_8TiledMMAINS3_8MMA_AtomIJNS3_4SM904GMMA25MMA_64x96x16_F32F16F16_SSILNSF_5MajorE1ELSH_1ELNSF_7ScaleInE1ELSI_1EEEEEENS3_6LayoutINS4_IJNS5_ILi3EEENS5_ILi1EEESN_EEENS4_IJSN_NS5_ILi0EEESP_EEEEENS4_IJNS3_10UnderscoreESS_SS_EEEEELb1EEEEEvNT_6ParamsE:
	.zero		640


//--------------------- .nv.constant0._ZN7cutlass13device_kernelIN5flash32FlashAttnBwdPostprocessConvertdQIN4cute5tupleIJNS3_1CILi64EEENS5_ILi192EEEEEENS_6half_tEfNS_4arch4Sm90ELi384ENS3_8TiledMMAINS3_8MMA_AtomIJNS3_4SM904GMMA25MMA_64x64x16_F32F16F16_SSILNSF_5MajorE0ELSH_1ELNSF_7ScaleInE1ELSI_1EEEEEENS3_6LayoutINS4_IJNS5_ILi1EEENS5_ILi3EEESM_EEENS4_IJNS5_ILi0EEESM_SP_EEEEENS4_IJNS3_10UnderscoreESS_SS_EEEEELb0EEEEEvNT_6ParamsE --------------------------
	.section	.nv.constant0._ZN7cutlass13device_kernelIN5flash32FlashAttnBwdPostprocessConvertdQIN4cute5tupleIJNS3_1CILi64EEENS5_ILi192EEEEEENS_6half_tEfNS_4arch4Sm90ELi384ENS3_8TiledMMAINS3_8MMA_AtomIJNS3_4SM904GMMA25MMA_64x64x16_F32F16F16_SSILNSF_5MajorE0ELSH_1ELNSF_7ScaleInE1ELSI_1EEEEEENS3_6LayoutINS4_IJNS5_ILi1EEENS5_ILi3EEESM_EEENS4_IJNS5_ILi0EEESM_SP_EEEEENS4_IJNS3_10UnderscoreESS_SS_EEEEELb0EEEEEvNT_6ParamsE,"a",@progbits
	.sectionflags	@""
	.align	4
.nv.constant0._ZN7cutlass13device_kernelIN5flash32FlashAttnBwdPostprocessConvertdQIN4cute5tupleIJNS3_1CILi64EEENS5_ILi192EEEEEENS_6half_tEfNS_4arch4Sm90ELi384ENS3_8TiledMMAINS3_8MMA_AtomIJNS3_4SM904GMMA25MMA_64x64x16_F32F16F16_SSILNSF_5MajorE0ELSH_1ELNSF_7ScaleInE1ELSI_1EEEEEENS3_6LayoutINS4_IJNS5_ILi1EEENS5_ILi3EEESM_EEENS4_IJNS5_ILi0EEESM_SP_EEEEENS4_IJNS3_10UnderscoreESS_SS_EEEEELb0EEEEEvNT_6ParamsE:
	.zero		640


//--------------------- .nv.constant0._ZN7cutlass13device_kernelIN5flash11enable_sm90INS1_16FlashAttnBwdSm90INS1_25CollectiveMainloopBwdSm90ILi2ELi1ELi1EN4cute5tupleIJNS5_1CILi1EEES8_S8_EEENS6_IJNS7_ILi64EEENS7_ILi96EEENS7_ILi192EEEEEENS_6half_tEfNS_4arch4Sm90ELb1ELb0ELb0ELb1ELb1ELb0ELb1ELb0ELi3ELi1ELi1ELi1ELb0EEENS1_24CollectiveEpilogueBwdGQAISD_fSG_Li384ELb1ELb1EEENS1_25SingleTileBwdLPTSchedulerILb1ELi96ELb1EEEEEEEEEvNT_6ParamsE --------------------------
	.section	.nv.constant0._ZN7cutlass13device_kernelIN5flash11enable_sm90INS1_16FlashAttnBwdSm90INS1_25CollectiveMainloopBwdSm90ILi2ELi1ELi1EN4cute5tupleIJNS5_1CILi1EEES8_S8_EEENS6_IJNS7_ILi64EEENS7_ILi96EEENS7_ILi192EEEEEENS_6half_tEfNS_4arch4Sm90ELb1ELb0ELb0ELb1ELb1ELb0ELb1ELb0ELi3ELi1ELi1ELi1ELb0EEENS1_24CollectiveEpilogueBwdGQAISD_fSG_Li384ELb1ELb1EEENS1_25SingleTileBwdLPTSchedulerILb1ELi96ELb1EEEEEEEEEvNT_6ParamsE,"a",@progbits
	.sectionflags	@""
	.align	4
.nv.constant0._ZN7cutlass13device_kernelIN5flash11enable_sm90INS1_16FlashAttnBwdSm90INS1_25CollectiveMainloopBwdSm90ILi2ELi1ELi1EN4cute5tupleIJNS5_1CILi1EEES8_S8_EEENS6_IJNS7_ILi64EEENS7_ILi96EEENS7_ILi192EEEEEENS_6half_tEfNS_4arch4Sm90ELb1ELb0ELb0ELb1ELb1ELb0ELb1ELb0ELi3ELi1ELi1ELi1ELb0EEENS1_24CollectiveEpilogueBwdGQAISD_fSG_Li384ELb1ELb1EEENS1_25SingleTileBwdLPTSchedulerILb1ELi96ELb1EEEEEEEEEvNT_6ParamsE:
	.zero		2432


//--------------------- .nv.constant0._ZN7cutlass13device_kernelIN5flash22FlashAttnBwdPreprocessIN4cute5tupleIJNS3_1CILi64EEENS5_ILi192EEEEEENS_6half_tEfNS_4arch4Sm90ELb1ELb1EEEEEvNT_6ParamsE --------------------------
	.section	.nv.constant0._ZN7cutlass13device_kernelIN5flash22FlashAttnBwdPreprocessIN4cute5tupleIJNS3_1CILi64EEENS5_ILi192EEEEEENS_6half_tEfNS_4arch4Sm90ELb1ELb1EEEEEvNT_6ParamsE,"a",@progbits
	.sectionflags	@""
	.align	4
.nv.constant0._ZN7cutlass13device_kernelIN5flash22FlashAttnBwdPreprocessIN4cute5tupleIJNS3_1CILi64EEENS5_ILi192EEEEEENS_6half_tEfNS_4arch4Sm90ELb1ELb1EEEEEvNT_6ParamsE:
	.zero		768


//--------------------- SYMBOLS --------------------------

	.type		.nv.reservedSmem.offset0,@object
	.size		.nv.reservedSmem.offset0,0x4
	.type		__assertfail,@function
